	.target	sm_80

	.elftype	@"ET_EXEC"


//--------------------- .note.nv.tkinfo           --------------------------
	.section	.note.nv.tkinfo,"",@"SHT_NOTE"
	.sectionflags	@"SHF_NOTE_NV_TKINFO"
	.tkinfo
        /*0018*/ 	.word	0x00000002
        /*0030*/ 	.string	""
        /*0030*/ 	.string	"ptxas"
        /*0030*/ 	.string	"Cuda compilation tools, release 13.0, V13.0.88"
        /*0030*/ 	.string	"Build cuda_13.0.r13.0/compiler.36424714_0"
        /*0030*/ 	.string	"-arch sm_80 -m 64 "



//--------------------- .note.nv.cuinfo           --------------------------
	.section	.note.nv.cuinfo,"",@"SHT_NOTE"
	.sectionflags	@"SHF_NOTE_NV_CUINFO"
        /*0018*/ 	.short	0x0002
        /*001a*/ 	.short	0x0050
        /*001c*/ 	.short	0x0082
	.zero		2


//--------------------- .nv.info                  --------------------------
	.section	.nv.info,"",@"SHT_CUDA_INFO"
	.align	4


	//----- nvinfo : EIATTR_REGCOUNT
	.align		4
        /*0000*/ 	.byte	0x04, 0x2f
        /*0002*/ 	.short	(.L_27 - .L_26)
	.align		4
.L_26:
        /*0004*/ 	.word	index@(_ZN4mmha33masked_multihead_attention_kernelIfLi80ELi128ELi4ELi32ELi64ELb0ELb0EEEv26Multihead_attention_paramsIT_XT5_EE)
        /*0008*/ 	.word	0x00000060


	//----- nvinfo : EIATTR_FRAME_SIZE
	.align		4
.L_27:
        /*000c*/ 	.byte	0x04, 0x11
        /*000e*/ 	.short	(.L_29 - .L_28)
	.align		4
.L_28:
        /*0010*/ 	.word	index@($__internal_23_$__cuda_sm70_shflsync_bfly_p)
        /*0014*/ 	.word	0x00000000


	//----- nvinfo : EIATTR_FRAME_SIZE
	.align		4
.L_29:
        /*0018*/ 	.byte	0x04, 0x11
        /*001a*/ 	.short	(.L_31 - .L_30)
	.align		4
.L_30:
        /*001c*/ 	.word	index@(_ZN4mmha33masked_multihead_attention_kernelIfLi80ELi128ELi4ELi32ELi64ELb0ELb0EEEv26Multihead_attention_paramsIT_XT5_EE)
        /*0020*/ 	.word	0x00000000


	//----- nvinfo : EIATTR_REGCOUNT
	.align		4
.L_31:
        /*0024*/ 	.byte	0x04, 0x2f
        /*0026*/ 	.short	(.L_33 - .L_32)
	.align		4
.L_32:
        /*0028*/ 	.word	index@(_ZN4mmha33masked_multihead_attention_kernelIfLi80ELi128ELi2ELi32ELi128ELb0ELb0EEEv26Multihead_attention_paramsIT_XT5_EE)
        /*002c*/ 	.word	0x000000a7


	//----- nvinfo : EIATTR_FRAME_SIZE
	.align		4
.L_33:
        /*0030*/ 	.byte	0x04, 0x11
        /*0032*/ 	.short	(.L_35 - .L_34)
	.align		4
.L_34:
        /*0034*/ 	.word	index@($__internal_22_$__cuda_sm70_shflsync_bfly_p)
        /*0038*/ 	.word	0x00000000


	//----- nvinfo : EIATTR_FRAME_SIZE
	.align		4
.L_35:
        /*003c*/ 	.byte	0x04, 0x11
        /*003e*/ 	.short	(.L_37 - .L_36)
	.align		4
.L_36:
        /*0040*/ 	.word	index@(_ZN4mmha33masked_multihead_attention_kernelIfLi80ELi128ELi2ELi32ELi128ELb0ELb0EEEv26Multihead_attention_paramsIT_XT5_EE)
        /*0044*/ 	.word	0x00000000


	//----- nvinfo : EIATTR_REGCOUNT
	.align		4
.L_37:
        /*0048*/ 	.byte	0x04, 0x2f
        /*004a*/ 	.short	(.L_39 - .L_38)
	.align		4
.L_38:
        /*004c*/ 	.word	index@(_ZN4mmha33masked_multihead_attention_kernelIfLi80ELi128ELi1ELi32ELi256ELb0ELb0EEEv26Multihead_attention_paramsIT_XT5_EE)
        /*0050*/ 	.word	0x000000ff


	//----- nvinfo : EIATTR_FRAME_SIZE
	.align		4
.L_39:
        /*0054*/ 	.byte	0x04, 0x11
        /*0056*/ 	.short	(.L_41 - .L_40)
	.align		4
.L_40:
        /*0058*/ 	.word	index@($__internal_21_$__cuda_sm70_shflsync_bfly_p)
        /*005c*/ 	.word	0x00000000


	//----- nvinfo : EIATTR_FRAME_SIZE
	.align		4
.L_41:
        /*0060*/ 	.byte	0x04, 0x11
        /*0062*/ 	.short	(.L_43 - .L_42)
	.align		4
.L_42:
        /*0064*/ 	.word	index@(_ZN4mmha33masked_multihead_attention_kernelIfLi80ELi128ELi1ELi32ELi256ELb0ELb0EEEv26Multihead_attention_paramsIT_XT5_EE)
        /*0068*/ 	.word	0x00000040


	//----- nvinfo : EIATTR_REGCOUNT
	.align		4
.L_43:
        /*006c*/ 	.byte	0x04, 0x2f
        /*006e*/ 	.short	(.L_45 - .L_44)
	.align		4
.L_44:
        /*0070*/ 	.word	index@(_ZN4mmha33masked_multihead_attention_kernelIfLi80ELi128ELi4ELi32ELi64ELb0ELb1EEEv26Multihead_attention_paramsIT_XT5_EE)
        /*0074*/ 	.word	0x0000006e


	//----- nvinfo : EIATTR_FRAME_SIZE
	.align		4
.L_45:
        /*0078*/ 	.byte	0x04, 0x11
        /*007a*/ 	.short	(.L_47 - .L_46)
	.align		4
.L_46:
        /*007c*/ 	.word	index@($__internal_20_$__cuda_sm70_shflsync_bfly_p)
        /*0080*/ 	.word	0x00000000


	//----- nvinfo : EIATTR_FRAME_SIZE
	.align		4
.L_47:
        /*0084*/ 	.byte	0x04, 0x11
        /*0086*/ 	.short	(.L_49 - .L_48)
	.align		4
.L_48:
        /*0088*/ 	.word	index@(_ZN4mmha33masked_multihead_attention_kernelIfLi80ELi128ELi4ELi32ELi64ELb0ELb1EEEv26Multihead_attention_paramsIT_XT5_EE)
        /*008c*/ 	.word	0x00000000


	//----- nvinfo : EIATTR_REGCOUNT
	.align		4
.L_49:
        /*0090*/ 	.byte	0x04, 0x2f
        /*0092*/ 	.short	(.L_51 - .L_50)
	.align		4
.L_50:
        /*0094*/ 	.word	index@(_ZN4mmha33masked_multihead_attention_kernelIfLi80ELi128ELi2ELi32ELi128ELb0ELb1EEEv26Multihead_attention_paramsIT_XT5_EE)
        /*0098*/ 	.word	0x000000a7


	//----- nvinfo : EIATTR_FRAME_SIZE
	.align		4
.L_51:
        /*009c*/ 	.byte	0x04, 0x11
        /*009e*/ 	.short	(.L_53 - .L_52)
	.align		4
.L_52:
        /*00a0*/ 	.word	index@($__internal_19_$__cuda_sm70_shflsync_bfly_p)
        /*00a4*/ 	.word	0x00000000


	//----- nvinfo : EIATTR_FRAME_SIZE
	.align		4
.L_53:
        /*00a8*/ 	.byte	0x04, 0x11
        /*00aa*/ 	.short	(.L_55 - .L_54)
	.align		4
.L_54:
        /*00ac*/ 	.word	index@(_ZN4mmha33masked_multihead_attention_kernelIfLi80ELi128ELi2ELi32ELi128ELb0ELb1EEEv26Multihead_attention_paramsIT_XT5_EE)
        /*00b0*/ 	.word	0x00000000


	//----- nvinfo : EIATTR_REGCOUNT
	.align		4
.L_55:
        /*00b4*/ 	.byte	0x04, 0x2f
        /*00b6*/ 	.short	(.L_57 - .L_56)
	.align		4
.L_56:
        /*00b8*/ 	.word	index@(_ZN4mmha33masked_multihead_attention_kernelIfLi80ELi128ELi1ELi32ELi256ELb0ELb1EEEv26Multihead_attention_paramsIT_XT5_EE)
        /*00bc*/ 	.word	0x000000ff


	//----- nvinfo : EIATTR_FRAME_SIZE
	.align		4
.L_57:
        /*00c0*/ 	.byte	0x04, 0x11
        /*00c2*/ 	.short	(.L_59 - .L_58)
	.align		4
.L_58:
        /*00c4*/ 	.word	index@($__internal_18_$__cuda_sm70_shflsync_bfly_p)
        /*00c8*/ 	.word	0x00000000


	//----- nvinfo : EIATTR_FRAME_SIZE
	.align		4
.L_59:
        /*00cc*/ 	.byte	0x04, 0x11
        /*00ce*/ 	.short	(.L_61 - .L_60)
	.align		4
.L_60:
        /*00d0*/ 	.word	index@(_ZN4mmha33masked_multihead_attention_kernelIfLi80ELi128ELi1ELi32ELi256ELb0ELb1EEEv26Multihead_attention_paramsIT_XT5_EE)
        /*00d4*/ 	.word	0x00000038


	//----- nvinfo : EIATTR_REGCOUNT
	.align		4
.L_61:
        /*00d8*/ 	.byte	0x04, 0x2f
        /*00da*/ 	.short	(.L_63 - .L_62)
	.align		4
.L_62:
        /*00dc*/ 	.word	index@(_ZN4mmha33masked_multihead_attention_kernelItLi80ELi128ELi4ELi16ELi64ELb0ELb0EEEv26Multihead_attention_paramsIT_XT5_EE)
        /*00e0*/ 	.word	0x00000038


	//----- nvinfo : EIATTR_FRAME_SIZE
	.align		4
.L_63:
        /*00e4*/ 	.byte	0x04, 0x11
        /*00e6*/ 	.short	(.L_65 - .L_64)
	.align		4
.L_64:
        /*00e8*/ 	.word	index@($__internal_17_$__cuda_sm70_shflsync_bfly_p)
        /*00ec*/ 	.word	0x00000000


	//----- nvinfo : EIATTR_FRAME_SIZE
	.align		4
.L_65:
        /*00f0*/ 	.byte	0x04, 0x11
        /*00f2*/ 	.short	(.L_67 - .L_66)
	.align		4
.L_66:
        /*00f4*/ 	.word	index@(_ZN4mmha33masked_multihead_attention_kernelItLi80ELi128ELi4ELi16ELi64ELb0ELb0EEEv26Multihead_attention_paramsIT_XT5_EE)
        /*00f8*/ 	.word	0x00000000


	//----- nvinfo : EIATTR_REGCOUNT
	.align		4
.L_67:
        /*00fc*/ 	.byte	0x04, 0x2f
        /*00fe*/ 	.short	(.L_69 - .L_68)
	.align		4
.L_68:
        /*0100*/ 	.word	index@(_ZN4mmha33masked_multihead_attention_kernelItLi80ELi128ELi2ELi16ELi128ELb0ELb0EEEv26Multihead_attention_paramsIT_XT5_EE)
        /*0104*/ 	.word	0x0000005f


	//----- nvinfo : EIATTR_FRAME_SIZE
	.align		4
.L_69:
        /*0108*/ 	.byte	0x04, 0x11
        /*010a*/ 	.short	(.L_71 - .L_70)
	.align		4
.L_70:
        /*010c*/ 	.word	index@($__internal_16_$__cuda_sm70_shflsync_bfly_p)
        /*0110*/ 	.word	0x00000000


	//----- nvinfo : EIATTR_FRAME_SIZE
	.align		4
.L_71:
        /*0114*/ 	.byte	0x04, 0x11
        /*0116*/ 	.short	(.L_73 - .L_72)
	.align		4
.L_72:
        /*0118*/ 	.word	index@(_ZN4mmha33masked_multihead_attention_kernelItLi80ELi128ELi2ELi16ELi128ELb0ELb0EEEv26Multihead_attention_paramsIT_XT5_EE)
        /*011c*/ 	.word	0x00000000


	//----- nvinfo : EIATTR_REGCOUNT
	.align		4
.L_73:
        /*0120*/ 	.byte	0x04, 0x2f
        /*0122*/ 	.short	(.L_75 - .L_74)
	.align		4
.L_74:
        /*0124*/ 	.word	index@(_ZN4mmha33masked_multihead_attention_kernelItLi80ELi128ELi1ELi16ELi256ELb0ELb0EEEv26Multihead_attention_paramsIT_XT5_EE)
        /*0128*/ 	.word	0x000000a1


	//----- nvinfo : EIATTR_FRAME_SIZE
	.align		4
.L_75:
        /*012c*/ 	.byte	0x04, 0x11
        /*012e*/ 	.short	(.L_77 - .L_76)
	.align		4
.L_76:
        /*0130*/ 	.word	index@($__internal_15_$__cuda_sm70_shflsync_bfly_p)
        /*0134*/ 	.word	0x00000000


	//----- nvinfo : EIATTR_FRAME_SIZE
	.align		4
.L_77:
        /*0138*/ 	.byte	0x04, 0x11
        /*013a*/ 	.short	(.L_79 - .L_78)
	.align		4
.L_78:
        /*013c*/ 	.word	index@(_ZN4mmha33masked_multihead_attention_kernelItLi80ELi128ELi1ELi16ELi256ELb0ELb0EEEv26Multihead_attention_paramsIT_XT5_EE)
        /*0140*/ 	.word	0x00000000


	//----- nvinfo : EIATTR_REGCOUNT
	.align		4
.L_79:
        /*0144*/ 	.byte	0x04, 0x2f
        /*0146*/ 	.short	(.L_81 - .L_80)
	.align		4
.L_80:
        /*0148*/ 	.word	index@(_ZN4mmha33masked_multihead_attention_kernelItLi80ELi128ELi4ELi16ELi64ELb0ELb1EEEv26Multihead_attention_paramsIT_XT5_EE)
        /*014c*/ 	.word	0x00000039


	//----- nvinfo : EIATTR_FRAME_SIZE
	.align		4
.L_81:
        /*0150*/ 	.byte	0x04, 0x11
        /*0152*/ 	.short	(.L_83 - .L_82)
	.align		4
.L_82:
        /*0154*/ 	.word	index@($__internal_14_$__cuda_sm70_shflsync_bfly_p)
        /*0158*/ 	.word	0x00000000


	//----- nvinfo : EIATTR_FRAME_SIZE
	.align		4
.L_83:
        /*015c*/ 	.byte	0x04, 0x11
        /*015e*/ 	.short	(.L_85 - .L_84)
	.align		4
.L_84:
        /*0160*/ 	.word	index@(_ZN4mmha33masked_multihead_attention_kernelItLi80ELi128ELi4ELi16ELi64ELb0ELb1EEEv26Multihead_attention_paramsIT_XT5_EE)
        /*0164*/ 	.word	0x00000000


	//----- nvinfo : EIATTR_REGCOUNT
	.align		4
.L_85:
        /*0168*/ 	.byte	0x04, 0x2f
        /*016a*/ 	.short	(.L_87 - .L_86)
	.align		4
.L_86:
        /*016c*/ 	.word	index@(_ZN4mmha33masked_multihead_attention_kernelItLi80ELi128ELi2ELi16ELi128ELb0ELb1EEEv26Multihead_attention_paramsIT_XT5_EE)
        /*0170*/ 	.word	0x0000005f


	//----- nvinfo : EIATTR_FRAME_SIZE
	.align		4
.L_87:
        /*0174*/ 	.byte	0x04, 0x11
        /*0176*/ 	.short	(.L_89 - .L_88)
	.align		4
.L_88:
        /*0178*/ 	.word	index@($__internal_13_$__cuda_sm70_shflsync_bfly_p)
        /*017c*/ 	.word	0x00000000


	//----- nvinfo : EIATTR_FRAME_SIZE
	.align		4
.L_89:
        /*0180*/ 	.byte	0x04, 0x11
        /*0182*/ 	.short	(.L_91 - .L_90)
	.align		4
.L_90:
        /*0184*/ 	.word	index@(_ZN4mmha33masked_multihead_attention_kernelItLi80ELi128ELi2ELi16ELi128ELb0ELb1EEEv26Multihead_attention_paramsIT_XT5_EE)
        /*0188*/ 	.word	0x00000000


	//----- nvinfo : EIATTR_REGCOUNT
	.align		4
.L_91:
        /*018c*/ 	.byte	0x04, 0x2f
        /*018e*/ 	.short	(.L_93 - .L_92)
	.align		4
.L_92:
        /*0190*/ 	.word	index@(_ZN4mmha33masked_multihead_attention_kernelItLi80ELi128ELi1ELi16ELi256ELb0ELb1EEEv26Multihead_attention_paramsIT_XT5_EE)
        /*0194*/ 	.word	0x000000a0


	//----- nvinfo : EIATTR_FRAME_SIZE
	.align		4
.L_93:
        /*0198*/ 	.byte	0x04, 0x11
        /*019a*/ 	.short	(.L_95 - .L_94)
	.align		4
.L_94:
        /*019c*/ 	.word	index@($__internal_12_$__cuda_sm70_shflsync_bfly_p)
        /*01a0*/ 	.word	0x00000000


	//----- nvinfo : EIATTR_FRAME_SIZE
	.align		4
.L_95:
        /*01a4*/ 	.byte	0x04, 0x11
        /*01a6*/ 	.short	(.L_97 - .L_96)
	.align		4
.L_96:
        /*01a8*/ 	.word	index@(_ZN4mmha33masked_multihead_attention_kernelItLi80ELi128ELi1ELi16ELi256ELb0ELb1EEEv26Multihead_attention_paramsIT_XT5_EE)
        /*01ac*/ 	.word	0x00000000


	//----- nvinfo : EIATTR_REGCOUNT
	.align		4
.L_97:
        /*01b0*/ 	.byte	0x04, 0x2f
        /*01b2*/ 	.short	(.L_99 - .L_98)
	.align		4
.L_98:
        /*01b4*/ 	.word	index@(_ZN4mmha33masked_multihead_attention_kernelIfLi80ELi128ELi4ELi32ELi64ELb1ELb0EEEv26Multihead_attention_paramsIT_XT5_EE)
        /*01b8*/ 	.word	0x00000086


	//----- nvinfo : EIATTR_FRAME_SIZE
	.align		4
.L_99:
        /*01bc*/ 	.byte	0x04, 0x11
        /*01be*/ 	.short	(.L_101 - .L_100)
	.align		4
.L_100:
        /*01c0*/ 	.word	index@($__internal_11_$__cuda_sm70_shflsync_bfly_p)
        /*01c4*/ 	.word	0x00000000


	//----- nvinfo : EIATTR_FRAME_SIZE
	.align		4
.L_101:
        /*01c8*/ 	.byte	0x04, 0x11
        /*01ca*/ 	.short	(.L_103 - .L_102)
	.align		4
.L_102:
        /*01cc*/ 	.word	index@(_ZN4mmha33masked_multihead_attention_kernelIfLi80ELi128ELi4ELi32ELi64ELb1ELb0EEEv26Multihead_attention_paramsIT_XT5_EE)
        /*01d0*/ 	.word	0x00000000


	//----- nvinfo : EIATTR_REGCOUNT
	.align		4
.L_103:
        /*01d4*/ 	.byte	0x04, 0x2f
        /*01d6*/ 	.short	(.L_105 - .L_104)
	.align		4
.L_104:
        /*01d8*/ 	.word	index@(_ZN4mmha33masked_multihead_attention_kernelIfLi80ELi128ELi2ELi32ELi128ELb1ELb0EEEv26Multihead_attention_paramsIT_XT5_EE)
        /*01dc*/ 	.word	0x000000e6


	//----- nvinfo : EIATTR_FRAME_SIZE
	.align		4
.L_105:
        /*01e0*/ 	.byte	0x04, 0x11
        /*01e2*/ 	.short	(.L_107 - .L_106)
	.align		4
.L_106:
        /*01e4*/ 	.word	index@($__internal_10_$__cuda_sm70_shflsync_bfly_p)
        /*01e8*/ 	.word	0x00000000


	//----- nvinfo : EIATTR_FRAME_SIZE
	.align		4
.L_107:
        /*01ec*/ 	.byte	0x04, 0x11
        /*01ee*/ 	.short	(.L_109 - .L_108)
	.align		4
.L_108:
        /*01f0*/ 	.word	index@(_ZN4mmha33masked_multihead_attention_kernelIfLi80ELi128ELi2ELi32ELi128ELb1ELb0EEEv26Multihead_attention_paramsIT_XT5_EE)
        /*01f4*/ 	.word	0x00000000


	//----- nvinfo : EIATTR_REGCOUNT
	.align		4
.L_109:
        /*01f8*/ 	.byte	0x04, 0x2f
        /*01fa*/ 	.short	(.L_111 - .L_110)
	.align		4
.L_110:
        /*01fc*/ 	.word	index@(_ZN4mmha33masked_multihead_attention_kernelIfLi80ELi128ELi1ELi32ELi256ELb1ELb0EEEv26Multihead_attention_paramsIT_XT5_EE)
        /*0200*/ 	.word	0x000000ff


	//----- nvinfo : EIATTR_FRAME_SIZE
	.align		4
.L_111:
        /*0204*/ 	.byte	0x04, 0x11
        /*0206*/ 	.short	(.L_113 - .L_112)
	.align		4
.L_112:
        /*0208*/ 	.word	index@($__internal_9_$__cuda_sm70_shflsync_bfly_p)
        /*020c*/ 	.word	0x00000000


	//----- nvinfo : EIATTR_FRAME_SIZE
	.align		4
.L_113:
        /*0210*/ 	.byte	0x04, 0x11
        /*0212*/ 	.short	(.L_115 - .L_114)
	.align		4
.L_114:
        /*0214*/ 	.word	index@(_ZN4mmha33masked_multihead_attention_kernelIfLi80ELi128ELi1ELi32ELi256ELb1ELb0EEEv26Multihead_attention_paramsIT_XT5_EE)
        /*0218*/ 	.word	0x000001e0


	//----- nvinfo : EIATTR_REGCOUNT
	.align		4
.L_115:
        /*021c*/ 	.byte	0x04, 0x2f
        /*021e*/ 	.short	(.L_117 - .L_116)
	.align		4
.L_116:
        /*0220*/ 	.word	index@(_ZN4mmha33masked_multihead_attention_kernelIfLi80ELi128ELi4ELi32ELi64ELb1ELb1EEEv26Multihead_attention_paramsIT_XT5_EE)
        /*0224*/ 	.word	0x00000088


	//----- nvinfo : EIATTR_FRAME_SIZE
	.align		4
.L_117:
        /*0228*/ 	.byte	0x04, 0x11
        /*022a*/ 	.short	(.L_119 - .L_118)
	.align		4
.L_118:
        /*022c*/ 	.word	index@($__internal_8_$__cuda_sm70_shflsync_bfly_p)
        /*0230*/ 	.word	0x00000000


	//----- nvinfo : EIATTR_FRAME_SIZE
	.align		4
.L_119:
        /*0234*/ 	.byte	0x04, 0x11
        /*0236*/ 	.short	(.L_121 - .L_120)
	.align		4
.L_120:
        /*0238*/ 	.word	index@(_ZN4mmha33masked_multihead_attention_kernelIfLi80ELi128ELi4ELi32ELi64ELb1ELb1EEEv26Multihead_attention_paramsIT_XT5_EE)
        /*023c*/ 	.word	0x00000000


	//----- nvinfo : EIATTR_REGCOUNT
	.align		4
.L_121:
        /*0240*/ 	.byte	0x04, 0x2f
        /*0242*/ 	.short	(.L_123 - .L_122)
	.align		4
.L_122:
        /*0244*/ 	.word	index@(_ZN4mmha33masked_multihead_attention_kernelIfLi80ELi128ELi2ELi32ELi128ELb1ELb1EEEv26Multihead_attention_paramsIT_XT5_EE)
        /*0248*/ 	.word	0x000000e9


	//----- nvinfo : EIATTR_FRAME_SIZE
	.align		4
.L_123:
        /*024c*/ 	.byte	0x04, 0x11
        /*024e*/ 	.short	(.L_125 - .L_124)
	.align		4
.L_124:
        /*0250*/ 	.word	index@($__internal_7_$__cuda_sm70_shflsync_bfly_p)
        /*0254*/ 	.word	0x00000000


	//----- nvinfo : EIATTR_FRAME_SIZE
	.align		4
.L_125:
        /*0258*/ 	.byte	0x04, 0x11
        /*025a*/ 	.short	(.L_127 - .L_126)
	.align		4
.L_126:
        /*025c*/ 	.word	index@(_ZN4mmha33masked_multihead_attention_kernelIfLi80ELi128ELi2ELi32ELi128ELb1ELb1EEEv26Multihead_attention_paramsIT_XT5_EE)
        /*0260*/ 	.word	0x00000000


	//----- nvinfo : EIATTR_REGCOUNT
	.align		4
.L_127:
        /*0264*/ 	.byte	0x04, 0x2f
        /*0266*/ 	.short	(.L_129 - .L_128)
	.align		4
.L_128:
        /*0268*/ 	.word	index@(_ZN4mmha33masked_multihead_attention_kernelIfLi80ELi128ELi1ELi32ELi256ELb1ELb1EEEv26Multihead_attention_paramsIT_XT5_EE)
        /*026c*/ 	.word	0x000000ff


	//----- nvinfo : EIATTR_FRAME_SIZE
	.align		4
.L_129:
        /*0270*/ 	.byte	0x04, 0x11
        /*0272*/ 	.short	(.L_131 - .L_130)
	.align		4
.L_130:
        /*0274*/ 	.word	index@($__internal_6_$__cuda_sm70_shflsync_bfly_p)
        /*0278*/ 	.word	0x00000000


	//----- nvinfo : EIATTR_FRAME_SIZE
	.align		4
.L_131:
        /*027c*/ 	.byte	0x04, 0x11
        /*027e*/ 	.short	(.L_133 - .L_132)
	.align		4
.L_132:
        /*0280*/ 	.word	index@(_ZN4mmha33masked_multihead_attention_kernelIfLi80ELi128ELi1ELi32ELi256ELb1ELb1EEEv26Multihead_attention_paramsIT_XT5_EE)
        /*0284*/ 	.word	0x000001d8


	//----- nvinfo : EIATTR_REGCOUNT
	.align		4
.L_133:
        /*0288*/ 	.byte	0x04, 0x2f
        /*028a*/ 	.short	(.L_135 - .L_134)
	.align		4
.L_134:
        /*028c*/ 	.word	index@(_ZN4mmha33masked_multihead_attention_kernelItLi80ELi128ELi4ELi16ELi64ELb1ELb0EEEv26Multihead_attention_paramsIT_XT5_EE)
        /*0290*/ 	.word	0x00000055


	//----- nvinfo : EIATTR_FRAME_SIZE
	.align		4
.L_135:
        /*0294*/ 	.byte	0x04, 0x11
        /*0296*/ 	.short	(.L_137 - .L_136)
	.align		4
.L_136:
        /*0298*/ 	.word	index@($__internal_5_$__cuda_sm70_shflsync_bfly_p)
        /*029c*/ 	.word	0x00000000


	//----- nvinfo : EIATTR_FRAME_SIZE
	.align		4
.L_137:
        /*02a0*/ 	.byte	0x04, 0x11
        /*02a2*/ 	.short	(.L_139 - .L_138)
	.align		4
.L_138:
        /*02a4*/ 	.word	index@(_ZN4mmha33masked_multihead_attention_kernelItLi80ELi128ELi4ELi16ELi64ELb1ELb0EEEv26Multihead_attention_paramsIT_XT5_EE)
        /*02a8*/ 	.word	0x00000000


	//----- nvinfo : EIATTR_REGCOUNT
	.align		4
.L_139:
        /*02ac*/ 	.byte	0x04, 0x2f
        /*02ae*/ 	.short	(.L_141 - .L_140)
	.align		4
.L_140:
        /*02b0*/ 	.word	index@(_ZN4mmha33masked_multihead_attention_kernelItLi80ELi128ELi2ELi16ELi128ELb1ELb0EEEv26Multihead_attention_paramsIT_XT5_EE)
        /*02b4*/ 	.word	0x00000085


	//----- nvinfo : EIATTR_FRAME_SIZE
	.align		4
.L_141:
        /*02b8*/ 	.byte	0x04, 0x11
        /*02ba*/ 	.short	(.L_143 - .L_142)
	.align		4
.L_142:
        /*02bc*/ 	.word	index@($__internal_4_$__cuda_sm70_shflsync_bfly_p)
        /*02c0*/ 	.word	0x00000000


	//----- nvinfo : EIATTR_FRAME_SIZE
	.align		4
.L_143:
        /*02c4*/ 	.byte	0x04, 0x11
        /*02c6*/ 	.short	(.L_145 - .L_144)
	.align		4
.L_144:
        /*02c8*/ 	.word	index@(_ZN4mmha33masked_multihead_attention_kernelItLi80ELi128ELi2ELi16ELi128ELb1ELb0EEEv26Multihead_attention_paramsIT_XT5_EE)
        /*02cc*/ 	.word	0x00000000


	//----- nvinfo : EIATTR_REGCOUNT
	.align		4
.L_145:
        /*02d0*/ 	.byte	0x04, 0x2f
        /*02d2*/ 	.short	(.L_147 - .L_146)
	.align		4
.L_146:
        /*02d4*/ 	.word	index@(_ZN4mmha33masked_multihead_attention_kernelItLi80ELi128ELi1ELi16ELi256ELb1ELb0EEEv26Multihead_attention_paramsIT_XT5_EE)
        /*02d8*/ 	.word	0x000000e7


	//----- nvinfo : EIATTR_FRAME_SIZE
	.align		4
.L_147:
        /*02dc*/ 	.byte	0x04, 0x11
        /*02de*/ 	.short	(.L_149 - .L_148)
	.align		4
.L_148:
        /*02e0*/ 	.word	index@($__internal_3_$__cuda_sm70_shflsync_bfly_p)
        /*02e4*/ 	.word	0x00000000


	//----- nvinfo : EIATTR_FRAME_SIZE
	.align		4
.L_149:
        /*02e8*/ 	.byte	0x04, 0x11
        /*02ea*/ 	.short	(.L_151 - .L_150)
	.align		4
.L_150:
        /*02ec*/ 	.word	index@(_ZN4mmha33masked_multihead_attention_kernelItLi80ELi128ELi1ELi16ELi256ELb1ELb0EEEv26Multihead_attention_paramsIT_XT5_EE)
        /*02f0*/ 	.word	0x00000000


	//----- nvinfo : EIATTR_REGCOUNT
	.align		4
.L_151:
        /*02f4*/ 	.byte	0x04, 0x2f
        /*02f6*/ 	.short	(.L_153 - .L_152)
	.align		4
.L_152:
        /*02f8*/ 	.word	index@(_ZN4mmha33masked_multihead_attention_kernelItLi80ELi128ELi4ELi16ELi64ELb1ELb1EEEv26Multihead_attention_paramsIT_XT5_EE)
        /*02fc*/ 	.word	0x00000057


	//----- nvinfo : EIATTR_FRAME_SIZE
	.align		4
.L_153:
        /*0300*/ 	.byte	0x04, 0x11
        /*0302*/ 	.short	(.L_155 - .L_154)
	.align		4
.L_154:
        /*0304*/ 	.word	index@($__internal_2_$__cuda_sm70_shflsync_bfly_p)
        /*0308*/ 	.word	0x00000000


	//----- nvinfo : EIATTR_FRAME_SIZE
	.align		4
.L_155:
        /*030c*/ 	.byte	0x04, 0x11
        /*030e*/ 	.short	(.L_157 - .L_156)
	.align		4
.L_156:
        /*0310*/ 	.word	index@(_ZN4mmha33masked_multihead_attention_kernelItLi80ELi128ELi4ELi16ELi64ELb1ELb1EEEv26Multihead_attention_paramsIT_XT5_EE)
        /*0314*/ 	.word	0x00000000


	//----- nvinfo : EIATTR_REGCOUNT
	.align		4
.L_157:
        /*0318*/ 	.byte	0x04, 0x2f
        /*031a*/ 	.short	(.L_159 - .L_158)
	.align		4
.L_158:
        /*031c*/ 	.word	index@(_ZN4mmha33masked_multihead_attention_kernelItLi80ELi128ELi2ELi16ELi128ELb1ELb1EEEv26Multihead_attention_paramsIT_XT5_EE)
        /*0320*/ 	.word	0x00000087


	//----- nvinfo : EIATTR_FRAME_SIZE
	.align		4
.L_159:
        /*0324*/ 	.byte	0x04, 0x11
        /*0326*/ 	.short	(.L_161 - .L_160)
	.align		4
.L_160:
        /*0328*/ 	.word	index@($__internal_1_$__cuda_sm70_shflsync_bfly_p)
        /*032c*/ 	.word	0x00000000


	//----- nvinfo : EIATTR_FRAME_SIZE
	.align		4
.L_161:
        /*0330*/ 	.byte	0x04, 0x11
        /*0332*/ 	.short	(.L_163 - .L_162)
	.align		4
.L_162:
        /*0334*/ 	.word	index@(_ZN4mmha33masked_multihead_attention_kernelItLi80ELi128ELi2ELi16ELi128ELb1ELb1EEEv26Multihead_attention_paramsIT_XT5_EE)
        /*0338*/ 	.word	0x00000000


	//----- nvinfo : EIATTR_REGCOUNT
	.align		4
.L_163:
        /*033c*/ 	.byte	0x04, 0x2f
        /*033e*/ 	.short	(.L_165 - .L_164)
	.align		4
.L_164:
        /*0340*/ 	.word	index@(_ZN4mmha33masked_multihead_attention_kernelItLi80ELi128ELi1ELi16ELi256ELb1ELb1EEEv26Multihead_attention_paramsIT_XT5_EE)
        /*0344*/ 	.word	0x000000e7


	//----- nvinfo : EIATTR_FRAME_SIZE
	.align		4
.L_165:
        /*0348*/ 	.byte	0x04, 0x11
        /*034a*/ 	.short	(.L_167 - .L_166)
	.align		4
.L_166:
        /*034c*/ 	.word	index@($__internal_0_$__cuda_sm70_shflsync_bfly_p)
        /*0350*/ 	.word	0x00000000


	//----- nvinfo : EIATTR_FRAME_SIZE
	.align		4
.L_167:
        /*0354*/ 	.byte	0x04, 0x11
        /*0356*/ 	.short	(.L_169 - .L_168)
	.align		4
.L_168:
        /*0358*/ 	.word	index@(_ZN4mmha33masked_multihead_attention_kernelItLi80ELi128ELi1ELi16ELi256ELb1ELb1EEEv26Multihead_attention_paramsIT_XT5_EE)
        /*035c*/ 	.word	0x00000000


	//----- nvinfo : EIATTR_MIN_STACK_SIZE
	.align		4
.L_169:
        /*0360*/ 	.byte	0x04, 0x12
        /*0362*/ 	.short	(.L_171 - .L_170)
	.align		4
.L_170:
        /*0364*/ 	.word	index@(_ZN4mmha33masked_multihead_attention_kernelItLi80ELi128ELi1ELi16ELi256ELb1ELb1EEEv26Multihead_attention_paramsIT_XT5_EE)
        /*0368*/ 	.word	0x00000000


	//----- nvinfo : EIATTR_MIN_STACK_SIZE
	.align		4
.L_171:
        /*036c*/ 	.byte	0x04, 0x12
        /*036e*/ 	.short	(.L_173 - .L_172)
	.align		4
.L_172:
        /*0370*/ 	.word	index@(_ZN4mmha33masked_multihead_attention_kernelItLi80ELi128ELi2ELi16ELi128ELb1ELb1EEEv26Multihead_attention_paramsIT_XT5_EE)
        /*0374*/ 	.word	0x00000000


	//----- nvinfo : EIATTR_MIN_STACK_SIZE
	.align		4
.L_173:
        /*0378*/ 	.byte	0x04, 0x12
        /*037a*/ 	.short	(.L_175 - .L_174)
	.align		4
.L_174:
        /*037c*/ 	.word	index@(_ZN4mmha33masked_multihead_attention_kernelItLi80ELi128ELi4ELi16ELi64ELb1ELb1EEEv26Multihead_attention_paramsIT_XT5_EE)
        /*0380*/ 	.word	0x00000000


	//----- nvinfo : EIATTR_MIN_STACK_SIZE
	.align		4
.L_175:
        /*0384*/ 	.byte	0x04, 0x12
        /*0386*/ 	.short	(.L_177 - .L_176)
	.align		4
.L_176:
        /*0388*/ 	.word	index@(_ZN4mmha33masked_multihead_attention_kernelItLi80ELi128ELi1ELi16ELi256ELb1ELb0EEEv26Multihead_attention_paramsIT_XT5_EE)
        /*038c*/ 	.word	0x00000000


	//----- nvinfo : EIATTR_MIN_STACK_SIZE
	.align		4
.L_177:
        /*0390*/ 	.byte	0x04, 0x12
        /*0392*/ 	.short	(.L_179 - .L_178)
	.align		4
.L_178:
        /*0394*/ 	.word	index@(_ZN4mmha33masked_multihead_attention_kernelItLi80ELi128ELi2ELi16ELi128ELb1ELb0EEEv26Multihead_attention_paramsIT_XT5_EE)
        /*0398*/ 	.word	0x00000000


	//----- nvinfo : EIATTR_MIN_STACK_SIZE
	.align		4
.L_179:
        /*039c*/ 	.byte	0x04, 0x12
        /*039e*/ 	.short	(.L_181 - .L_180)
	.align		4
.L_180:
        /*03a0*/ 	.word	index@(_ZN4mmha33masked_multihead_attention_kernelItLi80ELi128ELi4ELi16ELi64ELb1ELb0EEEv26Multihead_attention_paramsIT_XT5_EE)
        /*03a4*/ 	.word	0x00000000


	//----- nvinfo : EIATTR_MIN_STACK_SIZE
	.align		4
.L_181:
        /*03a8*/ 	.byte	0x04, 0x12
        /*03aa*/ 	.short	(.L_183 - .L_182)
	.align		4
.L_182:
        /*03ac*/ 	.word	index@(_ZN4mmha33masked_multihead_attention_kernelIfLi80ELi128ELi1ELi32ELi256ELb1ELb1EEEv26Multihead_attention_paramsIT_XT5_EE)
        /*03b0*/ 	.word	0x000001d8


	//----- nvinfo : EIATTR_MIN_STACK_SIZE
	.align		4
.L_183:
        /*03b4*/ 	.byte	0x04, 0x12
        /*03b6*/ 	.short	(.L_185 - .L_184)
	.align		4
.L_184:
        /*03b8*/ 	.word	index@(_ZN4mmha33masked_multihead_attention_kernelIfLi80ELi128ELi2ELi32ELi128ELb1ELb1EEEv26Multihead_attention_paramsIT_XT5_EE)
        /*03bc*/ 	.word	0x00000000


	//----- nvinfo : EIATTR_MIN_STACK_SIZE
	.align		4
.L_185:
        /*03c0*/ 	.byte	0x04, 0x12
        /*03c2*/ 	.short	(.L_187 - .L_186)
	.align		4
.L_186:
        /*03c4*/ 	.word	index@(_ZN4mmha33masked_multihead_attention_kernelIfLi80ELi128ELi4ELi32ELi64ELb1ELb1EEEv26Multihead_attention_paramsIT_XT5_EE)
        /*03c8*/ 	.word	0x00000000


	//----- nvinfo : EIATTR_MIN_STACK_SIZE
	.align		4
.L_187:
        /*03cc*/ 	.byte	0x04, 0x12
        /*03ce*/ 	.short	(.L_189 - .L_188)
	.align		4
.L_188:
        /*03d0*/ 	.word	index@(_ZN4mmha33masked_multihead_attention_kernelIfLi80ELi128ELi1ELi32ELi256ELb1ELb0EEEv26Multihead_attention_paramsIT_XT5_EE)
        /*03d4*/ 	.word	0x000001e0


	//----- nvinfo : EIATTR_MIN_STACK_SIZE
	.align		4
.L_189:
        /*03d8*/ 	.byte	0x04, 0x12
        /*03da*/ 	.short	(.L_191 - .L_190)
	.align		4
.L_190:
        /*03dc*/ 	.word	index@(_ZN4mmha33masked_multihead_attention_kernelIfLi80ELi128ELi2ELi32ELi128ELb1ELb0EEEv26Multihead_attention_paramsIT_XT5_EE)
        /*03e0*/ 	.word	0x00000000


	//----- nvinfo : EIATTR_MIN_STACK_SIZE
	.align		4
.L_191:
        /*03e4*/ 	.byte	0x04, 0x12
        /*03e6*/ 	.short	(.L_193 - .L_192)
	.align		4
.L_192:
        /*03e8*/ 	.word	index@(_ZN4mmha33masked_multihead_attention_kernelIfLi80ELi128ELi4ELi32ELi64ELb1ELb0EEEv26Multihead_attention_paramsIT_XT5_EE)
        /*03ec*/ 	.word	0x00000000


	//----- nvinfo : EIATTR_MIN_STACK_SIZE
	.align		4
.L_193:
        /*03f0*/ 	.byte	0x04, 0x12
        /*03f2*/ 	.short	(.L_195 - .L_194)
	.align		4
.L_194:
        /*03f4*/ 	.word	index@(_ZN4mmha33masked_multihead_attention_kernelItLi80ELi128ELi1ELi16ELi256ELb0ELb1EEEv26Multihead_attention_paramsIT_XT5_EE)
        /*03f8*/ 	.word	0x00000000


	//----- nvinfo : EIATTR_MIN_STACK_SIZE
	.align		4
.L_195:
        /*03fc*/ 	.byte	0x04, 0x12
        /*03fe*/ 	.short	(.L_197 - .L_196)
	.align		4
.L_196:
        /*0400*/ 	.word	index@(_ZN4mmha33masked_multihead_attention_kernelItLi80ELi128ELi2ELi16ELi128ELb0ELb1EEEv26Multihead_attention_paramsIT_XT5_EE)
        /*0404*/ 	.word	0x00000000


	//----- nvinfo : EIATTR_MIN_STACK_SIZE
	.align		4
.L_197:
        /*0408*/ 	.byte	0x04, 0x12
        /*040a*/ 	.short	(.L_199 - .L_198)
	.align		4
.L_198:
        /*040c*/ 	.word	index@(_ZN4mmha33masked_multihead_attention_kernelItLi80ELi128ELi4ELi16ELi64ELb0ELb1EEEv26Multihead_attention_paramsIT_XT5_EE)
        /*0410*/ 	.word	0x00000000


	//----- nvinfo : EIATTR_MIN_STACK_SIZE
	.align		4
.L_199:
        /*0414*/ 	.byte	0x04, 0x12
        /*0416*/ 	.short	(.L_201 - .L_200)
	.align		4
.L_200:
        /*0418*/ 	.word	index@(_ZN4mmha33masked_multihead_attention_kernelItLi80ELi128ELi1ELi16ELi256ELb0ELb0EEEv26Multihead_attention_paramsIT_XT5_EE)
        /*041c*/ 	.word	0x00000000


	//----- nvinfo : EIATTR_MIN_STACK_SIZE
	.align		4
.L_201:
        /*0420*/ 	.byte	0x04, 0x12
        /*0422*/ 	.short	(.L_203 - .L_202)
	.align		4
.L_202:
        /*0424*/ 	.word	index@(_ZN4mmha33masked_multihead_attention_kernelItLi80ELi128ELi2ELi16ELi128ELb0ELb0EEEv26Multihead_attention_paramsIT_XT5_EE)
        /*0428*/ 	.word	0x00000000


	//----- nvinfo : EIATTR_MIN_STACK_SIZE
	.align		4
.L_203:
        /*042c*/ 	.byte	0x04, 0x12
        /*042e*/ 	.short	(.L_205 - .L_204)
	.align		4
.L_204:
        /*0430*/ 	.word	index@(_ZN4mmha33masked_multihead_attention_kernelItLi80ELi128ELi4ELi16ELi64ELb0ELb0EEEv26Multihead_attention_paramsIT_XT5_EE)
        /*0434*/ 	.word	0x00000000


	//----- nvinfo : EIATTR_MIN_STACK_SIZE
	.align		4
.L_205:
        /*0438*/ 	.byte	0x04, 0x12
        /*043a*/ 	.short	(.L_207 - .L_206)
	.align		4
.L_206:
        /*043c*/ 	.word	index@(_ZN4mmha33masked_multihead_attention_kernelIfLi80ELi128ELi1ELi32ELi256ELb0ELb1EEEv26Multihead_attention_paramsIT_XT5_EE)
        /*0440*/ 	.word	0x00000038


	//----- nvinfo : EIATTR_MIN_STACK_SIZE
	.align		4
.L_207:
        /*0444*/ 	.byte	0x04, 0x12
        /*0446*/ 	.short	(.L_209 - .L_208)
	.align		4
.L_208:
        /*0448*/ 	.word	index@(_ZN4mmha33masked_multihead_attention_kernelIfLi80ELi128ELi2ELi32ELi128ELb0ELb1EEEv26Multihead_attention_paramsIT_XT5_EE)
        /*044c*/ 	.word	0x00000000


	//----- nvinfo : EIATTR_MIN_STACK_SIZE
	.align		4
.L_209:
        /*0450*/ 	.byte	0x04, 0x12
        /*0452*/ 	.short	(.L_211 - .L_210)
	.align		4
.L_210:
        /*0454*/ 	.word	index@(_ZN4mmha33masked_multihead_attention_kernelIfLi80ELi128ELi4ELi32ELi64ELb0ELb1EEEv26Multihead_attention_paramsIT_XT5_EE)
        /*0458*/ 	.word	0x00000000


	//----- nvinfo : EIATTR_MIN_STACK_SIZE
	.align		4
.L_211:
        /*045c*/ 	.byte	0x04, 0x12
        /*045e*/ 	.short	(.L_213 - .L_212)
	.align		4
.L_212:
        /*0460*/ 	.word	index@(_ZN4mmha33masked_multihead_attention_kernelIfLi80ELi128ELi1ELi32ELi256ELb0ELb0EEEv26Multihead_attention_paramsIT_XT5_EE)
        /*0464*/ 	.word	0x00000040


	//----- nvinfo : EIATTR_MIN_STACK_SIZE
	.align		4
.L_213:
        /*0468*/ 	.byte	0x04, 0x12
        /*046a*/ 	.short	(.L_215 - .L_214)
	.align		4
.L_214:
        /*046c*/ 	.word	index@(_ZN4mmha33masked_multihead_attention_kernelIfLi80ELi128ELi2ELi32ELi128ELb0ELb0EEEv26Multihead_attention_paramsIT_XT5_EE)
        /*0470*/ 	.word	0x00000000


	//----- nvinfo : EIATTR_MIN_STACK_SIZE
	.align		4
.L_215:
        /*0474*/ 	.byte	0x04, 0x12
        /*0476*/ 	.short	(.L_217 - .L_216)
	.align		4
.L_216:
        /*0478*/ 	.word	index@(_ZN4mmha33masked_multihead_attention_kernelIfLi80ELi128ELi4ELi32ELi64ELb0ELb0EEEv26Multihead_attention_paramsIT_XT5_EE)
        /*047c*/ 	.word	0x00000000
.L_217:


//--------------------- .nv.info._ZN4mmha33masked_multihead_attention_kernelItLi80ELi128ELi1ELi16ELi256ELb1ELb1EEEv26Multihead_attention_paramsIT_XT5_EE --------------------------
	.section	.nv.info._ZN4mmha33masked_multihead_attention_kernelItLi80ELi128ELi1ELi16ELi256ELb1ELb1EEEv26Multihead_attention_paramsIT_XT5_EE,"",@"SHT_CUDA_INFO"
	.sectionflags	@""
	.align	4


	//----- nvinfo : EIATTR_CUDA_API_VERSION
	.align		4
        /*0000*/ 	.byte	0x04, 0x37
        /*0002*/ 	.short	(.L_219 - .L_218)
.L_218:
        /*0004*/ 	.word	0x00000082


	//----- nvinfo : EIATTR_SW2861232_WAR
	.align		4
.L_219:
        /*0008*/ 	.byte	0x01, 0x35
	.zero		2


	//----- nvinfo : EIATTR_PARAM_CBANK
	.align		4
        /*000c*/ 	.byte	0x04, 0x0a
        /*000e*/ 	.short	(.L_221 - .L_220)
	.align		4
.L_220:
        /*0010*/ 	.word	index@(.nv.constant0._ZN4mmha33masked_multihead_attention_kernelItLi80ELi128ELi1ELi16ELi256ELb1ELb1EEEv26Multihead_attention_paramsIT_XT5_EE)
        /*0014*/ 	.short	0x0160
        /*0016*/ 	.short	0x0128


	//----- nvinfo : EIATTR_CBANK_PARAM_SIZE
	.align		4
.L_221:
        /*0018*/ 	.byte	0x03, 0x19
        /*001a*/ 	.short	0x0128


	//----- nvinfo : EIATTR_KPARAM_INFO
	.align		4
        /*001c*/ 	.byte	0x04, 0x17
        /*001e*/ 	.short	(.L_223 - .L_222)
.L_222:
        /*0020*/ 	.word	0x00000000
        /*0024*/ 	.short	0x0000
        /*0026*/ 	.short	0x0000
        /*0028*/ 	.byte	0x00, 0xf0, 0xa1, 0x04


	//----- nvinfo : EIATTR_MAXREG_COUNT
	.align		4
.L_223:
        /*002c*/ 	.byte	0x03, 0x1b
        /*002e*/ 	.short	0x00ff


	//----- nvinfo : EIATTR_NUM_BARRIERS
	.align		4
        /*0030*/ 	.byte	0x02, 0x4c
        /*0032*/ 	.byte	0x01
	.zero		1


	//----- nvinfo : EIATTR_EXTERNS
	.align		4
        /*0034*/ 	.byte	0x04, 0x0f
        /*0036*/ 	.short	(.L_225 - .L_224)


	//   ....[0]....
	.align		4
.L_224:
        /*0038*/ 	.word	index@(__assertfail)


	//----- nvinfo : EIATTR_MERCURY_ISA_VERSION
	.align		4
.L_225:
        /*003c*/ 	.byte	0x03, 0x5f
        /*003e*/ 	.short	0x0000


	//----- nvinfo : EIATTR_COOP_GROUP_MASK_REGIDS
	.align		4
        /*0040*/ 	.byte	0x04, 0x29
        /*0042*/ 	.short	(.L_227 - .L_226)


	//   ....[0]....
.L_226:
        /*0044*/ 	.word	0xffffffff


	//   ....[1]....
        /*0048*/ 	.word	0xffffffff


	//   ....[2]....
        /*004c*/ 	.word	0xffffffff


	//   ....[3]....
        /*0050*/ 	.word	0xffffffff


	//   ....[4]....
        /*0054*/ 	.word	0xffffffff


	//   ....[5]....
        /*0058*/ 	.word	0xffffffff


	//   ....[6]....
        /*005c*/ 	.word	0xffffffff


	//   ....[7]....
        /*0060*/ 	.word	0xffffffff


	//   ....[8]....
        /*0064*/ 	.word	0xffffffff


	//   ....[9]....
        /*0068*/ 	.word	0xffffffff


	//   ....[10]....
        /*006c*/ 	.word	0xffffffff


	//   ....[11]....
        /*0070*/ 	.word	0xffffffff


	//   ....[12]....
        /*0074*/ 	.word	0xffffffff


	//   ....[13]....
        /*0078*/ 	.word	0xffffffff


	//   ....[14]....
        /*007c*/ 	.word	0xffffffff


	//   ....[15]....
        /*0080*/ 	.word	0xffffffff


	//   ....[16]....
        /*0084*/ 	.word	0xffffffff


	//   ....[17]....
        /*0088*/ 	.word	0xffffffff


	//   ....[18]....
        /*008c*/ 	.word	0xffffffff


	//   ....[19]....
        /*0090*/ 	.word	0xffffffff


	//   ....[20]....
        /*0094*/ 	.word	0xffffffff


	//   ....[21]....
        /*0098*/ 	.word	0xffffffff


	//   ....[22]....
        /*009c*/ 	.word	0xffffffff


	//   ....[23]....
        /*00a0*/ 	.word	0xffffffff


	//   ....[24]....
        /*00a4*/ 	.word	0xffffffff


	//   ....[25]....
        /*00a8*/ 	.word	0xffffffff


	//   ....[26]....
        /*00ac*/ 	.word	0xffffffff


	//   ....[27]....
        /*00b0*/ 	.word	0xffffffff


	//----- nvinfo : EIATTR_COOP_GROUP_INSTR_OFFSETS
	.align		4
.L_227:
        /*00b4*/ 	.byte	0x04, 0x28
        /*00b6*/ 	.short	(.L_229 - .L_228)


	//   ....[0]....
.L_228:
        /*00b8*/ 	.word	0x00001e20


	//   ....[1]....
        /*00bc*/ 	.word	0x00001e50


	//   ....[2]....
        /*00c0*/ 	.word	0x00001e70


	//   ....[3]....
        /*00c4*/ 	.word	0x00001e90


	//   ....[4]....
        /*00c8*/ 	.word	0x00001eb0


	//   ....[5]....
        /*00cc*/ 	.word	0x000053c0


	//   ....[6]....
        /*00d0*/ 	.word	0x00005450


	//   ....[7]....
        /*00d4*/ 	.word	0x00005490


	//   ....[8]....
        /*00d8*/ 	.word	0x000054b0


	//   ....[9]....
        /*00dc*/ 	.word	0x000054d0


	//   ....[10]....
        /*00e0*/ 	.word	0x00005530


	//   ....[11]....
        /*00e4*/ 	.word	0x00005550


	//   ....[12]....
        /*00e8*/ 	.word	0x00005570


	//   ....[13]....
        /*00ec*/ 	.word	0x00005590


	//   ....[14]....
        /*00f0*/ 	.word	0x00005c30


	//   ....[15]....
        /*00f4*/ 	.word	0x00005d10


	//   ....[16]....
        /*00f8*/ 	.word	0x00005d50


	//   ....[17]....
        /*00fc*/ 	.word	0x00005d70


	//   ....[18]....
        /*0100*/ 	.word	0x00005d90


	//   ....[19]....
        /*0104*/ 	.word	0x00005df0


	//   ....[20]....
        /*0108*/ 	.word	0x00005e10


	//   ....[21]....
        /*010c*/ 	.word	0x00005e30


	//   ....[22]....
        /*0110*/ 	.word	0x00005e70


	//   ....[23]....
        /*0114*/ 	.word	0x00009290


	//   ....[24]....
        /*0118*/ 	.word	0x00009300


	//   ....[25]....
        /*011c*/ 	.word	0x00009360


	//   ....[26]....
        /*0120*/ 	.word	0x000093c0


	//   ....[27]....
        /*0124*/ 	.word	0x00009420


	//----- nvinfo : EIATTR_SYSCALL_OFFSETS
	.align		4
.L_229:
        /*0128*/ 	.byte	0x04, 0x46
        /*012a*/ 	.short	(.L_231 - .L_230)


	//   ....[0]....
.L_230:
        /*012c*/ 	.word	0x00000db0


	//----- nvinfo : EIATTR_EXIT_INSTR_OFFSETS
	.align		4
.L_231:
        /*0130*/ 	.byte	0x04, 0x1c
        /*0132*/ 	.short	(.L_233 - .L_232)


	//   ....[0]....
.L_232:
        /*0134*/ 	.word	0x000000a0


	//   ....[1]....
        /*0138*/ 	.word	0x00008dc0


	//   ....[2]....
        /*013c*/ 	.word	0x00008ea0


	//   ....[3]....
        /*0140*/ 	.word	0x00009240


	//----- nvinfo : EIATTR_CRS_STACK_SIZE
	.align		4
.L_233:
        /*0144*/ 	.byte	0x04, 0x1e
        /*0146*/ 	.short	(.L_235 - .L_234)
.L_234:
        /*0148*/ 	.word	0x00000000
.L_235:


//--------------------- .nv.info._ZN4mmha33masked_multihead_attention_kernelItLi80ELi128ELi2ELi16ELi128ELb1ELb1EEEv26Multihead_attention_paramsIT_XT5_EE --------------------------
	.section	.nv.info._ZN4mmha33masked_multihead_attention_kernelItLi80ELi128ELi2ELi16ELi128ELb1ELb1EEEv26Multihead_attention_paramsIT_XT5_EE,"",@"SHT_CUDA_INFO"
	.sectionflags	@""
	.align	4


	//----- nvinfo : EIATTR_CUDA_API_VERSION
	.align		4
        /*0000*/ 	.byte	0x04, 0x37
        /*0002*/ 	.short	(.L_237 - .L_236)
.L_236:
        /*0004*/ 	.word	0x00000082


	//----- nvinfo : EIATTR_SW2861232_WAR
	.align		4
.L_237:
        /*0008*/ 	.byte	0x01, 0x35
	.zero		2


	//----- nvinfo : EIATTR_PARAM_CBANK
	.align		4
        /*000c*/ 	.byte	0x04, 0x0a
        /*000e*/ 	.short	(.L_239 - .L_238)
	.align		4
.L_238:
        /*0010*/ 	.word	index@(.nv.constant0._ZN4mmha33masked_multihead_attention_kernelItLi80ELi128ELi2ELi16ELi128ELb1ELb1EEEv26Multihead_attention_paramsIT_XT5_EE)
        /*0014*/ 	.short	0x0160
        /*0016*/ 	.short	0x0128


	//----- nvinfo : EIATTR_CBANK_PARAM_SIZE
	.align		4
.L_239:
        /*0018*/ 	.byte	0x03, 0x19
        /*001a*/ 	.short	0x0128


	//----- nvinfo : EIATTR_KPARAM_INFO
	.align		4
        /*001c*/ 	.byte	0x04, 0x17
        /*001e*/ 	.short	(.L_241 - .L_240)
.L_240:
        /*0020*/ 	.word	0x00000000
        /*0024*/ 	.short	0x0000
        /*0026*/ 	.short	0x0000
        /*0028*/ 	.byte	0x00, 0xf0, 0xa1, 0x04


	//----- nvinfo : EIATTR_MAXREG_COUNT
	.align		4
.L_241:
        /*002c*/ 	.byte	0x03, 0x1b
        /*002e*/ 	.short	0x00ff


	//----- nvinfo : EIATTR_NUM_BARRIERS
	.align		4
        /*0030*/ 	.byte	0x02, 0x4c
        /*0032*/ 	.byte	0x01
	.zero		1


	//----- nvinfo : EIATTR_EXTERNS
	.align		4
        /*0034*/ 	.byte	0x04, 0x0f
        /*0036*/ 	.short	(.L_243 - .L_242)


	//   ....[0]....
	.align		4
.L_242:
        /*0038*/ 	.word	index@(__assertfail)


	//----- nvinfo : EIATTR_MERCURY_ISA_VERSION
	.align		4
.L_243:
        /*003c*/ 	.byte	0x03, 0x5f
        /*003e*/ 	.short	0x0000


	//----- nvinfo : EIATTR_COOP_GROUP_MASK_REGIDS
	.align		4
        /*0040*/ 	.byte	0x04, 0x29
        /*0042*/ 	.short	(.L_245 - .L_244)


	//   ....[0]....
.L_244:
        /*0044*/ 	.word	0xffffffff


	//   ....[1]....
        /*0048*/ 	.word	0xffffffff


	//   ....[2]....
        /*004c*/ 	.word	0xffffffff


	//   ....[3]....
        /*0050*/ 	.word	0xffffffff


	//   ....[4]....
        /*0054*/ 	.word	0xffffffff


	//   ....[5]....
        /*0058*/ 	.word	0xffffffff


	//   ....[6]....
        /*005c*/ 	.word	0xffffffff


	//   ....[7]....
        /*0060*/ 	.word	0xffffffff


	//   ....[8]....
        /*0064*/ 	.word	0xffffffff


	//   ....[9]....
        /*0068*/ 	.word	0xffffffff


	//   ....[10]....
        /*006c*/ 	.word	0xffffffff


	//   ....[11]....
        /*0070*/ 	.word	0xffffffff


	//   ....[12]....
        /*0074*/ 	.word	0xffffffff


	//   ....[13]....
        /*0078*/ 	.word	0xffffffff


	//   ....[14]....
        /*007c*/ 	.word	0xffffffff


	//   ....[15]....
        /*0080*/ 	.word	0xffffffff


	//   ....[16]....
        /*0084*/ 	.word	0xffffffff


	//   ....[17]....
        /*0088*/ 	.word	0xffffffff


	//   ....[18]....
        /*008c*/ 	.word	0xffffffff


	//   ....[19]....
        /*0090*/ 	.word	0xffffffff


	//   ....[20]....
        /*0094*/ 	.word	0xffffffff


	//   ....[21]....
        /*0098*/ 	.word	0xffffffff


	//   ....[22]....
        /*009c*/ 	.word	0xffffffff


	//   ....[23]....
        /*00a0*/ 	.word	0xffffffff


	//   ....[24]....
        /*00a4*/ 	.word	0xffffffff


	//   ....[25]....
        /*00a8*/ 	.word	0xffffffff


	//   ....[26]....
        /*00ac*/ 	.word	0xffffffff


	//   ....[27]....
        /*00b0*/ 	.word	0xffffffff


	//   ....[28]....
        /*00b4*/ 	.word	0xffffffff


	//   ....[29]....
        /*00b8*/ 	.word	0xffffffff


	//   ....[30]....
        /*00bc*/ 	.word	0xffffffff


	//----- nvinfo : EIATTR_COOP_GROUP_INSTR_OFFSETS
	.align		4
.L_245:
        /*00c0*/ 	.byte	0x04, 0x28
        /*00c2*/ 	.short	(.L_247 - .L_246)


	//   ....[0]....
.L_246:
        /*00c4*/ 	.word	0x00001e10


	//   ....[1]....
        /*00c8*/ 	.word	0x00001e40


	//   ....[2]....
        /*00cc*/ 	.word	0x00001e60


	//   ....[3]....
        /*00d0*/ 	.word	0x00001e80


	//   ....[4]....
        /*00d4*/ 	.word	0x00001ea0


	//   ....[5]....
        /*00d8*/ 	.word	0x00004ba0


	//   ....[6]....
        /*00dc*/ 	.word	0x00004e00


	//   ....[7]....
        /*00e0*/ 	.word	0x00004e30


	//   ....[8]....
        /*00e4*/ 	.word	0x00004e50


	//   ....[9]....
        /*00e8*/ 	.word	0x00004e70


	//   ....[10]....
        /*00ec*/ 	.word	0x00004f90


	//   ....[11]....
        /*00f0*/ 	.word	0x00004fb0


	//   ....[12]....
        /*00f4*/ 	.word	0x00004fd0


	//   ....[13]....
        /*00f8*/ 	.word	0x00005680


	//   ....[14]....
        /*00fc*/ 	.word	0x00005760


	//   ....[15]....
        /*0100*/ 	.word	0x000057a0


	//   ....[16]....
        /*0104*/ 	.word	0x000057c0


	//   ....[17]....
        /*0108*/ 	.word	0x000057e0


	//   ....[18]....
        /*010c*/ 	.word	0x00005870


	//   ....[19]....
        /*0110*/ 	.word	0x00005890


	//   ....[20]....
        /*0114*/ 	.word	0x000058e0


	//   ....[21]....
        /*0118*/ 	.word	0x00008a30


	//   ....[22]....
        /*011c*/ 	.word	0x00008ab0


	//   ....[23]....
        /*0120*/ 	.word	0x00008b20


	//   ....[24]....
        /*0124*/ 	.word	0x00008b90


	//   ....[25]....
        /*0128*/ 	.word	0x00008c00


	//   ....[26]....
        /*012c*/ 	.word	0x00008c80


	//   ....[27]....
        /*0130*/ 	.word	0x00008d00


	//   ....[28]....
        /*0134*/ 	.word	0x00008d80


	//   ....[29]....
        /*0138*/ 	.word	0x00008df0


	//   ....[30]....
        /*013c*/ 	.word	0x00008e60


	//----- nvinfo : EIATTR_SYSCALL_OFFSETS
	.align		4
.L_247:
        /*0140*/ 	.byte	0x04, 0x46
        /*0142*/ 	.short	(.L_249 - .L_248)


	//   ....[0]....
.L_248:
        /*0144*/ 	.word	0x00000da0


	//----- nvinfo : EIATTR_EXIT_INSTR_OFFSETS
	.align		4
.L_249:
        /*0148*/ 	.byte	0x04, 0x1c
        /*014a*/ 	.short	(.L_251 - .L_250)


	//   ....[0]....
.L_250:
        /*014c*/ 	.word	0x000000a0


	//   ....[1]....
        /*0150*/ 	.word	0x00008550


	//   ....[2]....
        /*0154*/ 	.word	0x00008630


	//   ....[3]....
        /*0158*/ 	.word	0x000089d0


	//----- nvinfo : EIATTR_CRS_STACK_SIZE
	.align		4
.L_251:
        /*015c*/ 	.byte	0x04, 0x1e
        /*015e*/ 	.short	(.L_253 - .L_252)
.L_252:
        /*0160*/ 	.word	0x00000000
.L_253:


//--------------------- .nv.info._ZN4mmha33masked_multihead_attention_kernelItLi80ELi128ELi4ELi16ELi64ELb1ELb1EEEv26Multihead_attention_paramsIT_XT5_EE --------------------------
	.section	.nv.info._ZN4mmha33masked_multihead_attention_kernelItLi80ELi128ELi4ELi16ELi64ELb1ELb1EEEv26Multihead_attention_paramsIT_XT5_EE,"",@"SHT_CUDA_INFO"
	.sectionflags	@""
	.align	4


	//----- nvinfo : EIATTR_CUDA_API_VERSION
	.align		4
        /*0000*/ 	.byte	0x04, 0x37
        /*0002*/ 	.short	(.L_255 - .L_254)
.L_254:
        /*0004*/ 	.word	0x00000082


	//----- nvinfo : EIATTR_SW2861232_WAR
	.align		4
.L_255:
        /*0008*/ 	.byte	0x01, 0x35
	.zero		2


	//----- nvinfo : EIATTR_PARAM_CBANK
	.align		4
        /*000c*/ 	.byte	0x04, 0x0a
        /*000e*/ 	.short	(.L_257 - .L_256)
	.align		4
.L_256:
        /*0010*/ 	.word	index@(.nv.constant0._ZN4mmha33masked_multihead_attention_kernelItLi80ELi128ELi4ELi16ELi64ELb1ELb1EEEv26Multihead_attention_paramsIT_XT5_EE)
        /*0014*/ 	.short	0x0160
        /*0016*/ 	.short	0x0128


	//----- nvinfo : EIATTR_CBANK_PARAM_SIZE
	.align		4
.L_257:
        /*0018*/ 	.byte	0x03, 0x19
        /*001a*/ 	.short	0x0128


	//----- nvinfo : EIATTR_KPARAM_INFO
	.align		4
        /*001c*/ 	.byte	0x04, 0x17
        /*001e*/ 	.short	(.L_259 - .L_258)
.L_258:
        /*0020*/ 	.word	0x00000000
        /*0024*/ 	.short	0x0000
        /*0026*/ 	.short	0x0000
        /*0028*/ 	.byte	0x00, 0xf0, 0xa1, 0x04


	//----- nvinfo : EIATTR_MAXREG_COUNT
	.align		4
.L_259:
        /*002c*/ 	.byte	0x03, 0x1b
        /*002e*/ 	.short	0x00ff


	//----- nvinfo : EIATTR_NUM_BARRIERS
	.align		4
        /*0030*/ 	.byte	0x02, 0x4c
        /*0032*/ 	.byte	0x01
	.zero		1


	//----- nvinfo : EIATTR_EXTERNS
	.align		4
        /*0034*/ 	.byte	0x04, 0x0f
        /*0036*/ 	.short	(.L_261 - .L_260)


	//   ....[0]....
	.align		4
.L_260:
        /*0038*/ 	.word	index@(__assertfail)


	//----- nvinfo : EIATTR_MERCURY_ISA_VERSION
	.align		4
.L_261:
        /*003c*/ 	.byte	0x03, 0x5f
        /*003e*/ 	.short	0x0000


	//----- nvinfo : EIATTR_COOP_GROUP_MASK_REGIDS
	.align		4
        /*0040*/ 	.byte	0x04, 0x29
        /*0042*/ 	.short	(.L_263 - .L_262)


	//   ....[0]....
.L_262:
        /*0044*/ 	.word	0xffffffff


	//   ....[1]....
        /*0048*/ 	.word	0xffffffff


	//   ....[2]....
        /*004c*/ 	.word	0xffffffff


	//   ....[3]....
        /*0050*/ 	.word	0xffffffff


	//   ....[4]....
        /*0054*/ 	.word	0xffffffff


	//   ....[5]....
        /*0058*/ 	.word	0xffffffff


	//   ....[6]....
        /*005c*/ 	.word	0xffffffff


	//   ....[7]....
        /*0060*/ 	.word	0xffffffff


	//   ....[8]....
        /*0064*/ 	.word	0xffffffff


	//   ....[9]....
        /*0068*/ 	.word	0xffffffff


	//   ....[10]....
        /*006c*/ 	.word	0xffffffff


	//   ....[11]....
        /*0070*/ 	.word	0xffffffff


	//   ....[12]....
        /*0074*/ 	.word	0xffffffff


	//   ....[13]....
        /*0078*/ 	.word	0xffffffff


	//   ....[14]....
        /*007c*/ 	.word	0xffffffff


	//   ....[15]....
        /*0080*/ 	.word	0xffffffff


	//   ....[16]....
        /*0084*/ 	.word	0xffffffff


	//   ....[17]....
        /*0088*/ 	.word	0xffffffff


	//   ....[18]....
        /*008c*/ 	.word	0xffffffff


	//   ....[19]....
        /*0090*/ 	.word	0xffffffff


	//   ....[20]....
        /*0094*/ 	.word	0xffffffff


	//   ....[21]....
        /*0098*/ 	.word	0xffffffff


	//   ....[22]....
        /*009c*/ 	.word	0xffffffff


	//   ....[23]....
        /*00a0*/ 	.word	0xffffffff


	//   ....[24]....
        /*00a4*/ 	.word	0xffffffff


	//   ....[25]....
        /*00a8*/ 	.word	0xffffffff


	//   ....[26]....
        /*00ac*/ 	.word	0xffffffff


	//   ....[27]....
        /*00b0*/ 	.word	0xffffffff


	//   ....[28]....
        /*00b4*/ 	.word	0xffffffff


	//----- nvinfo : EIATTR_COOP_GROUP_INSTR_OFFSETS
	.align		4
.L_263:
        /*00b8*/ 	.byte	0x04, 0x28
        /*00ba*/ 	.short	(.L_265 - .L_264)


	//   ....[0]....
.L_264:
        /*00bc*/ 	.word	0x00001e00


	//   ....[1]....
        /*00c0*/ 	.word	0x00001e30


	//   ....[2]....
        /*00c4*/ 	.word	0x00001e50


	//   ....[3]....
        /*00c8*/ 	.word	0x00001e70


	//   ....[4]....
        /*00cc*/ 	.word	0x00001e90


	//   ....[5]....
        /*00d0*/ 	.word	0x000048e0


	//   ....[6]....
        /*00d4*/ 	.word	0x00004910


	//   ....[7]....
        /*00d8*/ 	.word	0x00004b80


	//   ....[8]....
        /*00dc*/ 	.word	0x00004bb0


	//   ....[9]....
        /*00e0*/ 	.word	0x00004bd0


	//   ....[10]....
        /*00e4*/ 	.word	0x00004cc0


	//   ....[11]....
        /*00e8*/ 	.word	0x00004cf0


	//   ....[12]....
        /*00ec*/ 	.word	0x000053a0


	//   ....[13]....
        /*00f0*/ 	.word	0x00005480


	//   ....[14]....
        /*00f4*/ 	.word	0x000054c0


	//   ....[15]....
        /*00f8*/ 	.word	0x000054e0


	//   ....[16]....
        /*00fc*/ 	.word	0x00005500


	//   ....[17]....
        /*0100*/ 	.word	0x000055c0


	//   ....[18]....
        /*0104*/ 	.word	0x000055e0


	//   ....[19]....
        /*0108*/ 	.word	0x000085c0


	//   ....[20]....
        /*010c*/ 	.word	0x00008640


	//   ....[21]....
        /*0110*/ 	.word	0x000086b0


	//   ....[22]....
        /*0114*/ 	.word	0x00008720


	//   ....[23]....
        /*0118*/ 	.word	0x00008790


	//   ....[24]....
        /*011c*/ 	.word	0x00008810


	//   ....[25]....
        /*0120*/ 	.word	0x00008890


	//   ....[26]....
        /*0124*/ 	.word	0x00008910


	//   ....[27]....
        /*0128*/ 	.word	0x00008990


	//   ....[28]....
        /*012c*/ 	.word	0x00008a00


	//----- nvinfo : EIATTR_SYSCALL_OFFSETS
	.align		4
.L_265:
        /*0130*/ 	.byte	0x04, 0x46
        /*0132*/ 	.short	(.L_267 - .L_266)


	//   ....[0]....
.L_266:
        /*0134*/ 	.word	0x00000d90


	//----- nvinfo : EIATTR_EXIT_INSTR_OFFSETS
	.align		4
.L_267:
        /*0138*/ 	.byte	0x04, 0x1c
        /*013a*/ 	.short	(.L_269 - .L_268)


	//   ....[0]....
.L_268:
        /*013c*/ 	.word	0x000000a0


	//   ....[1]....
        /*0140*/ 	.word	0x000080e0


	//   ....[2]....
        /*0144*/ 	.word	0x000081c0


	//   ....[3]....
        /*0148*/ 	.word	0x00008560


	//----- nvinfo : EIATTR_CRS_STACK_SIZE
	.align		4
.L_269:
        /*014c*/ 	.byte	0x04, 0x1e
        /*014e*/ 	.short	(.L_271 - .L_270)
.L_270:
        /*0150*/ 	.word	0x00000000
.L_271:


//--------------------- .nv.info._ZN4mmha33masked_multihead_attention_kernelItLi80ELi128ELi1ELi16ELi256ELb1ELb0EEEv26Multihead_attention_paramsIT_XT5_EE --------------------------
	.section	.nv.info._ZN4mmha33masked_multihead_attention_kernelItLi80ELi128ELi1ELi16ELi256ELb1ELb0EEEv26Multihead_attention_paramsIT_XT5_EE,"",@"SHT_CUDA_INFO"
	.sectionflags	@""
	.align	4


	//----- nvinfo : EIATTR_CUDA_API_VERSION
	.align		4
        /*0000*/ 	.byte	0x04, 0x37
        /*0002*/ 	.short	(.L_273 - .L_272)
.L_272:
        /*0004*/ 	.word	0x00000082


	//----- nvinfo : EIATTR_SW2861232_WAR
	.align		4
.L_273:
        /*0008*/ 	.byte	0x01, 0x35
	.zero		2


	//----- nvinfo : EIATTR_PARAM_CBANK
	.align		4
        /*000c*/ 	.byte	0x04, 0x0a
        /*000e*/ 	.short	(.L_275 - .L_274)
	.align		4
.L_274:
        /*0010*/ 	.word	index@(.nv.constant0._ZN4mmha33masked_multihead_attention_kernelItLi80ELi128ELi1ELi16ELi256ELb1ELb0EEEv26Multihead_attention_paramsIT_XT5_EE)
        /*0014*/ 	.short	0x0160
        /*0016*/ 	.short	0x0128


	//----- nvinfo : EIATTR_CBANK_PARAM_SIZE
	.align		4
.L_275:
        /*0018*/ 	.byte	0x03, 0x19
        /*001a*/ 	.short	0x0128


	//----- nvinfo : EIATTR_KPARAM_INFO
	.align		4
        /*001c*/ 	.byte	0x04, 0x17
        /*001e*/ 	.short	(.L_277 - .L_276)
.L_276:
        /*0020*/ 	.word	0x00000000
        /*0024*/ 	.short	0x0000
        /*0026*/ 	.short	0x0000
        /*0028*/ 	.byte	0x00, 0xf0, 0xa1, 0x04


	//----- nvinfo : EIATTR_MAXREG_COUNT
	.align		4
.L_277:
        /*002c*/ 	.byte	0x03, 0x1b
        /*002e*/ 	.short	0x00ff


	//----- nvinfo : EIATTR_NUM_BARRIERS
	.align		4
        /*0030*/ 	.byte	0x02, 0x4c
        /*0032*/ 	.byte	0x01
	.zero		1


	//----- nvinfo : EIATTR_EXTERNS
	.align		4
        /*0034*/ 	.byte	0x04, 0x0f
        /*0036*/ 	.short	(.L_279 - .L_278)


	//   ....[0]....
	.align		4
.L_278:
        /*0038*/ 	.word	index@(__assertfail)


	//----- nvinfo : EIATTR_MERCURY_ISA_VERSION
	.align		4
.L_279:
        /*003c*/ 	.byte	0x03, 0x5f
        /*003e*/ 	.short	0x0000


	//----- nvinfo : EIATTR_COOP_GROUP_MASK_REGIDS
	.align		4
        /*0040*/ 	.byte	0x04, 0x29
        /*0042*/ 	.short	(.L_281 - .L_280)


	//   ....[0]....
.L_280:
        /*0044*/ 	.word	0xffffffff


	//   ....[1]....
        /*0048*/ 	.word	0xffffffff


	//   ....[2]....
        /*004c*/ 	.word	0xffffffff


	//   ....[3]....
        /*0050*/ 	.word	0xffffffff


	//   ....[4]....
        /*0054*/ 	.word	0xffffffff


	//   ....[5]....
        /*0058*/ 	.word	0xffffffff


	//   ....[6]....
        /*005c*/ 	.word	0xffffffff


	//   ....[7]....
        /*0060*/ 	.word	0xffffffff


	//   ....[8]....
        /*0064*/ 	.word	0xffffffff


	//   ....[9]....
        /*0068*/ 	.word	0xffffffff


	//   ....[10]....
        /*006c*/ 	.word	0xffffffff


	//   ....[11]....
        /*0070*/ 	.word	0xffffffff


	//   ....[12]....
        /*0074*/ 	.word	0xffffffff


	//   ....[13]....
        /*0078*/ 	.word	0xffffffff


	//   ....[14]....
        /*007c*/ 	.word	0xffffffff


	//   ....[15]....
        /*0080*/ 	.word	0xffffffff


	//   ....[16]....
        /*0084*/ 	.word	0xffffffff


	//   ....[17]....
        /*0088*/ 	.word	0xffffffff


	//   ....[18]....
        /*008c*/ 	.word	0xffffffff


	//   ....[19]....
        /*0090*/ 	.word	0xffffffff


	//   ....[20]....
        /*0094*/ 	.word	0xffffffff


	//   ....[21]....
        /*0098*/ 	.word	0xffffffff


	//   ....[22]....
        /*009c*/ 	.word	0xffffffff


	//   ....[23]....
        /*00a0*/ 	.word	0xffffffff


	//   ....[24]....
        /*00a4*/ 	.word	0xffffffff


	//   ....[25]....
        /*00a8*/ 	.word	0xffffffff


	//   ....[26]....
        /*00ac*/ 	.word	0xffffffff


	//   ....[27]....
        /*00b0*/ 	.word	0xffffffff


	//----- nvinfo : EIATTR_COOP_GROUP_INSTR_OFFSETS
	.align		4
.L_281:
        /*00b4*/ 	.byte	0x04, 0x28
        /*00b6*/ 	.short	(.L_283 - .L_282)


	//   ....[0]....
.L_282:
        /*00b8*/ 	.word	0x00001e20


	//   ....[1]....
        /*00bc*/ 	.word	0x00001e50


	//   ....[2]....
        /*00c0*/ 	.word	0x00001e70


	//   ....[3]....
        /*00c4*/ 	.word	0x00001e90


	//   ....[4]....
        /*00c8*/ 	.word	0x00001eb0


	//   ....[5]....
        /*00cc*/ 	.word	0x00004d90


	//   ....[6]....
        /*00d0*/ 	.word	0x00004e20


	//   ....[7]....
        /*00d4*/ 	.word	0x00004e60


	//   ....[8]....
        /*00d8*/ 	.word	0x00004e80


	//   ....[9]....
        /*00dc*/ 	.word	0x00004ea0


	//   ....[10]....
        /*00e0*/ 	.word	0x00004f20


	//   ....[11]....
        /*00e4*/ 	.word	0x00004f40


	//   ....[12]....
        /*00e8*/ 	.word	0x00004f60


	//   ....[13]....
        /*00ec*/ 	.word	0x00004f80


	//   ....[14]....
        /*00f0*/ 	.word	0x00005600


	//   ....[15]....
        /*00f4*/ 	.word	0x000056e0


	//   ....[16]....
        /*00f8*/ 	.word	0x00005720


	//   ....[17]....
        /*00fc*/ 	.word	0x00005740


	//   ....[18]....
        /*0100*/ 	.word	0x00005760


	//   ....[19]....
        /*0104*/ 	.word	0x000057c0


	//   ....[20]....
        /*0108*/ 	.word	0x000057e0


	//   ....[21]....
        /*010c*/ 	.word	0x00005800


	//   ....[22]....
        /*0110*/ 	.word	0x00005840


	//   ....[23]....
        /*0114*/ 	.word	0x000088d0


	//   ....[24]....
        /*0118*/ 	.word	0x00008940


	//   ....[25]....
        /*011c*/ 	.word	0x000089a0


	//   ....[26]....
        /*0120*/ 	.word	0x00008a00


	//   ....[27]....
        /*0124*/ 	.word	0x00008a60


	//----- nvinfo : EIATTR_SYSCALL_OFFSETS
	.align		4
.L_283:
        /*0128*/ 	.byte	0x04, 0x46
        /*012a*/ 	.short	(.L_285 - .L_284)


	//   ....[0]....
.L_284:
        /*012c*/ 	.word	0x00000db0


	//----- nvinfo : EIATTR_EXIT_INSTR_OFFSETS
	.align		4
.L_285:
        /*0130*/ 	.byte	0x04, 0x1c
        /*0132*/ 	.short	(.L_287 - .L_286)


	//   ....[0]....
.L_286:
        /*0134*/ 	.word	0x000000a0


	//   ....[1]....
        /*0138*/ 	.word	0x00008400


	//   ....[2]....
        /*013c*/ 	.word	0x000084e0


	//   ....[3]....
        /*0140*/ 	.word	0x00008880


	//----- nvinfo : EIATTR_CRS_STACK_SIZE
	.align		4
.L_287:
        /*0144*/ 	.byte	0x04, 0x1e
        /*0146*/ 	.short	(.L_289 - .L_288)
.L_288:
        /*0148*/ 	.word	0x00000000
.L_289:


//--------------------- .nv.info._ZN4mmha33masked_multihead_attention_kernelItLi80ELi128ELi2ELi16ELi128ELb1ELb0EEEv26Multihead_attention_paramsIT_XT5_EE --------------------------
	.section	.nv.info._ZN4mmha33masked_multihead_attention_kernelItLi80ELi128ELi2ELi16ELi128ELb1ELb0EEEv26Multihead_attention_paramsIT_XT5_EE,"",@"SHT_CUDA_INFO"
	.sectionflags	@""
	.align	4


	//----- nvinfo : EIATTR_CUDA_API_VERSION
	.align		4
        /*0000*/ 	.byte	0x04, 0x37
        /*0002*/ 	.short	(.L_291 - .L_290)
.L_290:
        /*0004*/ 	.word	0x00000082


	//----- nvinfo : EIATTR_SW2861232_WAR
	.align		4
.L_291:
        /*0008*/ 	.byte	0x01, 0x35
	.zero		2


	//----- nvinfo : EIATTR_PARAM_CBANK
	.align		4
        /*000c*/ 	.byte	0x04, 0x0a
        /*000e*/ 	.short	(.L_293 - .L_292)
	.align		4
.L_292:
        /*0010*/ 	.word	index@(.nv.constant0._ZN4mmha33masked_multihead_attention_kernelItLi80ELi128ELi2ELi16ELi128ELb1ELb0EEEv26Multihead_attention_paramsIT_XT5_EE)
        /*0014*/ 	.short	0x0160
        /*0016*/ 	.short	0x0128


	//----- nvinfo : EIATTR_CBANK_PARAM_SIZE
	.align		4
.L_293:
        /*0018*/ 	.byte	0x03, 0x19
        /*001a*/ 	.short	0x0128


	//----- nvinfo : EIATTR_KPARAM_INFO
	.align		4
        /*001c*/ 	.byte	0x04, 0x17
        /*001e*/ 	.short	(.L_295 - .L_294)
.L_294:
        /*0020*/ 	.word	0x00000000
        /*0024*/ 	.short	0x0000
        /*0026*/ 	.short	0x0000
        /*0028*/ 	.byte	0x00, 0xf0, 0xa1, 0x04


	//----- nvinfo : EIATTR_MAXREG_COUNT
	.align		4
.L_295:
        /*002c*/ 	.byte	0x03, 0x1b
        /*002e*/ 	.short	0x00ff


	//----- nvinfo : EIATTR_NUM_BARRIERS
	.align		4
        /*0030*/ 	.byte	0x02, 0x4c
        /*0032*/ 	.byte	0x01
	.zero		1


	//----- nvinfo : EIATTR_EXTERNS
	.align		4
        /*0034*/ 	.byte	0x04, 0x0f
        /*0036*/ 	.short	(.L_297 - .L_296)


	//   ....[0]....
	.align		4
.L_296:
        /*0038*/ 	.word	index@(__assertfail)


	//----- nvinfo : EIATTR_MERCURY_ISA_VERSION
	.align		4
.L_297:
        /*003c*/ 	.byte	0x03, 0x5f
        /*003e*/ 	.short	0x0000


	//----- nvinfo : EIATTR_COOP_GROUP_MASK_REGIDS
	.align		4
        /*0040*/ 	.byte	0x04, 0x29
        /*0042*/ 	.short	(.L_299 - .L_298)


	//   ....[0]....
.L_298:
        /*0044*/ 	.word	0xffffffff


	//   ....[1]....
        /*0048*/ 	.word	0xffffffff


	//   ....[2]....
        /*004c*/ 	.word	0xffffffff


	//   ....[3]....
        /*0050*/ 	.word	0xffffffff


	//   ....[4]....
        /*0054*/ 	.word	0xffffffff


	//   ....[5]....
        /*0058*/ 	.word	0xffffffff


	//   ....[6]....
        /*005c*/ 	.word	0xffffffff


	//   ....[7]....
        /*0060*/ 	.word	0xffffffff


	//   ....[8]....
        /*0064*/ 	.word	0xffffffff


	//   ....[9]....
        /*0068*/ 	.word	0xffffffff


	//   ....[10]....
        /*006c*/ 	.word	0xffffffff


	//   ....[11]....
        /*0070*/ 	.word	0xffffffff


	//   ....[12]....
        /*0074*/ 	.word	0xffffffff


	//   ....[13]....
        /*0078*/ 	.word	0xffffffff


	//   ....[14]....
        /*007c*/ 	.word	0xffffffff


	//   ....[15]....
        /*0080*/ 	.word	0xffffffff


	//   ....[16]....
        /*0084*/ 	.word	0xffffffff


	//   ....[17]....
        /*0088*/ 	.word	0xffffffff


	//   ....[18]....
        /*008c*/ 	.word	0xffffffff


	//   ....[19]....
        /*0090*/ 	.word	0xffffffff


	//   ....[20]....
        /*0094*/ 	.word	0xffffffff


	//   ....[21]....
        /*0098*/ 	.word	0xffffffff


	//   ....[22]....
        /*009c*/ 	.word	0xffffffff


	//   ....[23]....
        /*00a0*/ 	.word	0xffffffff


	//   ....[24]....
        /*00a4*/ 	.word	0xffffffff


	//   ....[25]....
        /*00a8*/ 	.word	0xffffffff


	//   ....[26]....
        /*00ac*/ 	.word	0xffffffff


	//   ....[27]....
        /*00b0*/ 	.word	0xffffffff


	//   ....[28]....
        /*00b4*/ 	.word	0xffffffff


	//   ....[29]....
        /*00b8*/ 	.word	0xffffffff


	//   ....[30]....
        /*00bc*/ 	.word	0xffffffff


	//----- nvinfo : EIATTR_COOP_GROUP_INSTR_OFFSETS
	.align		4
.L_299:
        /*00c0*/ 	.byte	0x04, 0x28
        /*00c2*/ 	.short	(.L_301 - .L_300)


	//   ....[0]....
.L_300:
        /*00c4*/ 	.word	0x00001e10


	//   ....[1]....
        /*00c8*/ 	.word	0x00001e40


	//   ....[2]....
        /*00cc*/ 	.word	0x00001e60


	//   ....[3]....
        /*00d0*/ 	.word	0x00001e80


	//   ....[4]....
        /*00d4*/ 	.word	0x00001ea0


	//   ....[5]....
        /*00d8*/ 	.word	0x00004770


	//   ....[6]....
        /*00dc*/ 	.word	0x000049d0


	//   ....[7]....
        /*00e0*/ 	.word	0x00004a00


	//   ....[8]....
        /*00e4*/ 	.word	0x00004a20


	//   ....[9]....
        /*00e8*/ 	.word	0x00004a40


	//   ....[10]....
        /*00ec*/ 	.word	0x00004b60


	//   ....[11]....
        /*00f0*/ 	.word	0x00004b80


	//   ....[12]....
        /*00f4*/ 	.word	0x00004ba0


	//   ....[13]....
        /*00f8*/ 	.word	0x00005250


	//   ....[14]....
        /*00fc*/ 	.word	0x00005330


	//   ....[15]....
        /*0100*/ 	.word	0x00005370


	//   ....[16]....
        /*0104*/ 	.word	0x00005390


	//   ....[17]....
        /*0108*/ 	.word	0x000053b0


	//   ....[18]....
        /*010c*/ 	.word	0x00005440


	//   ....[19]....
        /*0110*/ 	.word	0x00005460


	//   ....[20]....
        /*0114*/ 	.word	0x000054b0


	//   ....[21]....
        /*0118*/ 	.word	0x000082c0


	//   ....[22]....
        /*011c*/ 	.word	0x00008340


	//   ....[23]....
        /*0120*/ 	.word	0x000083b0


	//   ....[24]....
        /*0124*/ 	.word	0x00008420


	//   ....[25]....
        /*0128*/ 	.word	0x00008490


	//   ....[26]....
        /*012c*/ 	.word	0x00008510


	//   ....[27]....
        /*0130*/ 	.word	0x00008590


	//   ....[28]....
        /*0134*/ 	.word	0x00008610


	//   ....[29]....
        /*0138*/ 	.word	0x00008680


	//   ....[30]....
        /*013c*/ 	.word	0x000086f0


	//----- nvinfo : EIATTR_SYSCALL_OFFSETS
	.align		4
.L_301:
        /*0140*/ 	.byte	0x04, 0x46
        /*0142*/ 	.short	(.L_303 - .L_302)


	//   ....[0]....
.L_302:
        /*0144*/ 	.word	0x00000da0


	//----- nvinfo : EIATTR_EXIT_INSTR_OFFSETS
	.align		4
.L_303:
        /*0148*/ 	.byte	0x04, 0x1c
        /*014a*/ 	.short	(.L_305 - .L_304)


	//   ....[0]....
.L_304:
        /*014c*/ 	.word	0x000000a0


	//   ....[1]....
        /*0150*/ 	.word	0x00007de0


	//   ....[2]....
        /*0154*/ 	.word	0x00007ec0


	//   ....[3]....
        /*0158*/ 	.word	0x00008260


	//----- nvinfo : EIATTR_CRS_STACK_SIZE
	.align		4
.L_305:
        /*015c*/ 	.byte	0x04, 0x1e
        /*015e*/ 	.short	(.L_307 - .L_306)
.L_306:
        /*0160*/ 	.word	0x00000000
.L_307:


//--------------------- .nv.info._ZN4mmha33masked_multihead_attention_kernelItLi80ELi128ELi4ELi16ELi64ELb1ELb0EEEv26Multihead_attention_paramsIT_XT5_EE --------------------------
	.section	.nv.info._ZN4mmha33masked_multihead_attention_kernelItLi80ELi128ELi4ELi16ELi64ELb1ELb0EEEv26Multihead_attention_paramsIT_XT5_EE,"",@"SHT_CUDA_INFO"
	.sectionflags	@""
	.align	4


	//----- nvinfo : EIATTR_CUDA_API_VERSION
	.align		4
        /*0000*/ 	.byte	0x04, 0x37
        /*0002*/ 	.short	(.L_309 - .L_308)
.L_308:
        /*0004*/ 	.word	0x00000082


	//----- nvinfo : EIATTR_SW2861232_WAR
	.align		4
.L_309:
        /*0008*/ 	.byte	0x01, 0x35
	.zero		2


	//----- nvinfo : EIATTR_PARAM_CBANK
	.align		4
        /*000c*/ 	.byte	0x04, 0x0a
        /*000e*/ 	.short	(.L_311 - .L_310)
	.align		4
.L_310:
        /*0010*/ 	.word	index@(.nv.constant0._ZN4mmha33masked_multihead_attention_kernelItLi80ELi128ELi4ELi16ELi64ELb1ELb0EEEv26Multihead_attention_paramsIT_XT5_EE)
        /*0014*/ 	.short	0x0160
        /*0016*/ 	.short	0x0128


	//----- nvinfo : EIATTR_CBANK_PARAM_SIZE
	.align		4
.L_311:
        /*0018*/ 	.byte	0x03, 0x19
        /*001a*/ 	.short	0x0128


	//----- nvinfo : EIATTR_KPARAM_INFO
	.align		4
        /*001c*/ 	.byte	0x04, 0x17
        /*001e*/ 	.short	(.L_313 - .L_312)
.L_312:
        /*0020*/ 	.word	0x00000000
        /*0024*/ 	.short	0x0000
        /*0026*/ 	.short	0x0000
        /*0028*/ 	.byte	0x00, 0xf0, 0xa1, 0x04


	//----- nvinfo : EIATTR_MAXREG_COUNT
	.align		4
.L_313:
        /*002c*/ 	.byte	0x03, 0x1b
        /*002e*/ 	.short	0x00ff


	//----- nvinfo : EIATTR_NUM_BARRIERS
	.align		4
        /*0030*/ 	.byte	0x02, 0x4c
        /*0032*/ 	.byte	0x01
	.zero		1


	//----- nvinfo : EIATTR_EXTERNS
	.align		4
        /*0034*/ 	.byte	0x04, 0x0f
        /*0036*/ 	.short	(.L_315 - .L_314)


	//   ....[0]....
	.align		4
.L_314:
        /*0038*/ 	.word	index@(__assertfail)


	//----- nvinfo : EIATTR_MERCURY_ISA_VERSION
	.align		4
.L_315:
        /*003c*/ 	.byte	0x03, 0x5f
        /*003e*/ 	.short	0x0000


	//----- nvinfo : EIATTR_COOP_GROUP_MASK_REGIDS
	.align		4
        /*0040*/ 	.byte	0x04, 0x29
        /*0042*/ 	.short	(.L_317 - .L_316)


	//   ....[0]....
.L_316:
        /*0044*/ 	.word	0xffffffff


	//   ....[1]....
        /*0048*/ 	.word	0xffffffff


	//   ....[2]....
        /*004c*/ 	.word	0xffffffff


	//   ....[3]....
        /*0050*/ 	.word	0xffffffff


	//   ....[4]....
        /*0054*/ 	.word	0xffffffff


	//   ....[5]....
        /*0058*/ 	.word	0xffffffff


	//   ....[6]....
        /*005c*/ 	.word	0xffffffff


	//   ....[7]....
        /*0060*/ 	.word	0xffffffff


	//   ....[8]....
        /*0064*/ 	.word	0xffffffff


	//   ....[9]....
        /*0068*/ 	.word	0xffffffff


	//   ....[10]....
        /*006c*/ 	.word	0xffffffff


	//   ....[11]....
        /*0070*/ 	.word	0xffffffff


	//   ....[12]....
        /*0074*/ 	.word	0xffffffff


	//   ....[13]....
        /*0078*/ 	.word	0xffffffff


	//   ....[14]....
        /*007c*/ 	.word	0xffffffff


	//   ....[15]....
        /*0080*/ 	.word	0xffffffff


	//   ....[16]....
        /*0084*/ 	.word	0xffffffff


	//   ....[17]....
        /*0088*/ 	.word	0xffffffff


	//   ....[18]....
        /*008c*/ 	.word	0xffffffff


	//   ....[19]....
        /*0090*/ 	.word	0xffffffff


	//   ....[20]....
        /*0094*/ 	.word	0xffffffff


	//   ....[21]....
        /*0098*/ 	.word	0xffffffff


	//   ....[22]....
        /*009c*/ 	.word	0xffffffff


	//   ....[23]....
        /*00a0*/ 	.word	0xffffffff


	//   ....[24]....
        /*00a4*/ 	.word	0xffffffff


	//   ....[25]....
        /*00a8*/ 	.word	0xffffffff


	//   ....[26]....
        /*00ac*/ 	.word	0xffffffff


	//   ....[27]....
        /*00b0*/ 	.word	0xffffffff


	//   ....[28]....
        /*00b4*/ 	.word	0xffffffff


	//----- nvinfo : EIATTR_COOP_GROUP_INSTR_OFFSETS
	.align		4
.L_317:
        /*00b8*/ 	.byte	0x04, 0x28
        /*00ba*/ 	.short	(.L_319 - .L_318)


	//   ....[0]....
.L_318:
        /*00bc*/ 	.word	0x00001e00


	//   ....[1]....
        /*00c0*/ 	.word	0x00001e30


	//   ....[2]....
        /*00c4*/ 	.word	0x00001e50


	//   ....[3]....
        /*00c8*/ 	.word	0x00001e70


	//   ....[4]....
        /*00cc*/ 	.word	0x00001e90


	//   ....[5]....
        /*00d0*/ 	.word	0x000043a0


	//   ....[6]....
        /*00d4*/ 	.word	0x000043d0


	//   ....[7]....
        /*00d8*/ 	.word	0x00004640


	//   ....[8]....
        /*00dc*/ 	.word	0x00004670


	//   ....[9]....
        /*00e0*/ 	.word	0x00004690


	//   ....[10]....
        /*00e4*/ 	.word	0x00004780


	//   ....[11]....
        /*00e8*/ 	.word	0x000047b0


	//   ....[12]....
        /*00ec*/ 	.word	0x00004e60


	//   ....[13]....
        /*00f0*/ 	.word	0x00004f40


	//   ....[14]....
        /*00f4*/ 	.word	0x00004f80


	//   ....[15]....
        /*00f8*/ 	.word	0x00004fa0


	//   ....[16]....
        /*00fc*/ 	.word	0x00004fc0


	//   ....[17]....
        /*0100*/ 	.word	0x00005080


	//   ....[18]....
        /*0104*/ 	.word	0x000050a0


	//   ....[19]....
        /*0108*/ 	.word	0x00007d00


	//   ....[20]....
        /*010c*/ 	.word	0x00007d80


	//   ....[21]....
        /*0110*/ 	.word	0x00007df0


	//   ....[22]....
        /*0114*/ 	.word	0x00007e60


	//   ....[23]....
        /*0118*/ 	.word	0x00007ed0


	//   ....[24]....
        /*011c*/ 	.word	0x00007f50


	//   ....[25]....
        /*0120*/ 	.word	0x00007fd0


	//   ....[26]....
        /*0124*/ 	.word	0x00008050


	//   ....[27]....
        /*0128*/ 	.word	0x000080d0


	//   ....[28]....
        /*012c*/ 	.word	0x00008140


	//----- nvinfo : EIATTR_SYSCALL_OFFSETS
	.align		4
.L_319:
        /*0130*/ 	.byte	0x04, 0x46
        /*0132*/ 	.short	(.L_321 - .L_320)


	//   ....[0]....
.L_320:
        /*0134*/ 	.word	0x00000d90


	//----- nvinfo : EIATTR_EXIT_INSTR_OFFSETS
	.align		4
.L_321:
        /*0138*/ 	.byte	0x04, 0x1c
        /*013a*/ 	.short	(.L_323 - .L_322)


	//   ....[0]....
.L_322:
        /*013c*/ 	.word	0x000000a0


	//   ....[1]....
        /*0140*/ 	.word	0x00007820


	//   ....[2]....
        /*0144*/ 	.word	0x00007900


	//   ....[3]....
        /*0148*/ 	.word	0x00007ca0


	//----- nvinfo : EIATTR_CRS_STACK_SIZE
	.align		4
.L_323:
        /*014c*/ 	.byte	0x04, 0x1e
        /*014e*/ 	.short	(.L_325 - .L_324)
.L_324:
        /*0150*/ 	.word	0x00000000
.L_325:


//--------------------- .nv.info._ZN4mmha33masked_multihead_attention_kernelIfLi80ELi128ELi1ELi32ELi256ELb1ELb1EEEv26Multihead_attention_paramsIT_XT5_EE --------------------------
	.section	.nv.info._ZN4mmha33masked_multihead_attention_kernelIfLi80ELi128ELi1ELi32ELi256ELb1ELb1EEEv26Multihead_attention_paramsIT_XT5_EE,"",@"SHT_CUDA_INFO"
	.sectionflags	@""
	.align	4


	//----- nvinfo : EIATTR_CUDA_API_VERSION
	.align		4
        /*0000*/ 	.byte	0x04, 0x37
        /*0002*/ 	.short	(.L_327 - .L_326)
.L_326:
        /*0004*/ 	.word	0x00000082


	//----- nvinfo : EIATTR_SW2861232_WAR
	.align		4
.L_327:
        /*0008*/ 	.byte	0x01, 0x35
	.zero		2


	//----- nvinfo : EIATTR_PARAM_CBANK
	.align		4
        /*000c*/ 	.byte	0x04, 0x0a
        /*000e*/ 	.short	(.L_329 - .L_328)
	.align		4
.L_328:
        /*0010*/ 	.word	index@(.nv.constant0._ZN4mmha33masked_multihead_attention_kernelIfLi80ELi128ELi1ELi32ELi256ELb1ELb1EEEv26Multihead_attention_paramsIT_XT5_EE)
        /*0014*/ 	.short	0x0160
        /*0016*/ 	.short	0x0128


	//----- nvinfo : EIATTR_CBANK_PARAM_SIZE
	.align		4
.L_329:
        /*0018*/ 	.byte	0x03, 0x19
        /*001a*/ 	.short	0x0128


	//----- nvinfo : EIATTR_KPARAM_INFO
	.align		4
        /*001c*/ 	.byte	0x04, 0x17
        /*001e*/ 	.short	(.L_331 - .L_330)
.L_330:
        /*0020*/ 	.word	0x00000000
        /*0024*/ 	.short	0x0000
        /*0026*/ 	.short	0x0000
        /*0028*/ 	.byte	0x00, 0xf0, 0xa1, 0x04


	//----- nvinfo : EIATTR_MAXREG_COUNT
	.align		4
.L_331:
        /*002c*/ 	.byte	0x03, 0x1b
        /*002e*/ 	.short	0x00ff


	//----- nvinfo : EIATTR_NUM_BARRIERS
	.align		4
        /*0030*/ 	.byte	0x02, 0x4c
        /*0032*/ 	.byte	0x01
	.zero		1


	//----- nvinfo : EIATTR_EXTERNS
	.align		4
        /*0034*/ 	.byte	0x04, 0x0f
        /*0036*/ 	.short	(.L_333 - .L_332)


	//   ....[0]....
	.align		4
.L_332:
        /*0038*/ 	.word	index@(__assertfail)


	//----- nvinfo : EIATTR_ANNOTATIONS
	.align		4
.L_333:
        /*003c*/ 	.byte	0x04, 0x55
        /*003e*/ 	.short	(.L_335 - .L_334)


	//   ....[0]....
.L_334:
        /*0040*/ 	.word	0x00000001
        /*0044*/ 	.byte	0xf0, 0x05, 0x00, 0x00, 0x01, 0x00, 0x00, 0x00, 0xb0, 0x1b, 0x00, 0x00, 0x01, 0x00, 0x00, 0x00
        /* <DEDUP_REMOVED lines=97> */
        /*0664*/ 	.byte	0x90, 0xb3, 0x00, 0x00, 0x01, 0x00, 0x00, 0x00, 0xd0, 0xc1, 0x00, 0x00


	//----- nvinfo : EIATTR_MERCURY_ISA_VERSION
	.align		4
.L_335:
        /*0670*/ 	.byte	0x03, 0x5f
        /*0672*/ 	.short	0x0000


	//----- nvinfo : EIATTR_COOP_GROUP_MASK_REGIDS
	.align		4
        /*0674*/ 	.byte	0x04, 0x29
        /*0676*/ 	.short	(.L_337 - .L_336)


	//   ....[0]....
.L_336:
        /*0678*/ 	.word	0xffffffff


	//   ....[1]....
        /*067c*/ 	.word	0xffffffff


	//   ....[2]....
        /*0680*/ 	.word	0xffffffff


	//   ....[3]....
        /*0684*/ 	.word	0xffffffff


	//   ....[4]....
        /*0688*/ 	.word	0xffffffff


	//   ....[5]....
        /*068c*/ 	.word	0xffffffff


	//   ....[6]....
        /*0690*/ 	.word	0xffffffff


	//   ....[7]....
        /*0694*/ 	.word	0xffffffff


	//   ....[8]....
        /*0698*/ 	.word	0xffffffff


	//   ....[9]....
        /*069c*/ 	.word	0xffffffff


	//   ....[10]....
        /*06a0*/ 	.word	0xffffffff


	//   ....[11]....
        /*06a4*/ 	.word	0xffffffff


	//   ....[12]....
        /*06a8*/ 	.word	0xffffffff


	//   ....[13]....
        /*06ac*/ 	.word	0xffffffff


	//   ....[14]....
        /*06b0*/ 	.word	0xffffffff


	//   ....[15]....
        /*06b4*/ 	.word	0xffffffff


	//   ....[16]....
        /*06b8*/ 	.word	0xffffffff


	//   ....[17]....
        /*06bc*/ 	.word	0xffffffff


	//   ....[18]....
        /*06c0*/ 	.word	0xffffffff


	//   ....[19]....
        /*06c4*/ 	.word	0xffffffff


	//   ....[20]....
        /*06c8*/ 	.word	0xffffffff


	//   ....[21]....
        /*06cc*/ 	.word	0xffffffff


	//   ....[22]....
        /*06d0*/ 	.word	0xffffffff


	//   ....[23]....
        /*06d4*/ 	.word	0xffffffff


	//   ....[24]....
        /*06d8*/ 	.word	0xffffffff


	//   ....[25]....
        /*06dc*/ 	.word	0xffffffff


	//   ....[26]....
        /*06e0*/ 	.word	0xffffffff


	//   ....[27]....
        /*06e4*/ 	.word	0xffffffff


	//----- nvinfo : EIATTR_COOP_GROUP_INSTR_OFFSETS
	.align		4
.L_337:
        /*06e8*/ 	.byte	0x04, 0x28
        /*06ea*/ 	.short	(.L_339 - .L_338)


	//   ....[0]....
.L_338:
        /*06ec*/ 	.word	0x00001cc0


	//   ....[1]....
        /*06f0*/ 	.word	0x00001cf0


	//   ....[2]....
        /*06f4*/ 	.word	0x00001d10


	//   ....[3]....
        /*06f8*/ 	.word	0x00001d30


	//   ....[4]....
        /*06fc*/ 	.word	0x00001d50


	//   ....[5]....
        /*0700*/ 	.word	0x000097f0


	//   ....[6]....
        /*0704*/ 	.word	0x00009810


	//   ....[7]....
        /*0708*/ 	.word	0x00009830


	//   ....[8]....
        /*070c*/ 	.word	0x00009860


	//   ....[9]....
        /*0710*/ 	.word	0x00009890


	//   ....[10]....
        /*0714*/ 	.word	0x00009930


	//   ....[11]....
        /*0718*/ 	.word	0x00009950


	//   ....[12]....
        /*071c*/ 	.word	0x00009970


	//   ....[13]....
        /*0720*/ 	.word	0x00009990


	//   ....[14]....
        /*0724*/ 	.word	0x0000a100


	//   ....[15]....
        /*0728*/ 	.word	0x0000a140


	//   ....[16]....
        /*072c*/ 	.word	0x0000a190


	//   ....[17]....
        /*0730*/ 	.word	0x0000a1b0


	//   ....[18]....
        /*0734*/ 	.word	0x0000a1d0


	//   ....[19]....
        /*0738*/ 	.word	0x0000a220


	//   ....[20]....
        /*073c*/ 	.word	0x0000a240


	//   ....[21]....
        /*0740*/ 	.word	0x0000a260


	//   ....[22]....
        /*0744*/ 	.word	0x0000a280


	//   ....[23]....
        /*0748*/ 	.word	0x0000c950


	//   ....[24]....
        /*074c*/ 	.word	0x0000c9c0


	//   ....[25]....
        /*0750*/ 	.word	0x0000ca20


	//   ....[26]....
        /*0754*/ 	.word	0x0000ca80


	//   ....[27]....
        /*0758*/ 	.word	0x0000cae0


	//----- nvinfo : EIATTR_SYSCALL_OFFSETS
	.align		4
.L_339:
        /*075c*/ 	.byte	0x04, 0x46
        /*075e*/ 	.short	(.L_341 - .L_340)


	//   ....[0]....
.L_340:
        /*0760*/ 	.word	0x00000e20


	//----- nvinfo : EIATTR_EXIT_INSTR_OFFSETS
	.align		4
.L_341:
        /*0764*/ 	.byte	0x04, 0x1c
        /*0766*/ 	.short	(.L_343 - .L_342)


	//   ....[0]....
.L_342:
        /*0768*/ 	.word	0x000000b0


	//   ....[1]....
        /*076c*/ 	.word	0x0000c6d0


	//   ....[2]....
        /*0770*/ 	.word	0x0000c740


	//   ....[3]....
        /*0774*/ 	.word	0x0000c900


	//----- nvinfo : EIATTR_CRS_STACK_SIZE
	.align		4
.L_343:
        /*0778*/ 	.byte	0x04, 0x1e
        /*077a*/ 	.short	(.L_345 - .L_344)
.L_344:
        /*077c*/ 	.word	0x00000000
.L_345:


//--------------------- .nv.info._ZN4mmha33masked_multihead_attention_kernelIfLi80ELi128ELi2ELi32ELi128ELb1ELb1EEEv26Multihead_attention_paramsIT_XT5_EE --------------------------
	.section	.nv.info._ZN4mmha33masked_multihead_attention_kernelIfLi80ELi128ELi2ELi32ELi128ELb1ELb1EEEv26Multihead_attention_paramsIT_XT5_EE,"",@"SHT_CUDA_INFO"
	.sectionflags	@""
	.align	4


	//----- nvinfo : EIATTR_CUDA_API_VERSION
	.align		4
        /*0000*/ 	.byte	0x04, 0x37
        /*0002*/ 	.short	(.L_347 - .L_346)
.L_346:
        /*0004*/ 	.word	0x00000082


	//----- nvinfo : EIATTR_SW2861232_WAR
	.align		4
.L_347:
        /*0008*/ 	.byte	0x01, 0x35
	.zero		2


	//----- nvinfo : EIATTR_PARAM_CBANK
	.align		4
        /*000c*/ 	.byte	0x04, 0x0a
        /*000e*/ 	.short	(.L_349 - .L_348)
	.align		4
.L_348:
        /*0010*/ 	.word	index@(.nv.constant0._ZN4mmha33masked_multihead_attention_kernelIfLi80ELi128ELi2ELi32ELi128ELb1ELb1EEEv26Multihead_attention_paramsIT_XT5_EE)
        /*0014*/ 	.short	0x0160
        /*0016*/ 	.short	0x0128


	//----- nvinfo : EIATTR_CBANK_PARAM_SIZE
	.align		4
.L_349:
        /*0018*/ 	.byte	0x03, 0x19
        /*001a*/ 	.short	0x0128


	//----- nvinfo : EIATTR_KPARAM_INFO
	.align		4
        /*001c*/ 	.byte	0x04, 0x17
        /*001e*/ 	.short	(.L_351 - .L_350)
.L_350:
        /*0020*/ 	.word	0x00000000
        /*0024*/ 	.short	0x0000
        /*0026*/ 	.short	0x0000
        /*0028*/ 	.byte	0x00, 0xf0, 0xa1, 0x04


	//----- nvinfo : EIATTR_MAXREG_COUNT
	.align		4
.L_351:
        /*002c*/ 	.byte	0x03, 0x1b
        /*002e*/ 	.short	0x00ff


	//----- nvinfo : EIATTR_NUM_BARRIERS
	.align		4
        /*0030*/ 	.byte	0x02, 0x4c
        /*0032*/ 	.byte	0x01
	.zero		1


	//----- nvinfo : EIATTR_EXTERNS
	.align		4
        /*0034*/ 	.byte	0x04, 0x0f
        /*0036*/ 	.short	(.L_353 - .L_352)


	//   ....[0]....
	.align		4
.L_352:
        /*0038*/ 	.word	index@(__assertfail)


	//----- nvinfo : EIATTR_MERCURY_ISA_VERSION
	.align		4
.L_353:
        /*003c*/ 	.byte	0x03, 0x5f
        /*003e*/ 	.short	0x0000


	//----- nvinfo : EIATTR_COOP_GROUP_MASK_REGIDS
	.align		4
        /*0040*/ 	.byte	0x04, 0x29
        /*0042*/ 	.short	(.L_355 - .L_354)


	//   ....[0]....
.L_354:
        /*0044*/ 	.word	0xffffffff


	//   ....[1]....
        /*0048*/ 	.word	0xffffffff


	//   ....[2]....
        /*004c*/ 	.word	0xffffffff


	//   ....[3]....
        /*0050*/ 	.word	0xffffffff


	//   ....[4]....
        /*0054*/ 	.word	0xffffffff


	//   ....[5]....
        /*0058*/ 	.word	0xffffffff


	//   ....[6]....
        /*005c*/ 	.word	0xffffffff


	//   ....[7]....
        /*0060*/ 	.word	0xffffffff


	//   ....[8]....
        /*0064*/ 	.word	0xffffffff


	//   ....[9]....
        /*0068*/ 	.word	0xffffffff


	//   ....[10]....
        /*006c*/ 	.word	0xffffffff


	//   ....[11]....
        /*0070*/ 	.word	0xffffffff


	//   ....[12]....
        /*0074*/ 	.word	0xffffffff


	//   ....[13]....
        /*0078*/ 	.word	0xffffffff


	//   ....[14]....
        /*007c*/ 	.word	0xffffffff


	//   ....[15]....
        /*0080*/ 	.word	0xffffffff


	//   ....[16]....
        /*0084*/ 	.word	0xffffffff


	//   ....[17]....
        /*0088*/ 	.word	0xffffffff


	//   ....[18]....
        /*008c*/ 	.word	0xffffffff


	//   ....[19]....
        /*0090*/ 	.word	0xffffffff


	//   ....[20]....
        /*0094*/ 	.word	0xffffffff


	//   ....[21]....
        /*0098*/ 	.word	0xffffffff


	//   ....[22]....
        /*009c*/ 	.word	0xffffffff


	//   ....[23]....
        /*00a0*/ 	.word	0xffffffff


	//   ....[24]....
        /*00a4*/ 	.word	0xffffffff


	//   ....[25]....
        /*00a8*/ 	.word	0xffffffff


	//   ....[26]....
        /*00ac*/ 	.word	0xffffffff


	//   ....[27]....
        /*00b0*/ 	.word	0xffffffff


	//   ....[28]....
        /*00b4*/ 	.word	0xffffffff


	//   ....[29]....
        /*00b8*/ 	.word	0xffffffff


	//   ....[30]....
        /*00bc*/ 	.word	0xffffffff


	//----- nvinfo : EIATTR_COOP_GROUP_INSTR_OFFSETS
	.align		4
.L_355:
        /*00c0*/ 	.byte	0x04, 0x28
        /*00c2*/ 	.short	(.L_357 - .L_356)


	//   ....[0]....
.L_356:
        /*00c4*/ 	.word	0x00001c00


	//   ....[1]....
        /*00c8*/ 	.word	0x00001c30


	//   ....[2]....
        /*00cc*/ 	.word	0x00001c50


	//   ....[3]....
        /*00d0*/ 	.word	0x00001c70


	//   ....[4]....
        /*00d4*/ 	.word	0x00001c90


	//   ....[5]....
        /*00d8*/ 	.word	0x00006ed0


	//   ....[6]....
        /*00dc*/ 	.word	0x00007110


	//   ....[7]....
        /*00e0*/ 	.word	0x00007140


	//   ....[8]....
        /*00e4*/ 	.word	0x00007160


	//   ....[9]....
        /*00e8*/ 	.word	0x00007180


	//   ....[10]....
        /*00ec*/ 	.word	0x000072a0


	//   ....[11]....
        /*00f0*/ 	.word	0x000072c0


	//   ....[12]....
        /*00f4*/ 	.word	0x000072e0


	//   ....[13]....
        /*00f8*/ 	.word	0x00007a10


	//   ....[14]....
        /*00fc*/ 	.word	0x00007a60


	//   ....[15]....
        /*0100*/ 	.word	0x00007a90


	//   ....[16]....
        /*0104*/ 	.word	0x00007ab0


	//   ....[17]....
        /*0108*/ 	.word	0x00007ad0


	//   ....[18]....
        /*010c*/ 	.word	0x00007b20


	//   ....[19]....
        /*0110*/ 	.word	0x00007b40


	//   ....[20]....
        /*0114*/ 	.word	0x00007b60


	//   ....[21]....
        /*0118*/ 	.word	0x0000a080


	//   ....[22]....
        /*011c*/ 	.word	0x0000a100


	//   ....[23]....
        /*0120*/ 	.word	0x0000a170


	//   ....[24]....
        /*0124*/ 	.word	0x0000a1e0


	//   ....[25]....
        /*0128*/ 	.word	0x0000a250


	//   ....[26]....
        /*012c*/ 	.word	0x0000a2d0


	//   ....[27]....
        /*0130*/ 	.word	0x0000a340


	//   ....[28]....
        /*0134*/ 	.word	0x0000a3c0


	//   ....[29]....
        /*0138*/ 	.word	0x0000a430


	//   ....[30]....
        /*013c*/ 	.word	0x0000a4a0


	//----- nvinfo : EIATTR_SYSCALL_OFFSETS
	.align		4
.L_357:
        /*0140*/ 	.byte	0x04, 0x46
        /*0142*/ 	.short	(.L_359 - .L_358)


	//   ....[0]....
.L_358:
        /*0144*/ 	.word	0x00000d90


	//----- nvinfo : EIATTR_EXIT_INSTR_OFFSETS
	.align		4
.L_359:
        /*0148*/ 	.byte	0x04, 0x1c
        /*014a*/ 	.short	(.L_361 - .L_360)


	//   ....[0]....
.L_360:
        /*014c*/ 	.word	0x000000a0


	//   ....[1]....
        /*0150*/ 	.word	0x00009df0


	//   ....[2]....
        /*0154*/ 	.word	0x00009e60


	//   ....[3]....
        /*0158*/ 	.word	0x0000a020


	//----- nvinfo : EIATTR_CRS_STACK_SIZE
	.align		4
.L_361:
        /*015c*/ 	.byte	0x04, 0x1e
        /*015e*/ 	.short	(.L_363 - .L_362)
.L_362:
        /*0160*/ 	.word	0x00000000
.L_363:


//--------------------- .nv.info._ZN4mmha33masked_multihead_attention_kernelIfLi80ELi128ELi4ELi32ELi64ELb1ELb1EEEv26Multihead_attention_paramsIT_XT5_EE --------------------------
	.section	.nv.info._ZN4mmha33masked_multihead_attention_kernelIfLi80ELi128ELi4ELi32ELi64ELb1ELb1EEEv26Multihead_attention_paramsIT_XT5_EE,"",@"SHT_CUDA_INFO"
	.sectionflags	@""
	.align	4


	//----- nvinfo : EIATTR_CUDA_API_VERSION
	.align		4
        /*0000*/ 	.byte	0x04, 0x37
        /*0002*/ 	.short	(.L_365 - .L_364)
.L_364:
        /*0004*/ 	.word	0x00000082


	//----- nvinfo : EIATTR_SW2861232_WAR
	.align		4
.L_365:
        /*0008*/ 	.byte	0x01, 0x35
	.zero		2


	//----- nvinfo : EIATTR_PARAM_CBANK
	.align		4
        /*000c*/ 	.byte	0x04, 0x0a
        /*000e*/ 	.short	(.L_367 - .L_366)
	.align		4
.L_366:
        /*0010*/ 	.word	index@(.nv.constant0._ZN4mmha33masked_multihead_attention_kernelIfLi80ELi128ELi4ELi32ELi64ELb1ELb1EEEv26Multihead_attention_paramsIT_XT5_EE)
        /*0014*/ 	.short	0x0160
        /*0016*/ 	.short	0x0128


	//----- nvinfo : EIATTR_CBANK_PARAM_SIZE
	.align		4
.L_367:
        /*0018*/ 	.byte	0x03, 0x19
        /*001a*/ 	.short	0x0128


	//----- nvinfo : EIATTR_KPARAM_INFO
	.align		4
        /*001c*/ 	.byte	0x04, 0x17
        /*001e*/ 	.short	(.L_369 - .L_368)
.L_368:
        /*0020*/ 	.word	0x00000000
        /*0024*/ 	.short	0x0000
        /*0026*/ 	.short	0x0000
        /*0028*/ 	.byte	0x00, 0xf0, 0xa1, 0x04


	//----- nvinfo : EIATTR_MAXREG_COUNT
	.align		4
.L_369:
        /*002c*/ 	.byte	0x03, 0x1b
        /*002e*/ 	.short	0x00ff


	//----- nvinfo : EIATTR_NUM_BARRIERS
	.align		4
        /*0030*/ 	.byte	0x02, 0x4c
        /*0032*/ 	.byte	0x01
	.zero		1


	//----- nvinfo : EIATTR_EXTERNS
	.align		4
        /*0034*/ 	.byte	0x04, 0x0f
        /*0036*/ 	.short	(.L_371 - .L_370)


	//   ....[0]....
	.align		4
.L_370:
        /*0038*/ 	.word	index@(__assertfail)


	//----- nvinfo : EIATTR_MERCURY_ISA_VERSION
	.align		4
.L_371:
        /*003c*/ 	.byte	0x03, 0x5f
        /*003e*/ 	.short	0x0000


	//----- nvinfo : EIATTR_COOP_GROUP_MASK_REGIDS
	.align		4
        /*0040*/ 	.byte	0x04, 0x29
        /*0042*/ 	.short	(.L_373 - .L_372)


	//   ....[0]....
.L_372:
        /*0044*/ 	.word	0xffffffff


	//   ....[1]....
        /*0048*/ 	.word	0xffffffff


	//   ....[2]....
        /*004c*/ 	.word	0xffffffff


	//   ....[3]....
        /*0050*/ 	.word	0xffffffff


	//   ....[4]....
        /*0054*/ 	.word	0xffffffff


	//   ....[5]....
        /*0058*/ 	.word	0xffffffff


	//   ....[6]....
        /*005c*/ 	.word	0xffffffff


	//   ....[7]....
        /*0060*/ 	.word	0xffffffff


	//   ....[8]....
        /*0064*/ 	.word	0xffffffff


	//   ....[9]....
        /*0068*/ 	.word	0xffffffff


	//   ....[10]....
        /*006c*/ 	.word	0xffffffff


	//   ....[11]....
        /*0070*/ 	.word	0xffffffff


	//   ....[12]....
        /*0074*/ 	.word	0xffffffff


	//   ....[13]....
        /*0078*/ 	.word	0xffffffff


	//   ....[14]....
        /*007c*/ 	.word	0xffffffff


	//   ....[15]....
        /*0080*/ 	.word	0xffffffff


	//   ....[16]....
        /*0084*/ 	.word	0xffffffff


	//   ....[17]....
        /*0088*/ 	.word	0xffffffff


	//   ....[18]....
        /*008c*/ 	.word	0xffffffff


	//   ....[19]....
        /*0090*/ 	.word	0xffffffff


	//   ....[20]....
        /*0094*/ 	.word	0xffffffff


	//   ....[21]....
        /*0098*/ 	.word	0xffffffff


	//   ....[22]....
        /*009c*/ 	.word	0xffffffff


	//   ....[23]....
        /*00a0*/ 	.word	0xffffffff


	//   ....[24]....
        /*00a4*/ 	.word	0xffffffff


	//   ....[25]....
        /*00a8*/ 	.word	0xffffffff


	//   ....[26]....
        /*00ac*/ 	.word	0xffffffff


	//   ....[27]....
        /*00b0*/ 	.word	0xffffffff


	//   ....[28]....
        /*00b4*/ 	.word	0xffffffff


	//----- nvinfo : EIATTR_COOP_GROUP_INSTR_OFFSETS
	.align		4
.L_373:
        /*00b8*/ 	.byte	0x04, 0x28
        /*00ba*/ 	.short	(.L_375 - .L_374)


	//   ....[0]....
.L_374:
        /*00bc*/ 	.word	0x00001c00


	//   ....[1]....
        /*00c0*/ 	.word	0x00001c30


	//   ....[2]....
        /*00c4*/ 	.word	0x00001c50


	//   ....[3]....
        /*00c8*/ 	.word	0x00001c70


	//   ....[4]....
        /*00cc*/ 	.word	0x00001c90


	//   ....[5]....
        /*00d0*/ 	.word	0x00006890


	//   ....[6]....
        /*00d4*/ 	.word	0x000068c0


	//   ....[7]....
        /*00d8*/ 	.word	0x00006b10


	//   ....[8]....
        /*00dc*/ 	.word	0x00006b40


	//   ....[9]....
        /*00e0*/ 	.word	0x00006b60


	//   ....[10]....
        /*00e4*/ 	.word	0x00006c70


	//   ....[11]....
        /*00e8*/ 	.word	0x00006c90


	//   ....[12]....
        /*00ec*/ 	.word	0x000073c0


	//   ....[13]....
        /*00f0*/ 	.word	0x00007410


	//   ....[14]....
        /*00f4*/ 	.word	0x00007440


	//   ....[15]....
        /*00f8*/ 	.word	0x00007460


	//   ....[16]....
        /*00fc*/ 	.word	0x00007480


	//   ....[17]....
        /*0100*/ 	.word	0x000074d0


	//   ....[18]....
        /*0104*/ 	.word	0x000074f0


	//   ....[19]....
        /*0108*/ 	.word	0x00009910


	//   ....[20]....
        /*010c*/ 	.word	0x00009990


	//   ....[21]....
        /*0110*/ 	.word	0x00009a00


	//   ....[22]....
        /*0114*/ 	.word	0x00009a70


	//   ....[23]....
        /*0118*/ 	.word	0x00009ae0


	//   ....[24]....
        /*011c*/ 	.word	0x00009b60


	//   ....[25]....
        /*0120*/ 	.word	0x00009be0


	//   ....[26]....
        /*0124*/ 	.word	0x00009c60


	//   ....[27]....
        /*0128*/ 	.word	0x00009ce0


	//   ....[28]....
        /*012c*/ 	.word	0x00009d50


	//----- nvinfo : EIATTR_SYSCALL_OFFSETS
	.align		4
.L_375:
        /*0130*/ 	.byte	0x04, 0x46
        /*0132*/ 	.short	(.L_377 - .L_376)


	//   ....[0]....
.L_376:
        /*0134*/ 	.word	0x00000d90


	//----- nvinfo : EIATTR_EXIT_INSTR_OFFSETS
	.align		4
.L_377:
        /*0138*/ 	.byte	0x04, 0x1c
        /*013a*/ 	.short	(.L_379 - .L_378)


	//   ....[0]....
.L_378:
        /*013c*/ 	.word	0x000000a0


	//   ....[1]....
        /*0140*/ 	.word	0x00009680


	//   ....[2]....
        /*0144*/ 	.word	0x000096f0


	//   ....[3]....
        /*0148*/ 	.word	0x000098b0


	//----- nvinfo : EIATTR_CRS_STACK_SIZE
	.align		4
.L_379:
        /*014c*/ 	.byte	0x04, 0x1e
        /*014e*/ 	.short	(.L_381 - .L_380)
.L_380:
        /*0150*/ 	.word	0x00000000
.L_381:


//--------------------- .nv.info._ZN4mmha33masked_multihead_attention_kernelIfLi80ELi128ELi1ELi32ELi256ELb1ELb0EEEv26Multihead_attention_paramsIT_XT5_EE --------------------------
	.section	.nv.info._ZN4mmha33masked_multihead_attention_kernelIfLi80ELi128ELi1ELi32ELi256ELb1ELb0EEEv26Multihead_attention_paramsIT_XT5_EE,"",@"SHT_CUDA_INFO"
	.sectionflags	@""
	.align	4


	//----- nvinfo : EIATTR_CUDA_API_VERSION
	.align		4
        /*0000*/ 	.byte	0x04, 0x37
        /*0002*/ 	.short	(.L_383 - .L_382)
.L_382:
        /*0004*/ 	.word	0x00000082


	//----- nvinfo : EIATTR_SW2861232_WAR
	.align		4
.L_383:
        /*0008*/ 	.byte	0x01, 0x35
	.zero		2


	//----- nvinfo : EIATTR_PARAM_CBANK
	.align		4
        /*000c*/ 	.byte	0x04, 0x0a
        /*000e*/ 	.short	(.L_385 - .L_384)
	.align		4
.L_384:
        /*0010*/ 	.word	index@(.nv.constant0._ZN4mmha33masked_multihead_attention_kernelIfLi80ELi128ELi1ELi32ELi256ELb1ELb0EEEv26Multihead_attention_paramsIT_XT5_EE)
        /*0014*/ 	.short	0x0160
        /*0016*/ 	.short	0x0128


	//----- nvinfo : EIATTR_CBANK_PARAM_SIZE
	.align		4
.L_385:
        /*0018*/ 	.byte	0x03, 0x19
        /*001a*/ 	.short	0x0128


	//----- nvinfo : EIATTR_KPARAM_INFO
	.align		4
        /*001c*/ 	.byte	0x04, 0x17
        /*001e*/ 	.short	(.L_387 - .L_386)
.L_386:
        /*0020*/ 	.word	0x00000000
        /*0024*/ 	.short	0x0000
        /*0026*/ 	.short	0x0000
        /*0028*/ 	.byte	0x00, 0xf0, 0xa1, 0x04


	//----- nvinfo : EIATTR_MAXREG_COUNT
	.align		4
.L_387:
        /*002c*/ 	.byte	0x03, 0x1b
        /*002e*/ 	.short	0x00ff


	//----- nvinfo : EIATTR_NUM_BARRIERS
	.align		4
        /*0030*/ 	.byte	0x02, 0x4c
        /*0032*/ 	.byte	0x01
	.zero		1


	//----- nvinfo : EIATTR_EXTERNS
	.align		4
        /*0034*/ 	.byte	0x04, 0x0f
        /*0036*/ 	.short	(.L_389 - .L_388)


	//   ....[0]....
	.align		4
.L_388:
        /*0038*/ 	.word	index@(__assertfail)


	//----- nvinfo : EIATTR_ANNOTATIONS
	.align		4
.L_389:
        /*003c*/ 	.byte	0x04, 0x55
        /*003e*/ 	.short	(.L_391 - .L_390)


	//   ....[0]....
.L_390:
        /* <DEDUP_REMOVED lines=102> */


	//----- nvinfo : EIATTR_MERCURY_ISA_VERSION
	.align		4
.L_391:
        /*0690*/ 	.byte	0x03, 0x5f
        /*0692*/ 	.short	0x0000


	//----- nvinfo : EIATTR_COOP_GROUP_MASK_REGIDS
	.align		4
        /*0694*/ 	.byte	0x04, 0x29
        /*0696*/ 	.short	(.L_393 - .L_392)


	//   ....[0]....
.L_392:
        /*0698*/ 	.word	0xffffffff


	//   ....[1]....
        /*069c*/ 	.word	0xffffffff


	//   ....[2]....
        /*06a0*/ 	.word	0xffffffff


	//   ....[3]....
        /*06a4*/ 	.word	0xffffffff


	//   ....[4]....
        /*06a8*/ 	.word	0xffffffff


	//   ....[5]....
        /*06ac*/ 	.word	0xffffffff


	//   ....[6]....
        /*06b0*/ 	.word	0xffffffff


	//   ....[7]....
        /*06b4*/ 	.word	0xffffffff


	//   ....[8]....
        /*06b8*/ 	.word	0xffffffff


	//   ....[9]....
        /*06bc*/ 	.word	0xffffffff


	//   ....[10]....
        /*06c0*/ 	.word	0xffffffff


	//   ....[11]....
        /*06c4*/ 	.word	0xffffffff


	//   ....[12]....
        /*06c8*/ 	.word	0xffffffff


	//   ....[13]....
        /*06cc*/ 	.word	0xffffffff


	//   ....[14]....
        /*06d0*/ 	.word	0xffffffff


	//   ....[15]....
        /*06d4*/ 	.word	0xffffffff


	//   ....[16]....
        /*06d8*/ 	.word	0xffffffff


	//   ....[17]....
        /*06dc*/ 	.word	0xffffffff


	//   ....[18]....
        /*06e0*/ 	.word	0xffffffff


	//   ....[19]....
        /*06e4*/ 	.word	0xffffffff


	//   ....[20]....
        /*06e8*/ 	.word	0xffffffff


	//   ....[21]....
        /*06ec*/ 	.word	0xffffffff


	//   ....[22]....
        /*06f0*/ 	.word	0xffffffff


	//   ....[23]....
        /*06f4*/ 	.word	0xffffffff


	//   ....[24]....
        /*06f8*/ 	.word	0xffffffff


	//   ....[25]....
        /*06fc*/ 	.word	0xffffffff


	//   ....[26]....
        /*0700*/ 	.word	0xffffffff


	//   ....[27]....
        /*0704*/ 	.word	0xffffffff


	//----- nvinfo : EIATTR_COOP_GROUP_INSTR_OFFSETS
	.align		4
.L_393:
        /*0708*/ 	.byte	0x04, 0x28
        /*070a*/ 	.short	(.L_395 - .L_394)


	//   ....[0]....
.L_394:
        /*070c*/ 	.word	0x00001cd0


	//   ....[1]....
        /*0710*/ 	.word	0x00001d00


	//   ....[2]....
        /*0714*/ 	.word	0x00001d20


	//   ....[3]....
        /*0718*/ 	.word	0x00001d40


	//   ....[4]....
        /*071c*/ 	.word	0x00001d60


	//   ....[5]....
        /*0720*/ 	.word	0x00008bf0


	//   ....[6]....
        /*0724*/ 	.word	0x00008c10


	//   ....[7]....
        /*0728*/ 	.word	0x00008c30


	//   ....[8]....
        /*072c*/ 	.word	0x00008c60


	//   ....[9]....
        /*0730*/ 	.word	0x00008c90


	//   ....[10]....
        /*0734*/ 	.word	0x00008d50


	//   ....[11]....
        /*0738*/ 	.word	0x00008d70


	//   ....[12]....
        /*073c*/ 	.word	0x00008d90


	//   ....[13]....
        /*0740*/ 	.word	0x00008db0


	//   ....[14]....
        /*0744*/ 	.word	0x00009500


	//   ....[15]....
        /*0748*/ 	.word	0x00009540


	//   ....[16]....
        /*074c*/ 	.word	0x00009590


	//   ....[17]....
        /*0750*/ 	.word	0x000095b0


	//   ....[18]....
        /*0754*/ 	.word	0x000095d0


	//   ....[19]....
        /*0758*/ 	.word	0x00009620


	//   ....[20]....
        /*075c*/ 	.word	0x00009640


	//   ....[21]....
        /*0760*/ 	.word	0x00009660


	//   ....[22]....
        /*0764*/ 	.word	0x00009680


	//   ....[23]....
        /*0768*/ 	.word	0x0000b9f0


	//   ....[24]....
        /*076c*/ 	.word	0x0000ba60


	//   ....[25]....
        /*0770*/ 	.word	0x0000bac0


	//   ....[26]....
        /*0774*/ 	.word	0x0000bb20


	//   ....[27]....
        /*0778*/ 	.word	0x0000bb80


	//----- nvinfo : EIATTR_SYSCALL_OFFSETS
	.align		4
.L_395:
        /*077c*/ 	.byte	0x04, 0x46
        /*077e*/ 	.short	(.L_397 - .L_396)


	//   ....[0]....
.L_396:
        /*0780*/ 	.word	0x00000e30


	//----- nvinfo : EIATTR_EXIT_INSTR_OFFSETS
	.align		4
.L_397:
        /*0784*/ 	.byte	0x04, 0x1c
        /*0786*/ 	.short	(.L_399 - .L_398)


	//   ....[0]....
.L_398:
        /*0788*/ 	.word	0x000000b0


	//   ....[1]....
        /*078c*/ 	.word	0x0000b770


	//   ....[2]....
        /*0790*/ 	.word	0x0000b7e0


	//   ....[3]....
        /*0794*/ 	.word	0x0000b9a0


	//----- nvinfo : EIATTR_CRS_STACK_SIZE
	.align		4
.L_399:
        /*0798*/ 	.byte	0x04, 0x1e
        /*079a*/ 	.short	(.L_401 - .L_400)
.L_400:
        /*079c*/ 	.word	0x00000000
.L_401:


//--------------------- .nv.info._ZN4mmha33masked_multihead_attention_kernelIfLi80ELi128ELi2ELi32ELi128ELb1ELb0EEEv26Multihead_attention_paramsIT_XT5_EE --------------------------
	.section	.nv.info._ZN4mmha33masked_multihead_attention_kernelIfLi80ELi128ELi2ELi32ELi128ELb1ELb0EEEv26Multihead_attention_paramsIT_XT5_EE,"",@"SHT_CUDA_INFO"
	.sectionflags	@""
	.align	4


	//----- nvinfo : EIATTR_CUDA_API_VERSION
	.align		4
        /*0000*/ 	.byte	0x04, 0x37
        /*0002*/ 	.short	(.L_403 - .L_402)
.L_402:
        /*0004*/ 	.word	0x00000082


	//----- nvinfo : EIATTR_SW2861232_WAR
	.align		4
.L_403:
        /*0008*/ 	.byte	0x01, 0x35
	.zero		2


	//----- nvinfo : EIATTR_PARAM_CBANK
	.align		4
        /*000c*/ 	.byte	0x04, 0x0a
        /*000e*/ 	.short	(.L_405 - .L_404)
	.align		4
.L_404:
        /*0010*/ 	.word	index@(.nv.constant0._ZN4mmha33masked_multihead_attention_kernelIfLi80ELi128ELi2ELi32ELi128ELb1ELb0EEEv26Multihead_attention_paramsIT_XT5_EE)
        /*0014*/ 	.short	0x0160
        /*0016*/ 	.short	0x0128


	//----- nvinfo : EIATTR_CBANK_PARAM_SIZE
	.align		4
.L_405:
        /*0018*/ 	.byte	0x03, 0x19
        /*001a*/ 	.short	0x0128


	//----- nvinfo : EIATTR_KPARAM_INFO
	.align		4
        /*001c*/ 	.byte	0x04, 0x17
        /*001e*/ 	.short	(.L_407 - .L_406)
.L_406:
        /*0020*/ 	.word	0x00000000
        /*0024*/ 	.short	0x0000
        /*0026*/ 	.short	0x0000
        /*0028*/ 	.byte	0x00, 0xf0, 0xa1, 0x04


	//----- nvinfo : EIATTR_MAXREG_COUNT
	.align		4
.L_407:
        /*002c*/ 	.byte	0x03, 0x1b
        /*002e*/ 	.short	0x00ff


	//----- nvinfo : EIATTR_NUM_BARRIERS
	.align		4
        /*0030*/ 	.byte	0x02, 0x4c
        /*0032*/ 	.byte	0x01
	.zero		1


	//----- nvinfo : EIATTR_EXTERNS
	.align		4
        /*0034*/ 	.byte	0x04, 0x0f
        /*0036*/ 	.short	(.L_409 - .L_408)


	//   ....[0]....
	.align		4
.L_408:
        /*0038*/ 	.word	index@(__assertfail)


	//----- nvinfo : EIATTR_MERCURY_ISA_VERSION
	.align		4
.L_409:
        /*003c*/ 	.byte	0x03, 0x5f
        /*003e*/ 	.short	0x0000


	//----- nvinfo : EIATTR_COOP_GROUP_MASK_REGIDS
	.align		4
        /*0040*/ 	.byte	0x04, 0x29
        /*0042*/ 	.short	(.L_411 - .L_410)


	//   ....[0]....
.L_410:
        /*0044*/ 	.word	0xffffffff


	//   ....[1]....
        /*0048*/ 	.word	0xffffffff


	//   ....[2]....
        /*004c*/ 	.word	0xffffffff


	//   ....[3]....
        /*0050*/ 	.word	0xffffffff


	//   ....[4]....
        /*0054*/ 	.word	0xffffffff


	//   ....[5]....
        /*0058*/ 	.word	0xffffffff


	//   ....[6]....
        /*005c*/ 	.word	0xffffffff


	//   ....[7]....
        /*0060*/ 	.word	0xffffffff


	//   ....[8]....
        /*0064*/ 	.word	0xffffffff


	//   ....[9]....
        /*0068*/ 	.word	0xffffffff


	//   ....[10]....
        /*006c*/ 	.word	0xffffffff


	//   ....[11]....
        /*0070*/ 	.word	0xffffffff


	//   ....[12]....
        /*0074*/ 	.word	0xffffffff


	//   ....[13]....
        /*0078*/ 	.word	0xffffffff


	//   ....[14]....
        /*007c*/ 	.word	0xffffffff


	//   ....[15]....
        /*0080*/ 	.word	0xffffffff


	//   ....[16]....
        /*0084*/ 	.word	0xffffffff


	//   ....[17]....
        /*0088*/ 	.word	0xffffffff


	//   ....[18]....
        /*008c*/ 	.word	0xffffffff


	//   ....[19]....
        /*0090*/ 	.word	0xffffffff


	//   ....[20]....
        /*0094*/ 	.word	0xffffffff


	//   ....[21]....
        /*0098*/ 	.word	0xffffffff


	//   ....[22]....
        /*009c*/ 	.word	0xffffffff


	//   ....[23]....
        /*00a0*/ 	.word	0xffffffff


	//   ....[24]....
        /*00a4*/ 	.word	0xffffffff


	//   ....[25]....
        /*00a8*/ 	.word	0xffffffff


	//   ....[26]....
        /*00ac*/ 	.word	0xffffffff


	//   ....[27]....
        /*00b0*/ 	.word	0xffffffff


	//   ....[28]....
        /*00b4*/ 	.word	0xffffffff


	//   ....[29]....
        /*00b8*/ 	.word	0xffffffff


	//   ....[30]....
        /*00bc*/ 	.word	0xffffffff


	//----- nvinfo : EIATTR_COOP_GROUP_INSTR_OFFSETS
	.align		4
.L_411:
        /*00c0*/ 	.byte	0x04, 0x28
        /*00c2*/ 	.short	(.L_413 - .L_412)


	//   ....[0]....
.L_412:
        /*00c4*/ 	.word	0x00001c00


	//   ....[1]....
        /*00c8*/ 	.word	0x00001c30


	//   ....[2]....
        /*00cc*/ 	.word	0x00001c50


	//   ....[3]....
        /*00d0*/ 	.word	0x00001c70


	//   ....[4]....
        /*00d4*/ 	.word	0x00001c90


	//   ....[5]....
        /*00d8*/ 	.word	0x00006680


	//   ....[6]....
        /*00dc*/ 	.word	0x000068c0


	//   ....[7]....
        /*00e0*/ 	.word	0x000068f0


	//   ....[8]....
        /*00e4*/ 	.word	0x00006910


	//   ....[9]....
        /*00e8*/ 	.word	0x00006930


	//   ....[10]....
        /*00ec*/ 	.word	0x00006a50


	//   ....[11]....
        /*00f0*/ 	.word	0x00006a70


	//   ....[12]....
        /*00f4*/ 	.word	0x00006a90


	//   ....[13]....
        /*00f8*/ 	.word	0x000071c0


	//   ....[14]....
        /*00fc*/ 	.word	0x00007210


	//   ....[15]....
        /*0100*/ 	.word	0x00007240


	//   ....[16]....
        /*0104*/ 	.word	0x00007260


	//   ....[17]....
        /*0108*/ 	.word	0x00007280


	//   ....[18]....
        /*010c*/ 	.word	0x000072d0


	//   ....[19]....
        /*0110*/ 	.word	0x000072f0


	//   ....[20]....
        /*0114*/ 	.word	0x00007310


	//   ....[21]....
        /*0118*/ 	.word	0x000094c0


	//   ....[22]....
        /*011c*/ 	.word	0x00009540


	//   ....[23]....
        /*0120*/ 	.word	0x000095b0


	//   ....[24]....
        /*0124*/ 	.word	0x00009620


	//   ....[25]....
        /*0128*/ 	.word	0x00009690


	//   ....[26]....
        /*012c*/ 	.word	0x00009710


	//   ....[27]....
        /*0130*/ 	.word	0x00009790


	//   ....[28]....
        /*0134*/ 	.word	0x00009810


	//   ....[29]....
        /*0138*/ 	.word	0x00009880


	//   ....[30]....
        /*013c*/ 	.word	0x000098f0


	//----- nvinfo : EIATTR_SYSCALL_OFFSETS
	.align		4
.L_413:
        /*0140*/ 	.byte	0x04, 0x46
        /*0142*/ 	.short	(.L_415 - .L_414)


	//   ....[0]....
.L_414:
        /*0144*/ 	.word	0x00000d90


	//----- nvinfo : EIATTR_EXIT_INSTR_OFFSETS
	.align		4
.L_415:
        /*0148*/ 	.byte	0x04, 0x1c
        /*014a*/ 	.short	(.L_417 - .L_416)


	//   ....[0]....
.L_416:
        /*014c*/ 	.word	0x000000a0


	//   ....[1]....
        /*0150*/ 	.word	0x00009230


	//   ....[2]....
        /*0154*/ 	.word	0x000092a0


	//   ....[3]....
        /*0158*/ 	.word	0x00009460


	//----- nvinfo : EIATTR_CRS_STACK_SIZE
	.align		4
.L_417:
        /*015c*/ 	.byte	0x04, 0x1e
        /*015e*/ 	.short	(.L_419 - .L_418)
.L_418:
        /*0160*/ 	.word	0x00000000
.L_419:


//--------------------- .nv.info._ZN4mmha33masked_multihead_attention_kernelIfLi80ELi128ELi4ELi32ELi64ELb1ELb0EEEv26Multihead_attention_paramsIT_XT5_EE --------------------------
	.section	.nv.info._ZN4mmha33masked_multihead_attention_kernelIfLi80ELi128ELi4ELi32ELi64ELb1ELb0EEEv26Multihead_attention_paramsIT_XT5_EE,"",@"SHT_CUDA_INFO"
	.sectionflags	@""
	.align	4


	//----- nvinfo : EIATTR_CUDA_API_VERSION
	.align		4
        /*0000*/ 	.byte	0x04, 0x37
        /*0002*/ 	.short	(.L_421 - .L_420)
.L_420:
        /*0004*/ 	.word	0x00000082


	//----- nvinfo : EIATTR_SW2861232_WAR
	.align		4
.L_421:
        /*0008*/ 	.byte	0x01, 0x35
	.zero		2


	//----- nvinfo : EIATTR_PARAM_CBANK
	.align		4
        /*000c*/ 	.byte	0x04, 0x0a
        /*000e*/ 	.short	(.L_423 - .L_422)
	.align		4
.L_422:
        /*0010*/ 	.word	index@(.nv.constant0._ZN4mmha33masked_multihead_attention_kernelIfLi80ELi128ELi4ELi32ELi64ELb1ELb0EEEv26Multihead_attention_paramsIT_XT5_EE)
        /*0014*/ 	.short	0x0160
        /*0016*/ 	.short	0x0128


	//----- nvinfo : EIATTR_CBANK_PARAM_SIZE
	.align		4
.L_423:
        /*0018*/ 	.byte	0x03, 0x19
        /*001a*/ 	.short	0x0128


	//----- nvinfo : EIATTR_KPARAM_INFO
	.align		4
        /*001c*/ 	.byte	0x04, 0x17
        /*001e*/ 	.short	(.L_425 - .L_424)
.L_424:
        /*0020*/ 	.word	0x00000000
        /*0024*/ 	.short	0x0000
        /*0026*/ 	.short	0x0000
        /*0028*/ 	.byte	0x00, 0xf0, 0xa1, 0x04


	//----- nvinfo : EIATTR_MAXREG_COUNT
	.align		4
.L_425:
        /*002c*/ 	.byte	0x03, 0x1b
        /*002e*/ 	.short	0x00ff


	//----- nvinfo : EIATTR_NUM_BARRIERS
	.align		4
        /*0030*/ 	.byte	0x02, 0x4c
        /*0032*/ 	.byte	0x01
	.zero		1


	//----- nvinfo : EIATTR_EXTERNS
	.align		4
        /*0034*/ 	.byte	0x04, 0x0f
        /*0036*/ 	.short	(.L_427 - .L_426)


	//   ....[0]....
	.align		4
.L_426:
        /*0038*/ 	.word	index@(__assertfail)


	//----- nvinfo : EIATTR_MERCURY_ISA_VERSION
	.align		4
.L_427:
        /*003c*/ 	.byte	0x03, 0x5f
        /*003e*/ 	.short	0x0000


	//----- nvinfo : EIATTR_COOP_GROUP_MASK_REGIDS
	.align		4
        /*0040*/ 	.byte	0x04, 0x29
        /*0042*/ 	.short	(.L_429 - .L_428)


	//   ....[0]....
.L_428:
        /*0044*/ 	.word	0xffffffff


	//   ....[1]....
        /*0048*/ 	.word	0xffffffff


	//   ....[2]....
        /*004c*/ 	.word	0xffffffff


	//   ....[3]....
        /*0050*/ 	.word	0xffffffff


	//   ....[4]....
        /*0054*/ 	.word	0xffffffff


	//   ....[5]....
        /*0058*/ 	.word	0xffffffff


	//   ....[6]....
        /*005c*/ 	.word	0xffffffff


	//   ....[7]....
        /*0060*/ 	.word	0xffffffff


	//   ....[8]....
        /*0064*/ 	.word	0xffffffff


	//   ....[9]....
        /*0068*/ 	.word	0xffffffff


	//   ....[10]....
        /*006c*/ 	.word	0xffffffff


	//   ....[11]....
        /*0070*/ 	.word	0xffffffff


	//   ....[12]....
        /*0074*/ 	.word	0xffffffff


	//   ....[13]....
        /*0078*/ 	.word	0xffffffff


	//   ....[14]....
        /*007c*/ 	.word	0xffffffff


	//   ....[15]....
        /*0080*/ 	.word	0xffffffff


	//   ....[16]....
        /*0084*/ 	.word	0xffffffff


	//   ....[17]....
        /*0088*/ 	.word	0xffffffff


	//   ....[18]....
        /*008c*/ 	.word	0xffffffff


	//   ....[19]....
        /*0090*/ 	.word	0xffffffff


	//   ....[20]....
        /*0094*/ 	.word	0xffffffff


	//   ....[21]....
        /*0098*/ 	.word	0xffffffff


	//   ....[22]....
        /*009c*/ 	.word	0xffffffff


	//   ....[23]....
        /*00a0*/ 	.word	0xffffffff


	//   ....[24]....
        /*00a4*/ 	.word	0xffffffff


	//   ....[25]....
        /*00a8*/ 	.word	0xffffffff


	//   ....[26]....
        /*00ac*/ 	.word	0xffffffff


	//   ....[27]....
        /*00b0*/ 	.word	0xffffffff


	//   ....[28]....
        /*00b4*/ 	.word	0xffffffff


	//----- nvinfo : EIATTR_COOP_GROUP_INSTR_OFFSETS
	.align		4
.L_429:
        /*00b8*/ 	.byte	0x04, 0x28
        /*00ba*/ 	.short	(.L_431 - .L_430)


	//   ....[0]....
.L_430:
        /*00bc*/ 	.word	0x00001c00


	//   ....[1]....
        /*00c0*/ 	.word	0x00001c30


	//   ....[2]....
        /*00c4*/ 	.word	0x00001c50


	//   ....[3]....
        /*00c8*/ 	.word	0x00001c70


	//   ....[4]....
        /*00cc*/ 	.word	0x00001c90


	//   ....[5]....
        /*00d0*/ 	.word	0x00006040


	//   ....[6]....
        /*00d4*/ 	.word	0x00006070


	//   ....[7]....
        /*00d8*/ 	.word	0x000062c0


	//   ....[8]....
        /*00dc*/ 	.word	0x000062f0


	//   ....[9]....
        /*00e0*/ 	.word	0x00006310


	//   ....[10]....
        /*00e4*/ 	.word	0x00006420


	//   ....[11]....
        /*00e8*/ 	.word	0x00006440


	//   ....[12]....
        /*00ec*/ 	.word	0x00006b70


	//   ....[13]....
        /*00f0*/ 	.word	0x00006bc0


	//   ....[14]....
        /*00f4*/ 	.word	0x00006bf0


	//   ....[15]....
        /*00f8*/ 	.word	0x00006c10


	//   ....[16]....
        /*00fc*/ 	.word	0x00006c30


	//   ....[17]....
        /*0100*/ 	.word	0x00006c80


	//   ....[18]....
        /*0104*/ 	.word	0x00006ca0


	//   ....[19]....
        /*0108*/ 	.word	0x00008d60


	//   ....[20]....
        /*010c*/ 	.word	0x00008de0


	//   ....[21]....
        /*0110*/ 	.word	0x00008e50


	//   ....[22]....
        /*0114*/ 	.word	0x00008ec0


	//   ....[23]....
        /*0118*/ 	.word	0x00008f30


	//   ....[24]....
        /*011c*/ 	.word	0x00008fb0


	//   ....[25]....
        /*0120*/ 	.word	0x00009030


	//   ....[26]....
        /*0124*/ 	.word	0x000090b0


	//   ....[27]....
        /*0128*/ 	.word	0x00009130


	//   ....[28]....
        /*012c*/ 	.word	0x000091a0


	//----- nvinfo : EIATTR_SYSCALL_OFFSETS
	.align		4
.L_431:
        /*0130*/ 	.byte	0x04, 0x46
        /*0132*/ 	.short	(.L_433 - .L_432)


	//   ....[0]....
.L_432:
        /*0134*/ 	.word	0x00000d90


	//----- nvinfo : EIATTR_EXIT_INSTR_OFFSETS
	.align		4
.L_433:
        /*0138*/ 	.byte	0x04, 0x1c
        /*013a*/ 	.short	(.L_435 - .L_434)


	//   ....[0]....
.L_434:
        /*013c*/ 	.word	0x000000a0


	//   ....[1]....
        /*0140*/ 	.word	0x00008ad0


	//   ....[2]....
        /*0144*/ 	.word	0x00008b40


	//   ....[3]....
        /*0148*/ 	.word	0x00008d00


	//----- nvinfo : EIATTR_CRS_STACK_SIZE
	.align		4
.L_435:
        /*014c*/ 	.byte	0x04, 0x1e
        /*014e*/ 	.short	(.L_437 - .L_436)
.L_436:
        /*0150*/ 	.word	0x00000000
.L_437:


//--------------------- .nv.info._ZN4mmha33masked_multihead_attention_kernelItLi80ELi128ELi1ELi16ELi256ELb0ELb1EEEv26Multihead_attention_paramsIT_XT5_EE --------------------------
	.section	.nv.info._ZN4mmha33masked_multihead_attention_kernelItLi80ELi128ELi1ELi16ELi256ELb0ELb1EEEv26Multihead_attention_paramsIT_XT5_EE,"",@"SHT_CUDA_INFO"
	.sectionflags	@""
	.align	4


	//----- nvinfo : EIATTR_CUDA_API_VERSION
	.align		4
        /*0000*/ 	.byte	0x04, 0x37
        /*0002*/ 	.short	(.L_439 - .L_438)
.L_438:
        /*0004*/ 	.word	0x00000082


	//----- nvinfo : EIATTR_SW2861232_WAR
	.align		4
.L_439:
        /*0008*/ 	.byte	0x01, 0x35
	.zero		2


	//----- nvinfo : EIATTR_PARAM_CBANK
	.align		4
        /*000c*/ 	.byte	0x04, 0x0a
        /*000e*/ 	.short	(.L_441 - .L_440)
	.align		4
.L_440:
        /*0010*/ 	.word	index@(.nv.constant0._ZN4mmha33masked_multihead_attention_kernelItLi80ELi128ELi1ELi16ELi256ELb0ELb1EEEv26Multihead_attention_paramsIT_XT5_EE)
        /*0014*/ 	.short	0x0160
        /*0016*/ 	.short	0x0128


	//----- nvinfo : EIATTR_CBANK_PARAM_SIZE
	.align		4
.L_441:
        /*0018*/ 	.byte	0x03, 0x19
        /*001a*/ 	.short	0x0128


	//----- nvinfo : EIATTR_KPARAM_INFO
	.align		4
        /*001c*/ 	.byte	0x04, 0x17
        /*001e*/ 	.short	(.L_443 - .L_442)
.L_442:
        /*0020*/ 	.word	0x00000000
        /*0024*/ 	.short	0x0000
        /*0026*/ 	.short	0x0000
        /*0028*/ 	.byte	0x00, 0xf0, 0xa1, 0x04


	//----- nvinfo : EIATTR_MAXREG_COUNT
	.align		4
.L_443:
        /*002c*/ 	.byte	0x03, 0x1b
        /*002e*/ 	.short	0x00ff


	//----- nvinfo : EIATTR_NUM_BARRIERS
	.align		4
        /*0030*/ 	.byte	0x02, 0x4c
        /*0032*/ 	.byte	0x01
	.zero		1


	//----- nvinfo : EIATTR_EXTERNS
	.align		4
        /*0034*/ 	.byte	0x04, 0x0f
        /*0036*/ 	.short	(.L_445 - .L_444)


	//   ....[0]....
	.align		4
.L_444:
        /*0038*/ 	.word	index@(__assertfail)


	//----- nvinfo : EIATTR_MERCURY_ISA_VERSION
	.align		4
.L_445:
        /*003c*/ 	.byte	0x03, 0x5f
        /*003e*/ 	.short	0x0000


	//----- nvinfo : EIATTR_COOP_GROUP_MASK_REGIDS
	.align		4
        /*0040*/ 	.byte	0x04, 0x29
        /*0042*/ 	.short	(.L_447 - .L_446)


	//   ....[0]....
.L_446:
        /*0044*/ 	.word	0xffffffff


	//   ....[1]....
        /*0048*/ 	.word	0xffffffff


	//   ....[2]....
        /*004c*/ 	.word	0xffffffff


	//   ....[3]....
        /*0050*/ 	.word	0xffffffff


	//   ....[4]....
        /*0054*/ 	.word	0xffffffff


	//   ....[5]....
        /*0058*/ 	.word	0xffffffff


	//   ....[6]....
        /*005c*/ 	.word	0xffffffff


	//   ....[7]....
        /*0060*/ 	.word	0xffffffff


	//   ....[8]....
        /*0064*/ 	.word	0xffffffff


	//   ....[9]....
        /*0068*/ 	.word	0xffffffff


	//   ....[10]....
        /*006c*/ 	.word	0xffffffff


	//   ....[11]....
        /*0070*/ 	.word	0xffffffff


	//   ....[12]....
        /*0074*/ 	.word	0xffffffff


	//   ....[13]....
        /*0078*/ 	.word	0xffffffff


	//   ....[14]....
        /*007c*/ 	.word	0xffffffff


	//   ....[15]....
        /*0080*/ 	.word	0xffffffff


	//   ....[16]....
        /*0084*/ 	.word	0xffffffff


	//   ....[17]....
        /*0088*/ 	.word	0xffffffff


	//   ....[18]....
        /*008c*/ 	.word	0xffffffff


	//   ....[19]....
        /*0090*/ 	.word	0xffffffff


	//   ....[20]....
        /*0094*/ 	.word	0xffffffff


	//   ....[21]....
        /*0098*/ 	.word	0xffffffff


	//   ....[22]....
        /*009c*/ 	.word	0xffffffff


	//   ....[23]....
        /*00a0*/ 	.word	0xffffffff


	//   ....[24]....
        /*00a4*/ 	.word	0xffffffff


	//   ....[25]....
        /*00a8*/ 	.word	0xffffffff


	//   ....[26]....
        /*00ac*/ 	.word	0xffffffff


	//   ....[27]....
        /*00b0*/ 	.word	0xffffffff


	//----- nvinfo : EIATTR_COOP_GROUP_INSTR_OFFSETS
	.align		4
.L_447:
        /*00b4*/ 	.byte	0x04, 0x28
        /*00b6*/ 	.short	(.L_449 - .L_448)


	//   ....[0]....
.L_448:
        /*00b8*/ 	.word	0x00001a70


	//   ....[1]....
        /*00bc*/ 	.word	0x00001aa0


	//   ....[2]....
        /*00c0*/ 	.word	0x00001ac0


	//   ....[3]....
        /*00c4*/ 	.word	0x00001ae0


	//   ....[4]....
        /*00c8*/ 	.word	0x00001b00


	//   ....[5]....
        /*00cc*/ 	.word	0x00003a10


	//   ....[6]....
        /*00d0*/ 	.word	0x00003a60


	//   ....[7]....
        /*00d4*/ 	.word	0x00003a80


	//   ....[8]....
        /*00d8*/ 	.word	0x00003aa0


	//   ....[9]....
        /*00dc*/ 	.word	0x00003ad0


	//   ....[10]....
        /*00e0*/ 	.word	0x00003b80


	//   ....[11]....
        /*00e4*/ 	.word	0x00003bb0


	//   ....[12]....
        /*00e8*/ 	.word	0x00003be0


	//   ....[13]....
        /*00ec*/ 	.word	0x00003c00


	//   ....[14]....
        /*00f0*/ 	.word	0x00003dd0


	//   ....[15]....
        /*00f4*/ 	.word	0x00003e70


	//   ....[16]....
        /*00f8*/ 	.word	0x00003ea0


	//   ....[17]....
        /*00fc*/ 	.word	0x00003ec0


	//   ....[18]....
        /*0100*/ 	.word	0x00003ef0


	//   ....[19]....
        /*0104*/ 	.word	0x00004020


	//   ....[20]....
        /*0108*/ 	.word	0x00004050


	//   ....[21]....
        /*010c*/ 	.word	0x00004080


	//   ....[22]....
        /*0110*/ 	.word	0x00004140


	//   ....[23]....
        /*0114*/ 	.word	0x00006b40


	//   ....[24]....
        /*0118*/ 	.word	0x00006bb0


	//   ....[25]....
        /*011c*/ 	.word	0x00006c10


	//   ....[26]....
        /*0120*/ 	.word	0x00006c70


	//   ....[27]....
        /*0124*/ 	.word	0x00006cd0


	//----- nvinfo : EIATTR_SYSCALL_OFFSETS
	.align		4
.L_449:
        /*0128*/ 	.byte	0x04, 0x46
        /*012a*/ 	.short	(.L_451 - .L_450)


	//   ....[0]....
.L_450:
        /*012c*/ 	.word	0x00000f10


	//----- nvinfo : EIATTR_EXIT_INSTR_OFFSETS
	.align		4
.L_451:
        /*0130*/ 	.byte	0x04, 0x1c
        /*0132*/ 	.short	(.L_453 - .L_452)


	//   ....[0]....
.L_452:
        /*0134*/ 	.word	0x000000a0


	//   ....[1]....
        /*0138*/ 	.word	0x00006670


	//   ....[2]....
        /*013c*/ 	.word	0x00006750


	//   ....[3]....
        /*0140*/ 	.word	0x00006af0


	//----- nvinfo : EIATTR_CRS_STACK_SIZE
	.align		4
.L_453:
        /*0144*/ 	.byte	0x04, 0x1e
        /*0146*/ 	.short	(.L_455 - .L_454)
.L_454:
        /*0148*/ 	.word	0x00000000
.L_455:


//--------------------- .nv.info._ZN4mmha33masked_multihead_attention_kernelItLi80ELi128ELi2ELi16ELi128ELb0ELb1EEEv26Multihead_attention_paramsIT_XT5_EE --------------------------
	.section	.nv.info._ZN4mmha33masked_multihead_attention_kernelItLi80ELi128ELi2ELi16ELi128ELb0ELb1EEEv26Multihead_attention_paramsIT_XT5_EE,"",@"SHT_CUDA_INFO"
	.sectionflags	@""
	.align	4


	//----- nvinfo : EIATTR_CUDA_API_VERSION
	.align		4
        /*0000*/ 	.byte	0x04, 0x37
        /*0002*/ 	.short	(.L_457 - .L_456)
.L_456:
        /*0004*/ 	.word	0x00000082


	//----- nvinfo : EIATTR_SW2861232_WAR
	.align		4
.L_457:
        /*0008*/ 	.byte	0x01, 0x35
	.zero		2


	//----- nvinfo : EIATTR_PARAM_CBANK
	.align		4
        /*000c*/ 	.byte	0x04, 0x0a
        /*000e*/ 	.short	(.L_459 - .L_458)
	.align		4
.L_458:
        /*0010*/ 	.word	index@(.nv.constant0._ZN4mmha33masked_multihead_attention_kernelItLi80ELi128ELi2ELi16ELi128ELb0ELb1EEEv26Multihead_attention_paramsIT_XT5_EE)
        /*0014*/ 	.short	0x0160
        /*0016*/ 	.short	0x0128


	//----- nvinfo : EIATTR_CBANK_PARAM_SIZE
	.align		4
.L_459:
        /*0018*/ 	.byte	0x03, 0x19
        /*001a*/ 	.short	0x0128


	//----- nvinfo : EIATTR_KPARAM_INFO
	.align		4
        /*001c*/ 	.byte	0x04, 0x17
        /*001e*/ 	.short	(.L_461 - .L_460)
.L_460:
        /*0020*/ 	.word	0x00000000
        /*0024*/ 	.short	0x0000
        /*0026*/ 	.short	0x0000
        /*0028*/ 	.byte	0x00, 0xf0, 0xa1, 0x04


	//----- nvinfo : EIATTR_MAXREG_COUNT
	.align		4
.L_461:
        /*002c*/ 	.byte	0x03, 0x1b
        /*002e*/ 	.short	0x00ff


	//----- nvinfo : EIATTR_NUM_BARRIERS
	.align		4
        /*0030*/ 	.byte	0x02, 0x4c
        /*0032*/ 	.byte	0x01
	.zero		1


	//----- nvinfo : EIATTR_EXTERNS
	.align		4
        /*0034*/ 	.byte	0x04, 0x0f
        /*0036*/ 	.short	(.L_463 - .L_462)


	//   ....[0]....
	.align		4
.L_462:
        /*0038*/ 	.word	index@(__assertfail)


	//----- nvinfo : EIATTR_MERCURY_ISA_VERSION
	.align		4
.L_463:
        /*003c*/ 	.byte	0x03, 0x5f
        /*003e*/ 	.short	0x0000


	//----- nvinfo : EIATTR_INT_WARP_WIDE_INSTR_OFFSETS
	.align		4
        /*0040*/ 	.byte	0x04, 0x31
        /*0042*/ 	.short	(.L_465 - .L_464)


	//   ....[0]....
.L_464:
        /*0044*/ 	.word	0x00000c10


	//----- nvinfo : EIATTR_COOP_GROUP_MASK_REGIDS
	.align		4
.L_465:
        /*0048*/ 	.byte	0x04, 0x29
        /*004a*/ 	.short	(.L_467 - .L_466)


	//   ....[0]....
.L_466:
        /*004c*/ 	.word	0xffffffff


	//   ....[1]....
        /*0050*/ 	.word	0xffffffff


	//   ....[2]....
        /*0054*/ 	.word	0xffffffff


	//   ....[3]....
        /*0058*/ 	.word	0xffffffff


	//   ....[4]....
        /*005c*/ 	.word	0xffffffff


	//   ....[5]....
        /*0060*/ 	.word	0xffffffff


	//   ....[6]....
        /*0064*/ 	.word	0xffffffff


	//   ....[7]....
        /*0068*/ 	.word	0xffffffff


	//   ....[8]....
        /*006c*/ 	.word	0xffffffff


	//   ....[9]....
        /*0070*/ 	.word	0xffffffff


	//   ....[10]....
        /*0074*/ 	.word	0xffffffff


	//   ....[11]....
        /*0078*/ 	.word	0xffffffff


	//   ....[12]....
        /*007c*/ 	.word	0xffffffff


	//   ....[13]....
        /*0080*/ 	.word	0xffffffff


	//   ....[14]....
        /*0084*/ 	.word	0xffffffff


	//   ....[15]....
        /*0088*/ 	.word	0xffffffff


	//   ....[16]....
        /*008c*/ 	.word	0xffffffff


	//   ....[17]....
        /*0090*/ 	.word	0xffffffff


	//   ....[18]....
        /*0094*/ 	.word	0xffffffff


	//   ....[19]....
        /*0098*/ 	.word	0xffffffff


	//   ....[20]....
        /*009c*/ 	.word	0xffffffff


	//   ....[21]....
        /*00a0*/ 	.word	0xffffffff


	//   ....[22]....
        /*00a4*/ 	.word	0xffffffff


	//   ....[23]....
        /*00a8*/ 	.word	0xffffffff


	//   ....[24]....
        /*00ac*/ 	.word	0xffffffff


	//   ....[25]....
        /*00b0*/ 	.word	0xffffffff


	//   ....[26]....
        /*00b4*/ 	.word	0xffffffff


	//   ....[27]....
        /*00b8*/ 	.word	0xffffffff


	//   ....[28]....
        /*00bc*/ 	.word	0xffffffff


	//   ....[29]....
        /*00c0*/ 	.word	0xffffffff


	//   ....[30]....
        /*00c4*/ 	.word	0xffffffff


	//----- nvinfo : EIATTR_COOP_GROUP_INSTR_OFFSETS
	.align		4
.L_467:
        /*00c8*/ 	.byte	0x04, 0x28
        /*00ca*/ 	.short	(.L_469 - .L_468)


	//   ....[0]....
.L_468:
        /*00cc*/ 	.word	0x00001d20


	//   ....[1]....
        /*00d0*/ 	.word	0x00001d50


	//   ....[2]....
        /*00d4*/ 	.word	0x00001d70


	//   ....[3]....
        /*00d8*/ 	.word	0x00001d90


	//   ....[4]....
        /*00dc*/ 	.word	0x00001db0


	//   ....[5]....
        /*00e0*/ 	.word	0x000034c0


	//   ....[6]....
        /*00e4*/ 	.word	0x000036e0


	//   ....[7]....
        /*00e8*/ 	.word	0x00003710


	//   ....[8]....
        /*00ec*/ 	.word	0x00003730


	//   ....[9]....
        /*00f0*/ 	.word	0x00003750


	//   ....[10]....
        /*00f4*/ 	.word	0x00003870


	//   ....[11]....
        /*00f8*/ 	.word	0x00003890


	//   ....[12]....
        /*00fc*/ 	.word	0x000038b0


	//   ....[13]....
        /*0100*/ 	.word	0x00003a90


	//   ....[14]....
        /*0104*/ 	.word	0x00003bb0


	//   ....[15]....
        /*0108*/ 	.word	0x00003c60


	//   ....[16]....
        /*010c*/ 	.word	0x00003c80


	//   ....[17]....
        /*0110*/ 	.word	0x00003ca0


	//   ....[18]....
        /*0114*/ 	.word	0x00003cf0


	//   ....[19]....
        /*0118*/ 	.word	0x00003d10


	//   ....[20]....
        /*011c*/ 	.word	0x00003d30


	//   ....[21]....
        /*0120*/ 	.word	0x00006650


	//   ....[22]....
        /*0124*/ 	.word	0x000066d0


	//   ....[23]....
        /*0128*/ 	.word	0x00006740


	//   ....[24]....
        /*012c*/ 	.word	0x000067b0


	//   ....[25]....
        /*0130*/ 	.word	0x00006820


	//   ....[26]....
        /*0134*/ 	.word	0x000068a0


	//   ....[27]....
        /*0138*/ 	.word	0x00006920


	//   ....[28]....
        /*013c*/ 	.word	0x000069a0


	//   ....[29]....
        /*0140*/ 	.word	0x00006a10


	//   ....[30]....
        /*0144*/ 	.word	0x00006a80


	//----- nvinfo : EIATTR_SYSCALL_OFFSETS
	.align		4
.L_469:
        /*0148*/ 	.byte	0x04, 0x46
        /*014a*/ 	.short	(.L_471 - .L_470)


	//   ....[0]....
.L_470:
        /*014c*/ 	.word	0x000011a0


	//----- nvinfo : EIATTR_EXIT_INSTR_OFFSETS
	.align		4
.L_471:
        /*0150*/ 	.byte	0x04, 0x1c
        /*0152*/ 	.short	(.L_473 - .L_472)


	//   ....[0]....
.L_472:
        /*0154*/ 	.word	0x000000d0


	//   ....[1]....
        /*0158*/ 	.word	0x00006150


	//   ....[2]....
        /*015c*/ 	.word	0x00006240


	//   ....[3]....
        /*0160*/ 	.word	0x000065f0


	//----- nvinfo : EIATTR_CRS_STACK_SIZE
	.align		4
.L_473:
        /*0164*/ 	.byte	0x04, 0x1e
        /*0166*/ 	.short	(.L_475 - .L_474)
.L_474:
        /*0168*/ 	.word	0x00000000
.L_475:


//--------------------- .nv.info._ZN4mmha33masked_multihead_attention_kernelItLi80ELi128ELi4ELi16ELi64ELb0ELb1EEEv26Multihead_attention_paramsIT_XT5_EE --------------------------
	.section	.nv.info._ZN4mmha33masked_multihead_attention_kernelItLi80ELi128ELi4ELi16ELi64ELb0ELb1EEEv26Multihead_attention_paramsIT_XT5_EE,"",@"SHT_CUDA_INFO"
	.sectionflags	@""
	.align	4


	//----- nvinfo : EIATTR_CUDA_API_VERSION
	.align		4
        /*0000*/ 	.byte	0x04, 0x37
        /*0002*/ 	.short	(.L_477 - .L_476)
.L_476:
        /*0004*/ 	.word	0x00000082


	//----- nvinfo : EIATTR_SW2861232_WAR
	.align		4
.L_477:
        /*0008*/ 	.byte	0x01, 0x35
	.zero		2


	//----- nvinfo : EIATTR_PARAM_CBANK
	.align		4
        /*000c*/ 	.byte	0x04, 0x0a
        /*000e*/ 	.short	(.L_479 - .L_478)
	.align		4
.L_478:
        /*0010*/ 	.word	index@(.nv.constant0._ZN4mmha33masked_multihead_attention_kernelItLi80ELi128ELi4ELi16ELi64ELb0ELb1EEEv26Multihead_attention_paramsIT_XT5_EE)
        /*0014*/ 	.short	0x0160
        /*0016*/ 	.short	0x0128


	//----- nvinfo : EIATTR_CBANK_PARAM_SIZE
	.align		4
.L_479:
        /*0018*/ 	.byte	0x03, 0x19
        /*001a*/ 	.short	0x0128


	//----- nvinfo : EIATTR_KPARAM_INFO
	.align		4
        /*001c*/ 	.byte	0x04, 0x17
        /*001e*/ 	.short	(.L_481 - .L_480)
.L_480:
        /*0020*/ 	.word	0x00000000
        /*0024*/ 	.short	0x0000
        /*0026*/ 	.short	0x0000
        /*0028*/ 	.byte	0x00, 0xf0, 0xa1, 0x04


	//----- nvinfo : EIATTR_MAXREG_COUNT
	.align		4
.L_481:
        /*002c*/ 	.byte	0x03, 0x1b
        /*002e*/ 	.short	0x00ff


	//----- nvinfo : EIATTR_NUM_BARRIERS
	.align		4
        /*0030*/ 	.byte	0x02, 0x4c
        /*0032*/ 	.byte	0x01
	.zero		1


	//----- nvinfo : EIATTR_EXTERNS
	.align		4
        /*0034*/ 	.byte	0x04, 0x0f
        /*0036*/ 	.short	(.L_483 - .L_482)


	//   ....[0]....
	.align		4
.L_482:
        /*0038*/ 	.word	index@(__assertfail)


	//----- nvinfo : EIATTR_MERCURY_ISA_VERSION
	.align		4
.L_483:
        /*003c*/ 	.byte	0x03, 0x5f
        /*003e*/ 	.short	0x0000


	//----- nvinfo : EIATTR_INT_WARP_WIDE_INSTR_OFFSETS
	.align		4
        /*0040*/ 	.byte	0x04, 0x31
        /*0042*/ 	.short	(.L_485 - .L_484)


	//   ....[0]....
.L_484:
        /*0044*/ 	.word	0x00000c20


	//----- nvinfo : EIATTR_COOP_GROUP_MASK_REGIDS
	.align		4
.L_485:
        /*0048*/ 	.byte	0x04, 0x29
        /*004a*/ 	.short	(.L_487 - .L_486)


	//   ....[0]....
.L_486:
        /*004c*/ 	.word	0xffffffff


	//   ....[1]....
        /*0050*/ 	.word	0xffffffff


	//   ....[2]....
        /*0054*/ 	.word	0xffffffff


	//   ....[3]....
        /*0058*/ 	.word	0xffffffff


	//   ....[4]....
        /*005c*/ 	.word	0xffffffff


	//   ....[5]....
        /*0060*/ 	.word	0xffffffff


	//   ....[6]....
        /*0064*/ 	.word	0xffffffff


	//   ....[7]....
        /*0068*/ 	.word	0xffffffff


	//   ....[8]....
        /*006c*/ 	.word	0xffffffff


	//   ....[9]....
        /*0070*/ 	.word	0xffffffff


	//   ....[10]....
        /*0074*/ 	.word	0xffffffff


	//   ....[11]....
        /*0078*/ 	.word	0xffffffff


	//   ....[12]....
        /*007c*/ 	.word	0xffffffff


	//   ....[13]....
        /*0080*/ 	.word	0xffffffff


	//   ....[14]....
        /*0084*/ 	.word	0xffffffff


	//   ....[15]....
        /*0088*/ 	.word	0xffffffff


	//   ....[16]....
        /*008c*/ 	.word	0xffffffff


	//   ....[17]....
        /*0090*/ 	.word	0xffffffff


	//   ....[18]....
        /*0094*/ 	.word	0xffffffff


	//   ....[19]....
        /*0098*/ 	.word	0xffffffff


	//   ....[20]....
        /*009c*/ 	.word	0xffffffff


	//   ....[21]....
        /*00a0*/ 	.word	0xffffffff


	//   ....[22]....
        /*00a4*/ 	.word	0xffffffff


	//   ....[23]....
        /*00a8*/ 	.word	0xffffffff


	//   ....[24]....
        /*00ac*/ 	.word	0xffffffff


	//   ....[25]....
        /*00b0*/ 	.word	0xffffffff


	//   ....[26]....
        /*00b4*/ 	.word	0xffffffff


	//   ....[27]....
        /*00b8*/ 	.word	0xffffffff


	//   ....[28]....
        /*00bc*/ 	.word	0xffffffff


	//----- nvinfo : EIATTR_COOP_GROUP_INSTR_OFFSETS
	.align		4
.L_487:
        /*00c0*/ 	.byte	0x04, 0x28
        /*00c2*/ 	.short	(.L_489 - .L_488)


	//   ....[0]....
.L_488:
        /*00c4*/ 	.word	0x00001d30


	//   ....[1]....
        /*00c8*/ 	.word	0x00001d60


	//   ....[2]....
        /*00cc*/ 	.word	0x00001d80


	//   ....[3]....
        /*00d0*/ 	.word	0x00001da0


	//   ....[4]....
        /*00d4*/ 	.word	0x00001dc0


	//   ....[5]....
        /*00d8*/ 	.word	0x000032d0


	//   ....[6]....
        /*00dc*/ 	.word	0x00003300


	//   ....[7]....
        /*00e0*/ 	.word	0x00003540


	//   ....[8]....
        /*00e4*/ 	.word	0x00003570


	//   ....[9]....
        /*00e8*/ 	.word	0x00003590


	//   ....[10]....
        /*00ec*/ 	.word	0x000036b0


	//   ....[11]....
        /*00f0*/ 	.word	0x000036d0


	//   ....[12]....
        /*00f4*/ 	.word	0x000038b0


	//   ....[13]....
        /*00f8*/ 	.word	0x00003990


	//   ....[14]....
        /*00fc*/ 	.word	0x00003a20


	//   ....[15]....
        /*0100*/ 	.word	0x00003a40


	//   ....[16]....
        /*0104*/ 	.word	0x00003a60


	//   ....[17]....
        /*0108*/ 	.word	0x00003ad0


	//   ....[18]....
        /*010c*/ 	.word	0x00003af0


	//   ....[19]....
        /*0110*/ 	.word	0x00006260


	//   ....[20]....
        /*0114*/ 	.word	0x000062e0


	//   ....[21]....
        /*0118*/ 	.word	0x00006350


	//   ....[22]....
        /*011c*/ 	.word	0x000063c0


	//   ....[23]....
        /*0120*/ 	.word	0x00006430


	//   ....[24]....
        /*0124*/ 	.word	0x000064b0


	//   ....[25]....
        /*0128*/ 	.word	0x00006530


	//   ....[26]....
        /*012c*/ 	.word	0x000065b0


	//   ....[27]....
        /*0130*/ 	.word	0x00006630


	//   ....[28]....
        /*0134*/ 	.word	0x000066a0


	//----- nvinfo : EIATTR_SYSCALL_OFFSETS
	.align		4
.L_489:
        /*0138*/ 	.byte	0x04, 0x46
        /*013a*/ 	.short	(.L_491 - .L_490)


	//   ....[0]....
.L_490:
        /*013c*/ 	.word	0x000011b0


	//----- nvinfo : EIATTR_EXIT_INSTR_OFFSETS
	.align		4
.L_491:
        /*0140*/ 	.byte	0x04, 0x1c
        /*0142*/ 	.short	(.L_493 - .L_492)


	//   ....[0]....
.L_492:
        /*0144*/ 	.word	0x000000d0


	//   ....[1]....
        /*0148*/ 	.word	0x00005d80


	//   ....[2]....
        /*014c*/ 	.word	0x00005e60


	//   ....[3]....
        /*0150*/ 	.word	0x00006200


	//----- nvinfo : EIATTR_CRS_STACK_SIZE
	.align		4
.L_493:
        /*0154*/ 	.byte	0x04, 0x1e
        /*0156*/ 	.short	(.L_495 - .L_494)
.L_494:
        /*0158*/ 	.word	0x00000000
.L_495:


//--------------------- .nv.info._ZN4mmha33masked_multihead_attention_kernelItLi80ELi128ELi1ELi16ELi256ELb0ELb0EEEv26Multihead_attention_paramsIT_XT5_EE --------------------------
	.section	.nv.info._ZN4mmha33masked_multihead_attention_kernelItLi80ELi128ELi1ELi16ELi256ELb0ELb0EEEv26Multihead_attention_paramsIT_XT5_EE,"",@"SHT_CUDA_INFO"
	.sectionflags	@""
	.align	4


	//----- nvinfo : EIATTR_CUDA_API_VERSION
	.align		4
        /*0000*/ 	.byte	0x04, 0x37
        /*0002*/ 	.short	(.L_497 - .L_496)
.L_496:
        /*0004*/ 	.word	0x00000082


	//----- nvinfo : EIATTR_SW2861232_WAR
	.align		4
.L_497:
        /*0008*/ 	.byte	0x01, 0x35
	.zero		2


	//----- nvinfo : EIATTR_PARAM_CBANK
	.align		4
        /*000c*/ 	.byte	0x04, 0x0a
        /*000e*/ 	.short	(.L_499 - .L_498)
	.align		4
.L_498:
        /*0010*/ 	.word	index@(.nv.constant0._ZN4mmha33masked_multihead_attention_kernelItLi80ELi128ELi1ELi16ELi256ELb0ELb0EEEv26Multihead_attention_paramsIT_XT5_EE)
        /*0014*/ 	.short	0x0160
        /*0016*/ 	.short	0x0128


	//----- nvinfo : EIATTR_CBANK_PARAM_SIZE
	.align		4
.L_499:
        /*0018*/ 	.byte	0x03, 0x19
        /*001a*/ 	.short	0x0128


	//----- nvinfo : EIATTR_KPARAM_INFO
	.align		4
        /*001c*/ 	.byte	0x04, 0x17
        /*001e*/ 	.short	(.L_501 - .L_500)
.L_500:
        /*0020*/ 	.word	0x00000000
        /*0024*/ 	.short	0x0000
        /*0026*/ 	.short	0x0000
        /*0028*/ 	.byte	0x00, 0xf0, 0xa1, 0x04


	//----- nvinfo : EIATTR_MAXREG_COUNT
	.align		4
.L_501:
        /*002c*/ 	.byte	0x03, 0x1b
        /*002e*/ 	.short	0x00ff


	//----- nvinfo : EIATTR_NUM_BARRIERS
	.align		4
        /*0030*/ 	.byte	0x02, 0x4c
        /*0032*/ 	.byte	0x01
	.zero		1


	//----- nvinfo : EIATTR_EXTERNS
	.align		4
        /*0034*/ 	.byte	0x04, 0x0f
        /*0036*/ 	.short	(.L_503 - .L_502)


	//   ....[0]....
	.align		4
.L_502:
        /*0038*/ 	.word	index@(__assertfail)


	//----- nvinfo : EIATTR_MERCURY_ISA_VERSION
	.align		4
.L_503:
        /*003c*/ 	.byte	0x03, 0x5f
        /*003e*/ 	.short	0x0000


	//----- nvinfo : EIATTR_COOP_GROUP_MASK_REGIDS
	.align		4
        /*0040*/ 	.byte	0x04, 0x29
        /*0042*/ 	.short	(.L_505 - .L_504)


	//   ....[0]....
.L_504:
        /*0044*/ 	.word	0xffffffff


	//   ....[1]....
        /*0048*/ 	.word	0xffffffff


	//   ....[2]....
        /*004c*/ 	.word	0xffffffff


	//   ....[3]....
        /*0050*/ 	.word	0xffffffff


	//   ....[4]....
        /*0054*/ 	.word	0xffffffff


	//   ....[5]....
        /*0058*/ 	.word	0xffffffff


	//   ....[6]....
        /*005c*/ 	.word	0xffffffff


	//   ....[7]....
        /*0060*/ 	.word	0xffffffff


	//   ....[8]....
        /*0064*/ 	.word	0xffffffff


	//   ....[9]....
        /*0068*/ 	.word	0xffffffff


	//   ....[10]....
        /*006c*/ 	.word	0xffffffff


	//   ....[11]....
        /*0070*/ 	.word	0xffffffff


	//   ....[12]....
        /*0074*/ 	.word	0xffffffff


	//   ....[13]....
        /*0078*/ 	.word	0xffffffff


	//   ....[14]....
        /*007c*/ 	.word	0xffffffff


	//   ....[15]....
        /*0080*/ 	.word	0xffffffff


	//   ....[16]....
        /*0084*/ 	.word	0xffffffff


	//   ....[17]....
        /*0088*/ 	.word	0xffffffff


	//   ....[18]....
        /*008c*/ 	.word	0xffffffff


	//   ....[19]....
        /*0090*/ 	.word	0xffffffff


	//   ....[20]....
        /*0094*/ 	.word	0xffffffff


	//   ....[21]....
        /*0098*/ 	.word	0xffffffff


	//   ....[22]....
        /*009c*/ 	.word	0xffffffff


	//   ....[23]....
        /*00a0*/ 	.word	0xffffffff


	//   ....[24]....
        /*00a4*/ 	.word	0xffffffff


	//   ....[25]....
        /*00a8*/ 	.word	0xffffffff


	//   ....[26]....
        /*00ac*/ 	.word	0xffffffff


	//   ....[27]....
        /*00b0*/ 	.word	0xffffffff


	//----- nvinfo : EIATTR_COOP_GROUP_INSTR_OFFSETS
	.align		4
.L_505:
        /*00b4*/ 	.byte	0x04, 0x28
        /*00b6*/ 	.short	(.L_507 - .L_506)


	//   ....[0]....
.L_506:
        /*00b8*/ 	.word	0x00001a70


	//   ....[1]....
        /*00bc*/ 	.word	0x00001aa0


	//   ....[2]....
        /*00c0*/ 	.word	0x00001ac0


	//   ....[3]....
        /*00c4*/ 	.word	0x00001ae0


	//   ....[4]....
        /*00c8*/ 	.word	0x00001b00


	//   ....[5]....
        /*00cc*/ 	.word	0x000034e0


	//   ....[6]....
        /*00d0*/ 	.word	0x00003530


	//   ....[7]....
        /*00d4*/ 	.word	0x00003550


	//   ....[8]....
        /*00d8*/ 	.word	0x00003570


	//   ....[9]....
        /*00dc*/ 	.word	0x000035a0


	//   ....[10]....
        /*00e0*/ 	.word	0x00003650


	//   ....[11]....
        /*00e4*/ 	.word	0x00003680


	//   ....[12]....
        /*00e8*/ 	.word	0x000036b0


	//   ....[13]....
        /*00ec*/ 	.word	0x000036d0


	//   ....[14]....
        /*00f0*/ 	.word	0x000038a0


	//   ....[15]....
        /*00f4*/ 	.word	0x00003960


	//   ....[16]....
        /*00f8*/ 	.word	0x00003990


	//   ....[17]....
        /*00fc*/ 	.word	0x000039b0


	//   ....[18]....
        /*0100*/ 	.word	0x000039e0


	//   ....[19]....
        /*0104*/ 	.word	0x00003af0


	//   ....[20]....
        /*0108*/ 	.word	0x00003b20


	//   ....[21]....
        /*010c*/ 	.word	0x00003b70


	//   ....[22]....
        /*0110*/ 	.word	0x00003bd0


	//   ....[23]....
        /*0114*/ 	.word	0x00006560


	//   ....[24]....
        /*0118*/ 	.word	0x000065d0


	//   ....[25]....
        /*011c*/ 	.word	0x00006630


	//   ....[26]....
        /*0120*/ 	.word	0x00006690


	//   ....[27]....
        /*0124*/ 	.word	0x000066f0


	//----- nvinfo : EIATTR_SYSCALL_OFFSETS
	.align		4
.L_507:
        /*0128*/ 	.byte	0x04, 0x46
        /*012a*/ 	.short	(.L_509 - .L_508)


	//   ....[0]....
.L_508:
        /*012c*/ 	.word	0x00000f10


	//----- nvinfo : EIATTR_EXIT_INSTR_OFFSETS
	.align		4
.L_509:
        /*0130*/ 	.byte	0x04, 0x1c
        /*0132*/ 	.short	(.L_511 - .L_510)


	//   ....[0]....
.L_510:
        /*0134*/ 	.word	0x000000a0


	//   ....[1]....
        /*0138*/ 	.word	0x00006090


	//   ....[2]....
        /*013c*/ 	.word	0x00006170


	//   ....[3]....
        /*0140*/ 	.word	0x00006510


	//----- nvinfo : EIATTR_CRS_STACK_SIZE
	.align		4
.L_511:
        /*0144*/ 	.byte	0x04, 0x1e
        /*0146*/ 	.short	(.L_513 - .L_512)
.L_512:
        /*0148*/ 	.word	0x00000000
.L_513:


//--------------------- .nv.info._ZN4mmha33masked_multihead_attention_kernelItLi80ELi128ELi2ELi16ELi128ELb0ELb0EEEv26Multihead_attention_paramsIT_XT5_EE --------------------------
	.section	.nv.info._ZN4mmha33masked_multihead_attention_kernelItLi80ELi128ELi2ELi16ELi128ELb0ELb0EEEv26Multihead_attention_paramsIT_XT5_EE,"",@"SHT_CUDA_INFO"
	.sectionflags	@""
	.align	4


	//----- nvinfo : EIATTR_CUDA_API_VERSION
	.align		4
        /*0000*/ 	.byte	0x04, 0x37
        /*0002*/ 	.short	(.L_515 - .L_514)
.L_514:
        /*0004*/ 	.word	0x00000082


	//----- nvinfo : EIATTR_SW2861232_WAR
	.align		4
.L_515:
        /*0008*/ 	.byte	0x01, 0x35
	.zero		2


	//----- nvinfo : EIATTR_PARAM_CBANK
	.align		4
        /*000c*/ 	.byte	0x04, 0x0a
        /*000e*/ 	.short	(.L_517 - .L_516)
	.align		4
.L_516:
        /*0010*/ 	.word	index@(.nv.constant0._ZN4mmha33masked_multihead_attention_kernelItLi80ELi128ELi2ELi16ELi128ELb0ELb0EEEv26Multihead_attention_paramsIT_XT5_EE)
        /*0014*/ 	.short	0x0160
        /*0016*/ 	.short	0x0128


	//----- nvinfo : EIATTR_CBANK_PARAM_SIZE
	.align		4
.L_517:
        /*0018*/ 	.byte	0x03, 0x19
        /*001a*/ 	.short	0x0128


	//----- nvinfo : EIATTR_KPARAM_INFO
	.align		4
        /*001c*/ 	.byte	0x04, 0x17
        /*001e*/ 	.short	(.L_519 - .L_518)
.L_518:
        /*0020*/ 	.word	0x00000000
        /*0024*/ 	.short	0x0000
        /*0026*/ 	.short	0x0000
        /*0028*/ 	.byte	0x00, 0xf0, 0xa1, 0x04


	//----- nvinfo : EIATTR_MAXREG_COUNT
	.align		4
.L_519:
        /*002c*/ 	.byte	0x03, 0x1b
        /*002e*/ 	.short	0x00ff


	//----- nvinfo : EIATTR_NUM_BARRIERS
	.align		4
        /*0030*/ 	.byte	0x02, 0x4c
        /*0032*/ 	.byte	0x01
	.zero		1


	//----- nvinfo : EIATTR_EXTERNS
	.align		4
        /*0034*/ 	.byte	0x04, 0x0f
        /*0036*/ 	.short	(.L_521 - .L_520)


	//   ....[0]....
	.align		4
.L_520:
        /*0038*/ 	.word	index@(__assertfail)


	//----- nvinfo : EIATTR_MERCURY_ISA_VERSION
	.align		4
.L_521:
        /*003c*/ 	.byte	0x03, 0x5f
        /*003e*/ 	.short	0x0000


	//----- nvinfo : EIATTR_INT_WARP_WIDE_INSTR_OFFSETS
	.align		4
        /*0040*/ 	.byte	0x04, 0x31
        /*0042*/ 	.short	(.L_523 - .L_522)


	//   ....[0]....
.L_522:
        /*0044*/ 	.word	0x00000c10


	//----- nvinfo : EIATTR_COOP_GROUP_MASK_REGIDS
	.align		4
.L_523:
        /*0048*/ 	.byte	0x04, 0x29
        /*004a*/ 	.short	(.L_525 - .L_524)


	//   ....[0]....
.L_524:
        /*004c*/ 	.word	0xffffffff


	//   ....[1]....
        /*0050*/ 	.word	0xffffffff


	//   ....[2]....
        /*0054*/ 	.word	0xffffffff


	//   ....[3]....
        /*0058*/ 	.word	0xffffffff


	//   ....[4]....
        /*005c*/ 	.word	0xffffffff


	//   ....[5]....
        /*0060*/ 	.word	0xffffffff


	//   ....[6]....
        /*0064*/ 	.word	0xffffffff


	//   ....[7]....
        /*0068*/ 	.word	0xffffffff


	//   ....[8]....
        /*006c*/ 	.word	0xffffffff


	//   ....[9]....
        /*0070*/ 	.word	0xffffffff


	//   ....[10]....
        /*0074*/ 	.word	0xffffffff


	//   ....[11]....
        /*0078*/ 	.word	0xffffffff


	//   ....[12]....
        /*007c*/ 	.word	0xffffffff


	//   ....[13]....
        /*0080*/ 	.word	0xffffffff


	//   ....[14]....
        /*0084*/ 	.word	0xffffffff


	//   ....[15]....
        /*0088*/ 	.word	0xffffffff


	//   ....[16]....
        /*008c*/ 	.word	0xffffffff


	//   ....[17]....
        /*0090*/ 	.word	0xffffffff


	//   ....[18]....
        /*0094*/ 	.word	0xffffffff


	//   ....[19]....
        /*0098*/ 	.word	0xffffffff


	//   ....[20]....
        /*009c*/ 	.word	0xffffffff


	//   ....[21]....
        /*00a0*/ 	.word	0xffffffff


	//   ....[22]....
        /*00a4*/ 	.word	0xffffffff


	//   ....[23]....
        /*00a8*/ 	.word	0xffffffff


	//   ....[24]....
        /*00ac*/ 	.word	0xffffffff


	//   ....[25]....
        /*00b0*/ 	.word	0xffffffff


	//   ....[26]....
        /*00b4*/ 	.word	0xffffffff


	//   ....[27]....
        /*00b8*/ 	.word	0xffffffff


	//   ....[28]....
        /*00bc*/ 	.word	0xffffffff


	//   ....[29]....
        /*00c0*/ 	.word	0xffffffff


	//   ....[30]....
        /*00c4*/ 	.word	0xffffffff


	//----- nvinfo : EIATTR_COOP_GROUP_INSTR_OFFSETS
	.align		4
.L_525:
        /*00c8*/ 	.byte	0x04, 0x28
        /*00ca*/ 	.short	(.L_527 - .L_526)


	//   ....[0]....
.L_526:
        /*00cc*/ 	.word	0x00001d30


	//   ....[1]....
        /*00d0*/ 	.word	0x00001d60


	//   ....[2]....
        /*00d4*/ 	.word	0x00001d80


	//   ....[3]....
        /*00d8*/ 	.word	0x00001da0


	//   ....[4]....
        /*00dc*/ 	.word	0x00001dc0


	//   ....[5]....
        /*00e0*/ 	.word	0x00003090


	//   ....[6]....
        /*00e4*/ 	.word	0x000032b0


	//   ....[7]....
        /*00e8*/ 	.word	0x000032e0


	//   ....[8]....
        /*00ec*/ 	.word	0x00003300


	//   ....[9]....
        /*00f0*/ 	.word	0x00003320


	//   ....[10]....
        /*00f4*/ 	.word	0x00003440


	//   ....[11]....
        /*00f8*/ 	.word	0x00003460


	//   ....[12]....
        /*00fc*/ 	.word	0x00003480


	//   ....[13]....
        /*0100*/ 	.word	0x00003660


	//   ....[14]....
        /*0104*/ 	.word	0x00003750


	//   ....[15]....
        /*0108*/ 	.word	0x000037a0


	//   ....[16]....
        /*010c*/ 	.word	0x000037c0


	//   ....[17]....
        /*0110*/ 	.word	0x000037e0


	//   ....[18]....
        /*0114*/ 	.word	0x00003830


	//   ....[19]....
        /*0118*/ 	.word	0x00003850


	//   ....[20]....
        /*011c*/ 	.word	0x00003880


	//   ....[21]....
        /*0120*/ 	.word	0x00006260


	//   ....[22]....
        /*0124*/ 	.word	0x000062e0


	//   ....[23]....
        /*0128*/ 	.word	0x00006350


	//   ....[24]....
        /*012c*/ 	.word	0x000063c0


	//   ....[25]....
        /*0130*/ 	.word	0x00006430


	//   ....[26]....
        /*0134*/ 	.word	0x000064b0


	//   ....[27]....
        /*0138*/ 	.word	0x00006530


	//   ....[28]....
        /*013c*/ 	.word	0x000065b0


	//   ....[29]....
        /*0140*/ 	.word	0x00006620


	//   ....[30]....
        /*0144*/ 	.word	0x00006690


	//----- nvinfo : EIATTR_SYSCALL_OFFSETS
	.align		4
.L_527:
        /*0148*/ 	.byte	0x04, 0x46
        /*014a*/ 	.short	(.L_529 - .L_528)


	//   ....[0]....
.L_528:
        /*014c*/ 	.word	0x000011b0


	//----- nvinfo : EIATTR_EXIT_INSTR_OFFSETS
	.align		4
.L_529:
        /*0150*/ 	.byte	0x04, 0x1c
        /*0152*/ 	.short	(.L_531 - .L_530)


	//   ....[0]....
.L_530:
        /*0154*/ 	.word	0x000000d0


	//   ....[1]....
        /*0158*/ 	.word	0x00005d60


	//   ....[2]....
        /*015c*/ 	.word	0x00005e50


	//   ....[3]....
        /*0160*/ 	.word	0x00006200


	//----- nvinfo : EIATTR_CRS_STACK_SIZE
	.align		4
.L_531:
        /*0164*/ 	.byte	0x04, 0x1e
        /*0166*/ 	.short	(.L_533 - .L_532)
.L_532:
        /*0168*/ 	.word	0x00000000
.L_533:


//--------------------- .nv.info._ZN4mmha33masked_multihead_attention_kernelItLi80ELi128ELi4ELi16ELi64ELb0ELb0EEEv26Multihead_attention_paramsIT_XT5_EE --------------------------
	.section	.nv.info._ZN4mmha33masked_multihead_attention_kernelItLi80ELi128ELi4ELi16ELi64ELb0ELb0EEEv26Multihead_attention_paramsIT_XT5_EE,"",@"SHT_CUDA_INFO"
	.sectionflags	@""
	.align	4


	//----- nvinfo : EIATTR_CUDA_API_VERSION
	.align		4
        /*0000*/ 	.byte	0x04, 0x37
        /*0002*/ 	.short	(.L_535 - .L_534)
.L_534:
        /*0004*/ 	.word	0x00000082


	//----- nvinfo : EIATTR_SW2861232_WAR
	.align		4
.L_535:
        /*0008*/ 	.byte	0x01, 0x35
	.zero		2


	//----- nvinfo : EIATTR_PARAM_CBANK
	.align		4
        /*000c*/ 	.byte	0x04, 0x0a
        /*000e*/ 	.short	(.L_537 - .L_536)
	.align		4
.L_536:
        /*0010*/ 	.word	index@(.nv.constant0._ZN4mmha33masked_multihead_attention_kernelItLi80ELi128ELi4ELi16ELi64ELb0ELb0EEEv26Multihead_attention_paramsIT_XT5_EE)
        /*0014*/ 	.short	0x0160
        /*0016*/ 	.short	0x0128


	//----- nvinfo : EIATTR_CBANK_PARAM_SIZE
	.align		4
.L_537:
        /*0018*/ 	.byte	0x03, 0x19
        /*001a*/ 	.short	0x0128


	//----- nvinfo : EIATTR_KPARAM_INFO
	.align		4
        /*001c*/ 	.byte	0x04, 0x17
        /*001e*/ 	.short	(.L_539 - .L_538)
.L_538:
        /*0020*/ 	.word	0x00000000
        /*0024*/ 	.short	0x0000
        /*0026*/ 	.short	0x0000
        /*0028*/ 	.byte	0x00, 0xf0, 0xa1, 0x04


	//----- nvinfo : EIATTR_MAXREG_COUNT
	.align		4
.L_539:
        /*002c*/ 	.byte	0x03, 0x1b
        /*002e*/ 	.short	0x00ff


	//----- nvinfo : EIATTR_NUM_BARRIERS
	.align		4
        /*0030*/ 	.byte	0x02, 0x4c
        /*0032*/ 	.byte	0x01
	.zero		1


	//----- nvinfo : EIATTR_EXTERNS
	.align		4
        /*0034*/ 	.byte	0x04, 0x0f
        /*0036*/ 	.short	(.L_541 - .L_540)


	//   ....[0]....
	.align		4
.L_540:
        /*0038*/ 	.word	index@(__assertfail)


	//----- nvinfo : EIATTR_MERCURY_ISA_VERSION
	.align		4
.L_541:
        /*003c*/ 	.byte	0x03, 0x5f
        /*003e*/ 	.short	0x0000


	//----- nvinfo : EIATTR_INT_WARP_WIDE_INSTR_OFFSETS
	.align		4
        /*0040*/ 	.byte	0x04, 0x31
        /*0042*/ 	.short	(.L_543 - .L_542)


	//   ....[0]....
.L_542:
        /*0044*/ 	.word	0x00000c20


	//----- nvinfo : EIATTR_COOP_GROUP_MASK_REGIDS
	.align		4
.L_543:
        /*0048*/ 	.byte	0x04, 0x29
        /*004a*/ 	.short	(.L_545 - .L_544)


	//   ....[0]....
.L_544:
        /*004c*/ 	.word	0xffffffff


	//   ....[1]....
        /*0050*/ 	.word	0xffffffff


	//   ....[2]....
        /*0054*/ 	.word	0xffffffff


	//   ....[3]....
        /*0058*/ 	.word	0xffffffff


	//   ....[4]....
        /*005c*/ 	.word	0xffffffff


	//   ....[5]....
        /*0060*/ 	.word	0xffffffff


	//   ....[6]....
        /*0064*/ 	.word	0xffffffff


	//   ....[7]....
        /*0068*/ 	.word	0xffffffff


	//   ....[8]....
        /*006c*/ 	.word	0xffffffff


	//   ....[9]....
        /*0070*/ 	.word	0xffffffff


	//   ....[10]....
        /*0074*/ 	.word	0xffffffff


	//   ....[11]....
        /*0078*/ 	.word	0xffffffff


	//   ....[12]....
        /*007c*/ 	.word	0xffffffff


	//   ....[13]....
        /*0080*/ 	.word	0xffffffff


	//   ....[14]....
        /*0084*/ 	.word	0xffffffff


	//   ....[15]....
        /*0088*/ 	.word	0xffffffff


	//   ....[16]....
        /*008c*/ 	.word	0xffffffff


	//   ....[17]....
        /*0090*/ 	.word	0xffffffff


	//   ....[18]....
        /*0094*/ 	.word	0xffffffff


	//   ....[19]....
        /*0098*/ 	.word	0xffffffff


	//   ....[20]....
        /*009c*/ 	.word	0xffffffff


	//   ....[21]....
        /*00a0*/ 	.word	0xffffffff


	//   ....[22]....
        /*00a4*/ 	.word	0xffffffff


	//   ....[23]....
        /*00a8*/ 	.word	0xffffffff


	//   ....[24]....
        /*00ac*/ 	.word	0xffffffff


	//   ....[25]....
        /*00b0*/ 	.word	0xffffffff


	//   ....[26]....
        /*00b4*/ 	.word	0xffffffff


	//   ....[27]....
        /*00b8*/ 	.word	0xffffffff


	//   ....[28]....
        /*00bc*/ 	.word	0xffffffff


	//----- nvinfo : EIATTR_COOP_GROUP_INSTR_OFFSETS
	.align		4
.L_545:
        /*00c0*/ 	.byte	0x04, 0x28
        /*00c2*/ 	.short	(.L_547 - .L_546)


	//   ....[0]....
.L_546:
        /*00c4*/ 	.word	0x00001d30


	//   ....[1]....
        /*00c8*/ 	.word	0x00001d60


	//   ....[2]....
        /*00cc*/ 	.word	0x00001d80


	//   ....[3]....
        /*00d0*/ 	.word	0x00001da0


	//   ....[4]....
        /*00d4*/ 	.word	0x00001dc0


	//   ....[5]....
        /*00d8*/ 	.word	0x00002e80


	//   ....[6]....
        /*00dc*/ 	.word	0x00002eb0


	//   ....[7]....
        /*00e0*/ 	.word	0x000030e0


	//   ....[8]....
        /*00e4*/ 	.word	0x00003110


	//   ....[9]....
        /*00e8*/ 	.word	0x00003130


	//   ....[10]....
        /*00ec*/ 	.word	0x00003250


	//   ....[11]....
        /*00f0*/ 	.word	0x00003270


	//   ....[12]....
        /*00f4*/ 	.word	0x00003450


	//   ....[13]....
        /*00f8*/ 	.word	0x00003530


	//   ....[14]....
        /*00fc*/ 	.word	0x00003590


	//   ....[15]....
        /*0100*/ 	.word	0x000035b0


	//   ....[16]....
        /*0104*/ 	.word	0x000035d0


	//   ....[17]....
        /*0108*/ 	.word	0x00003660


	//   ....[18]....
        /*010c*/ 	.word	0x00003680


	//   ....[19]....
        /*0110*/ 	.word	0x00005e60


	//   ....[20]....
        /*0114*/ 	.word	0x00005ee0


	//   ....[21]....
        /*0118*/ 	.word	0x00005f50


	//   ....[22]....
        /*011c*/ 	.word	0x00005fc0


	//   ....[23]....
        /*0120*/ 	.word	0x00006030


	//   ....[24]....
        /*0124*/ 	.word	0x000060b0


	//   ....[25]....
        /*0128*/ 	.word	0x00006130


	//   ....[26]....
        /*012c*/ 	.word	0x000061b0


	//   ....[27]....
        /*0130*/ 	.word	0x00006230


	//   ....[28]....
        /*0134*/ 	.word	0x000062a0


	//----- nvinfo : EIATTR_SYSCALL_OFFSETS
	.align		4
.L_547:
        /*0138*/ 	.byte	0x04, 0x46
        /*013a*/ 	.short	(.L_549 - .L_548)


	//   ....[0]....
.L_548:
        /*013c*/ 	.word	0x000011b0


	//----- nvinfo : EIATTR_EXIT_INSTR_OFFSETS
	.align		4
.L_549:
        /*0140*/ 	.byte	0x04, 0x1c
        /*0142*/ 	.short	(.L_551 - .L_550)


	//   ....[0]....
.L_550:
        /*0144*/ 	.word	0x000000d0


	//   ....[1]....
        /*0148*/ 	.word	0x00005980


	//   ....[2]....
        /*014c*/ 	.word	0x00005a60


	//   ....[3]....
        /*0150*/ 	.word	0x00005e00


	//----- nvinfo : EIATTR_CRS_STACK_SIZE
	.align		4
.L_551:
        /*0154*/ 	.byte	0x04, 0x1e
        /*0156*/ 	.short	(.L_553 - .L_552)
.L_552:
        /*0158*/ 	.word	0x00000000
.L_553:


//--------------------- .nv.info._ZN4mmha33masked_multihead_attention_kernelIfLi80ELi128ELi1ELi32ELi256ELb0ELb1EEEv26Multihead_attention_paramsIT_XT5_EE --------------------------
	.section	.nv.info._ZN4mmha33masked_multihead_attention_kernelIfLi80ELi128ELi1ELi32ELi256ELb0ELb1EEEv26Multihead_attention_paramsIT_XT5_EE,"",@"SHT_CUDA_INFO"
	.sectionflags	@""
	.align	4


	//----- nvinfo : EIATTR_CUDA_API_VERSION
	.align		4
        /*0000*/ 	.byte	0x04, 0x37
        /*0002*/ 	.short	(.L_555 - .L_554)
.L_554:
        /*0004*/ 	.word	0x00000082


	//----- nvinfo : EIATTR_SW2861232_WAR
	.align		4
.L_555:
        /*0008*/ 	.byte	0x01, 0x35
	.zero		2


	//----- nvinfo : EIATTR_PARAM_CBANK
	.align		4
        /*000c*/ 	.byte	0x04, 0x0a
        /*000e*/ 	.short	(.L_557 - .L_556)
	.align		4
.L_556:
        /*0010*/ 	.word	index@(.nv.constant0._ZN4mmha33masked_multihead_attention_kernelIfLi80ELi128ELi1ELi32ELi256ELb0ELb1EEEv26Multihead_attention_paramsIT_XT5_EE)
        /*0014*/ 	.short	0x0160
        /*0016*/ 	.short	0x0128


	//----- nvinfo : EIATTR_CBANK_PARAM_SIZE
	.align		4
.L_557:
        /*0018*/ 	.byte	0x03, 0x19
        /*001a*/ 	.short	0x0128


	//----- nvinfo : EIATTR_KPARAM_INFO
	.align		4
        /*001c*/ 	.byte	0x04, 0x17
        /*001e*/ 	.short	(.L_559 - .L_558)
.L_558:
        /*0020*/ 	.word	0x00000000
        /*0024*/ 	.short	0x0000
        /*0026*/ 	.short	0x0000
        /*0028*/ 	.byte	0x00, 0xf0, 0xa1, 0x04


	//----- nvinfo : EIATTR_MAXREG_COUNT
	.align		4
.L_559:
        /*002c*/ 	.byte	0x03, 0x1b
        /*002e*/ 	.short	0x00ff


	//----- nvinfo : EIATTR_NUM_BARRIERS
	.align		4
        /*0030*/ 	.byte	0x02, 0x4c
        /*0032*/ 	.byte	0x01
	.zero		1


	//----- nvinfo : EIATTR_EXTERNS
	.align		4
        /*0034*/ 	.byte	0x04, 0x0f
        /*0036*/ 	.short	(.L_561 - .L_560)


	//   ....[0]....
	.align		4
.L_560:
        /*0038*/ 	.word	index@(__assertfail)


	//----- nvinfo : EIATTR_ANNOTATIONS
	.align		4
.L_561:
        /*003c*/ 	.byte	0x04, 0x55
        /*003e*/ 	.short	(.L_563 - .L_562)


	//   ....[0]....
.L_562:
        /* <DEDUP_REMOVED lines=12> */


	//----- nvinfo : EIATTR_MERCURY_ISA_VERSION
	.align		4
.L_563:
        /*00f0*/ 	.byte	0x03, 0x5f
        /*00f2*/ 	.short	0x0000


	//----- nvinfo : EIATTR_COOP_GROUP_MASK_REGIDS
	.align		4
        /*00f4*/ 	.byte	0x04, 0x29
        /*00f6*/ 	.short	(.L_565 - .L_564)


	//   ....[0]....
.L_564:
        /*00f8*/ 	.word	0xffffffff


	//   ....[1]....
        /*00fc*/ 	.word	0xffffffff


	//   ....[2]....
        /*0100*/ 	.word	0xffffffff


	//   ....[3]....
        /*0104*/ 	.word	0xffffffff


	//   ....[4]....
        /*0108*/ 	.word	0xffffffff


	//   ....[5]....
        /*010c*/ 	.word	0xffffffff


	//   ....[6]....
        /*0110*/ 	.word	0xffffffff


	//   ....[7]....
        /*0114*/ 	.word	0xffffffff


	//   ....[8]....
        /*0118*/ 	.word	0xffffffff


	//   ....[9]....
        /*011c*/ 	.word	0xffffffff


	//   ....[10]....
        /*0120*/ 	.word	0xffffffff


	//   ....[11]....
        /*0124*/ 	.word	0xffffffff


	//   ....[12]....
        /*0128*/ 	.word	0xffffffff


	//   ....[13]....
        /*012c*/ 	.word	0xffffffff


	//   ....[14]....
        /*0130*/ 	.word	0xffffffff


	//   ....[15]....
        /*0134*/ 	.word	0xffffffff


	//   ....[16]....
        /*0138*/ 	.word	0xffffffff


	//   ....[17]....
        /*013c*/ 	.word	0xffffffff


	//   ....[18]....
        /*0140*/ 	.word	0xffffffff


	//   ....[19]....
        /*0144*/ 	.word	0xffffffff


	//   ....[20]....
        /*0148*/ 	.word	0xffffffff


	//   ....[21]....
        /*014c*/ 	.word	0xffffffff


	//   ....[22]....
        /*0150*/ 	.word	0xffffffff


	//   ....[23]....
        /*0154*/ 	.word	0xffffffff


	//   ....[24]....
        /*0158*/ 	.word	0xffffffff


	//   ....[25]....
        /*015c*/ 	.word	0xffffffff


	//   ....[26]....
        /*0160*/ 	.word	0xffffffff


	//   ....[27]....
        /*0164*/ 	.word	0xffffffff


	//----- nvinfo : EIATTR_COOP_GROUP_INSTR_OFFSETS
	.align		4
.L_565:
        /*0168*/ 	.byte	0x04, 0x28
        /*016a*/ 	.short	(.L_567 - .L_566)


	//   ....[0]....
.L_566:
        /*016c*/ 	.word	0x00001ba0


	//   ....[1]....
        /*0170*/ 	.word	0x00001bd0


	//   ....[2]....
        /*0174*/ 	.word	0x00001bf0


	//   ....[3]....
        /*0178*/ 	.word	0x00001c10


	//   ....[4]....
        /*017c*/ 	.word	0x00001c30


	//   ....[5]....
        /*0180*/ 	.word	0x00005c30


	//   ....[6]....
        /*0184*/ 	.word	0x00005c80


	//   ....[7]....
        /*0188*/ 	.word	0x00005d00


	//   ....[8]....
        /*018c*/ 	.word	0x00005d30


	//   ....[9]....
        /*0190*/ 	.word	0x00005d50


	//   ....[10]....
        /*0194*/ 	.word	0x00005db0


	//   ....[11]....
        /*0198*/ 	.word	0x00005dd0


	//   ....[12]....
        /*019c*/ 	.word	0x00005df0


	//   ....[13]....
        /*01a0*/ 	.word	0x00005e20


	//   ....[14]....
        /*01a4*/ 	.word	0x00006030


	//   ....[15]....
        /*01a8*/ 	.word	0x00006070


	//   ....[16]....
        /*01ac*/ 	.word	0x000060c0


	//   ....[17]....
        /*01b0*/ 	.word	0x000060e0


	//   ....[18]....
        /*01b4*/ 	.word	0x00006100


	//   ....[19]....
        /*01b8*/ 	.word	0x00006150


	//   ....[20]....
        /*01bc*/ 	.word	0x00006170


	//   ....[21]....
        /*01c0*/ 	.word	0x00006190


	//   ....[22]....
        /*01c4*/ 	.word	0x000061b0


	//   ....[23]....
        /*01c8*/ 	.word	0x000087c0


	//   ....[24]....
        /*01cc*/ 	.word	0x00008830


	//   ....[25]....
        /*01d0*/ 	.word	0x00008890


	//   ....[26]....
        /*01d4*/ 	.word	0x000088f0


	//   ....[27]....
        /*01d8*/ 	.word	0x00008950


	//----- nvinfo : EIATTR_SYSCALL_OFFSETS
	.align		4
.L_567:
        /*01dc*/ 	.byte	0x04, 0x46
        /*01de*/ 	.short	(.L_569 - .L_568)


	//   ....[0]....
.L_568:
        /*01e0*/ 	.word	0x00001200


	//----- nvinfo : EIATTR_EXIT_INSTR_OFFSETS
	.align		4
.L_569:
        /*01e4*/ 	.byte	0x04, 0x1c
        /*01e6*/ 	.short	(.L_571 - .L_570)


	//   ....[0]....
.L_570:
        /*01e8*/ 	.word	0x000000e0


	//   ....[1]....
        /*01ec*/ 	.word	0x00008520


	//   ....[2]....
        /*01f0*/ 	.word	0x000085a0


	//   ....[3]....
        /*01f4*/ 	.word	0x00008770


	//----- nvinfo : EIATTR_CRS_STACK_SIZE
	.align		4
.L_571:
        /*01f8*/ 	.byte	0x04, 0x1e
        /*01fa*/ 	.short	(.L_573 - .L_572)
.L_572:
        /*01fc*/ 	.word	0x00000000
.L_573:


//--------------------- .nv.info._ZN4mmha33masked_multihead_attention_kernelIfLi80ELi128ELi2ELi32ELi128ELb0ELb1EEEv26Multihead_attention_paramsIT_XT5_EE --------------------------
	.section	.nv.info._ZN4mmha33masked_multihead_attention_kernelIfLi80ELi128ELi2ELi32ELi128ELb0ELb1EEEv26Multihead_attention_paramsIT_XT5_EE,"",@"SHT_CUDA_INFO"
	.sectionflags	@""
	.align	4


	//----- nvinfo : EIATTR_CUDA_API_VERSION
	.align		4
        /*0000*/ 	.byte	0x04, 0x37
        /*0002*/ 	.short	(.L_575 - .L_574)
.L_574:
        /*0004*/ 	.word	0x00000082


	//----- nvinfo : EIATTR_SW2861232_WAR
	.align		4
.L_575:
        /*0008*/ 	.byte	0x01, 0x35
	.zero		2


	//----- nvinfo : EIATTR_PARAM_CBANK
	.align		4
        /*000c*/ 	.byte	0x04, 0x0a
        /*000e*/ 	.short	(.L_577 - .L_576)
	.align		4
.L_576:
        /*0010*/ 	.word	index@(.nv.constant0._ZN4mmha33masked_multihead_attention_kernelIfLi80ELi128ELi2ELi32ELi128ELb0ELb1EEEv26Multihead_attention_paramsIT_XT5_EE)
        /*0014*/ 	.short	0x0160
        /*0016*/ 	.short	0x0128


	//----- nvinfo : EIATTR_CBANK_PARAM_SIZE
	.align		4
.L_577:
        /*0018*/ 	.byte	0x03, 0x19
        /*001a*/ 	.short	0x0128


	//----- nvinfo : EIATTR_KPARAM_INFO
	.align		4
        /*001c*/ 	.byte	0x04, 0x17
        /*001e*/ 	.short	(.L_579 - .L_578)
.L_578:
        /*0020*/ 	.word	0x00000000
        /*0024*/ 	.short	0x0000
        /*0026*/ 	.short	0x0000
        /*0028*/ 	.byte	0x00, 0xf0, 0xa1, 0x04


	//----- nvinfo : EIATTR_MAXREG_COUNT
	.align		4
.L_579:
        /*002c*/ 	.byte	0x03, 0x1b
        /*002e*/ 	.short	0x00ff


	//----- nvinfo : EIATTR_NUM_BARRIERS
	.align		4
        /*0030*/ 	.byte	0x02, 0x4c
        /*0032*/ 	.byte	0x01
	.zero		1


	//----- nvinfo : EIATTR_EXTERNS
	.align		4
        /*0034*/ 	.byte	0x04, 0x0f
        /*0036*/ 	.short	(.L_581 - .L_580)


	//   ....[0]....
	.align		4
.L_580:
        /*0038*/ 	.word	index@(__assertfail)


	//----- nvinfo : EIATTR_MERCURY_ISA_VERSION
	.align		4
.L_581:
        /*003c*/ 	.byte	0x03, 0x5f
        /*003e*/ 	.short	0x0000


	//----- nvinfo : EIATTR_COOP_GROUP_MASK_REGIDS
	.align		4
        /*0040*/ 	.byte	0x04, 0x29
        /*0042*/ 	.short	(.L_583 - .L_582)


	//   ....[0]....
.L_582:
        /*0044*/ 	.word	0xffffffff


	//   ....[1]....
        /*0048*/ 	.word	0xffffffff


	//   ....[2]....
        /*004c*/ 	.word	0xffffffff


	//   ....[3]....
        /*0050*/ 	.word	0xffffffff


	//   ....[4]....
        /*0054*/ 	.word	0xffffffff


	//   ....[5]....
        /*0058*/ 	.word	0xffffffff


	//   ....[6]....
        /*005c*/ 	.word	0xffffffff


	//   ....[7]....
        /*0060*/ 	.word	0xffffffff


	//   ....[8]....
        /*0064*/ 	.word	0xffffffff


	//   ....[9]....
        /*0068*/ 	.word	0xffffffff


	//   ....[10]....
        /*006c*/ 	.word	0xffffffff


	//   ....[11]....
        /*0070*/ 	.word	0xffffffff


	//   ....[12]....
        /*0074*/ 	.word	0xffffffff


	//   ....[13]....
        /*0078*/ 	.word	0xffffffff


	//   ....[14]....
        /*007c*/ 	.word	0xffffffff


	//   ....[15]....
        /*0080*/ 	.word	0xffffffff


	//   ....[16]....
        /*0084*/ 	.word	0xffffffff


	//   ....[17]....
        /*0088*/ 	.word	0xffffffff


	//   ....[18]....
        /*008c*/ 	.word	0xffffffff


	//   ....[19]....
        /*0090*/ 	.word	0xffffffff


	//   ....[20]....
        /*0094*/ 	.word	0xffffffff


	//   ....[21]....
        /*0098*/ 	.word	0xffffffff


	//   ....[22]....
        /*009c*/ 	.word	0xffffffff


	//   ....[23]....
        /*00a0*/ 	.word	0xffffffff


	//   ....[24]....
        /*00a4*/ 	.word	0xffffffff


	//   ....[25]....
        /*00a8*/ 	.word	0xffffffff


	//   ....[26]....
        /*00ac*/ 	.word	0xffffffff


	//   ....[27]....
        /*00b0*/ 	.word	0xffffffff


	//   ....[28]....
        /*00b4*/ 	.word	0xffffffff


	//   ....[29]....
        /*00b8*/ 	.word	0xffffffff


	//   ....[30]....
        /*00bc*/ 	.word	0xffffffff


	//----- nvinfo : EIATTR_COOP_GROUP_INSTR_OFFSETS
	.align		4
.L_583:
        /*00c0*/ 	.byte	0x04, 0x28
        /*00c2*/ 	.short	(.L_585 - .L_584)


	//   ....[0]....
.L_584:
        /*00c4*/ 	.word	0x00001910


	//   ....[1]....
        /*00c8*/ 	.word	0x00001940


	//   ....[2]....
        /*00cc*/ 	.word	0x00001960


	//   ....[3]....
        /*00d0*/ 	.word	0x00001980


	//   ....[4]....
        /*00d4*/ 	.word	0x000019a0


	//   ....[5]....
        /*00d8*/ 	.word	0x000040d0


	//   ....[6]....
        /*00dc*/ 	.word	0x000042f0


	//   ....[7]....
        /*00e0*/ 	.word	0x00004320


	//   ....[8]....
        /*00e4*/ 	.word	0x00004340


	//   ....[9]....
        /*00e8*/ 	.word	0x00004360


	//   ....[10]....
        /*00ec*/ 	.word	0x00004480


	//   ....[11]....
        /*00f0*/ 	.word	0x000044a0


	//   ....[12]....
        /*00f4*/ 	.word	0x000044c0


	//   ....[13]....
        /*00f8*/ 	.word	0x000046a0


	//   ....[14]....
        /*00fc*/ 	.word	0x000046f0


	//   ....[15]....
        /*0100*/ 	.word	0x00004720


	//   ....[16]....
        /*0104*/ 	.word	0x00004740


	//   ....[17]....
        /*0108*/ 	.word	0x00004760


	//   ....[18]....
        /*010c*/ 	.word	0x000047b0


	//   ....[19]....
        /*0110*/ 	.word	0x000047d0


	//   ....[20]....
        /*0114*/ 	.word	0x000047f0


	//   ....[21]....
        /*0118*/ 	.word	0x00006aa0


	//   ....[22]....
        /*011c*/ 	.word	0x00006b10


	//   ....[23]....
        /*0120*/ 	.word	0x00006b80


	//   ....[24]....
        /*0124*/ 	.word	0x00006bf0


	//   ....[25]....
        /*0128*/ 	.word	0x00006c60


	//   ....[26]....
        /*012c*/ 	.word	0x00006cd0


	//   ....[27]....
        /*0130*/ 	.word	0x00006d40


	//   ....[28]....
        /*0134*/ 	.word	0x00006db0


	//   ....[29]....
        /*0138*/ 	.word	0x00006e20


	//   ....[30]....
        /*013c*/ 	.word	0x00006e90


	//----- nvinfo : EIATTR_SYSCALL_OFFSETS
	.align		4
.L_585:
        /*0140*/ 	.byte	0x04, 0x46
        /*0142*/ 	.short	(.L_587 - .L_586)


	//   ....[0]....
.L_586:
        /*0144*/ 	.word	0x00000fa0


	//----- nvinfo : EIATTR_EXIT_INSTR_OFFSETS
	.align		4
.L_587:
        /*0148*/ 	.byte	0x04, 0x1c
        /*014a*/ 	.short	(.L_589 - .L_588)


	//   ....[0]....
.L_588:
        /*014c*/ 	.word	0x000000a0


	//   ....[1]....
        /*0150*/ 	.word	0x00006810


	//   ....[2]....
        /*0154*/ 	.word	0x00006880


	//   ....[3]....
        /*0158*/ 	.word	0x00006a40


	//----- nvinfo : EIATTR_CRS_STACK_SIZE
	.align		4
.L_589:
        /*015c*/ 	.byte	0x04, 0x1e
        /*015e*/ 	.short	(.L_591 - .L_590)
.L_590:
        /*0160*/ 	.word	0x00000000
.L_591:


//--------------------- .nv.info._ZN4mmha33masked_multihead_attention_kernelIfLi80ELi128ELi4ELi32ELi64ELb0ELb1EEEv26Multihead_attention_paramsIT_XT5_EE --------------------------
	.section	.nv.info._ZN4mmha33masked_multihead_attention_kernelIfLi80ELi128ELi4ELi32ELi64ELb0ELb1EEEv26Multihead_attention_paramsIT_XT5_EE,"",@"SHT_CUDA_INFO"
	.sectionflags	@""
	.align	4


	//----- nvinfo : EIATTR_CUDA_API_VERSION
	.align		4
        /*0000*/ 	.byte	0x04, 0x37
        /*0002*/ 	.short	(.L_593 - .L_592)
.L_592:
        /*0004*/ 	.word	0x00000082


	//----- nvinfo : EIATTR_SW2861232_WAR
	.align		4
.L_593:
        /*0008*/ 	.byte	0x01, 0x35
	.zero		2


	//----- nvinfo : EIATTR_PARAM_CBANK
	.align		4
        /*000c*/ 	.byte	0x04, 0x0a
        /*000e*/ 	.short	(.L_595 - .L_594)
	.align		4
.L_594:
        /*0010*/ 	.word	index@(.nv.constant0._ZN4mmha33masked_multihead_attention_kernelIfLi80ELi128ELi4ELi32ELi64ELb0ELb1EEEv26Multihead_attention_paramsIT_XT5_EE)
        /*0014*/ 	.short	0x0160
        /*0016*/ 	.short	0x0128


	//----- nvinfo : EIATTR_CBANK_PARAM_SIZE
	.align		4
.L_595:
        /*0018*/ 	.byte	0x03, 0x19
        /*001a*/ 	.short	0x0128


	//----- nvinfo : EIATTR_KPARAM_INFO
	.align		4
        /*001c*/ 	.byte	0x04, 0x17
        /*001e*/ 	.short	(.L_597 - .L_596)
.L_596:
        /*0020*/ 	.word	0x00000000
        /*0024*/ 	.short	0x0000
        /*0026*/ 	.short	0x0000
        /*0028*/ 	.byte	0x00, 0xf0, 0xa1, 0x04


	//----- nvinfo : EIATTR_MAXREG_COUNT
	.align		4
.L_597:
        /*002c*/ 	.byte	0x03, 0x1b
        /*002e*/ 	.short	0x00ff


	//----- nvinfo : EIATTR_NUM_BARRIERS
	.align		4
        /*0030*/ 	.byte	0x02, 0x4c
        /*0032*/ 	.byte	0x01
	.zero		1


	//----- nvinfo : EIATTR_EXTERNS
	.align		4
        /*0034*/ 	.byte	0x04, 0x0f
        /*0036*/ 	.short	(.L_599 - .L_598)


	//   ....[0]....
	.align		4
.L_598:
        /*0038*/ 	.word	index@(__assertfail)


	//----- nvinfo : EIATTR_MERCURY_ISA_VERSION
	.align		4
.L_599:
        /*003c*/ 	.byte	0x03, 0x5f
        /*003e*/ 	.short	0x0000


	//----- nvinfo : EIATTR_COOP_GROUP_MASK_REGIDS
	.align		4
        /*0040*/ 	.byte	0x04, 0x29
        /*0042*/ 	.short	(.L_601 - .L_600)


	//   ....[0]....
.L_600:
        /*0044*/ 	.word	0xffffffff


	//   ....[1]....
        /*0048*/ 	.word	0xffffffff


	//   ....[2]....
        /*004c*/ 	.word	0xffffffff


	//   ....[3]....
        /*0050*/ 	.word	0xffffffff


	//   ....[4]....
        /*0054*/ 	.word	0xffffffff


	//   ....[5]....
        /*0058*/ 	.word	0xffffffff


	//   ....[6]....
        /*005c*/ 	.word	0xffffffff


	//   ....[7]....
        /*0060*/ 	.word	0xffffffff


	//   ....[8]....
        /*0064*/ 	.word	0xffffffff


	//   ....[9]....
        /*0068*/ 	.word	0xffffffff


	//   ....[10]....
        /*006c*/ 	.word	0xffffffff


	//   ....[11]....
        /*0070*/ 	.word	0xffffffff


	//   ....[12]....
        /*0074*/ 	.word	0xffffffff


	//   ....[13]....
        /*0078*/ 	.word	0xffffffff


	//   ....[14]....
        /*007c*/ 	.word	0xffffffff


	//   ....[15]....
        /*0080*/ 	.word	0xffffffff


	//   ....[16]....
        /*0084*/ 	.word	0xffffffff


	//   ....[17]....
        /*0088*/ 	.word	0xffffffff


	//   ....[18]....
        /*008c*/ 	.word	0xffffffff


	//   ....[19]....
        /*0090*/ 	.word	0xffffffff


	//   ....[20]....
        /*0094*/ 	.word	0xffffffff


	//   ....[21]....
        /*0098*/ 	.word	0xffffffff


	//   ....[22]....
        /*009c*/ 	.word	0xffffffff


	//   ....[23]....
        /*00a0*/ 	.word	0xffffffff


	//   ....[24]....
        /*00a4*/ 	.word	0xffffffff


	//   ....[25]....
        /*00a8*/ 	.word	0xffffffff


	//   ....[26]....
        /*00ac*/ 	.word	0xffffffff


	//   ....[27]....
        /*00b0*/ 	.word	0xffffffff


	//   ....[28]....
        /*00b4*/ 	.word	0xffffffff


	//----- nvinfo : EIATTR_COOP_GROUP_INSTR_OFFSETS
	.align		4
.L_601:
        /*00b8*/ 	.byte	0x04, 0x28
        /*00ba*/ 	.short	(.L_603 - .L_602)


	//   ....[0]....
.L_602:
        /*00bc*/ 	.word	0x00001930


	//   ....[1]....
        /*00c0*/ 	.word	0x00001960


	//   ....[2]....
        /*00c4*/ 	.word	0x00001980


	//   ....[3]....
        /*00c8*/ 	.word	0x000019a0


	//   ....[4]....
        /*00cc*/ 	.word	0x000019c0


	//   ....[5]....
        /*00d0*/ 	.word	0x00003cd0


	//   ....[6]....
        /*00d4*/ 	.word	0x00003d00


	//   ....[7]....
        /*00d8*/ 	.word	0x00003f20


	//   ....[8]....
        /*00dc*/ 	.word	0x00003f50


	//   ....[9]....
        /*00e0*/ 	.word	0x00003f70


	//   ....[10]....
        /*00e4*/ 	.word	0x00004090


	//   ....[11]....
        /*00e8*/ 	.word	0x000040b0


	//   ....[12]....
        /*00ec*/ 	.word	0x00004270


	//   ....[13]....
        /*00f0*/ 	.word	0x000042f0


	//   ....[14]....
        /*00f4*/ 	.word	0x00004350


	//   ....[15]....
        /*00f8*/ 	.word	0x00004380


	//   ....[16]....
        /*00fc*/ 	.word	0x000043c0


	//   ....[17]....
        /*0100*/ 	.word	0x00004490


	//   ....[18]....
        /*0104*/ 	.word	0x000044e0


	//   ....[19]....
        /*0108*/ 	.word	0x00006590


	//   ....[20]....
        /*010c*/ 	.word	0x00006610


	//   ....[21]....
        /*0110*/ 	.word	0x00006680


	//   ....[22]....
        /*0114*/ 	.word	0x000066f0


	//   ....[23]....
        /*0118*/ 	.word	0x00006760


	//   ....[24]....
        /*011c*/ 	.word	0x000067e0


	//   ....[25]....
        /*0120*/ 	.word	0x00006860


	//   ....[26]....
        /*0124*/ 	.word	0x000068e0


	//   ....[27]....
        /*0128*/ 	.word	0x00006960


	//   ....[28]....
        /*012c*/ 	.word	0x000069d0


	//----- nvinfo : EIATTR_SYSCALL_OFFSETS
	.align		4
.L_603:
        /*0130*/ 	.byte	0x04, 0x46
        /*0132*/ 	.short	(.L_605 - .L_604)


	//   ....[0]....
.L_604:
        /*0134*/ 	.word	0x00000fc0


	//----- nvinfo : EIATTR_EXIT_INSTR_OFFSETS
	.align		4
.L_605:
        /*0138*/ 	.byte	0x04, 0x1c
        /*013a*/ 	.short	(.L_607 - .L_606)


	//   ....[0]....
.L_606:
        /*013c*/ 	.word	0x000000a0


	//   ....[1]....
        /*0140*/ 	.word	0x00006300


	//   ....[2]....
        /*0144*/ 	.word	0x00006370


	//   ....[3]....
        /*0148*/ 	.word	0x00006530


	//----- nvinfo : EIATTR_CRS_STACK_SIZE
	.align		4
.L_607:
        /*014c*/ 	.byte	0x04, 0x1e
        /*014e*/ 	.short	(.L_609 - .L_608)
.L_608:
        /*0150*/ 	.word	0x00000000
.L_609:


//--------------------- .nv.info._ZN4mmha33masked_multihead_attention_kernelIfLi80ELi128ELi1ELi32ELi256ELb0ELb0EEEv26Multihead_attention_paramsIT_XT5_EE --------------------------
	.section	.nv.info._ZN4mmha33masked_multihead_attention_kernelIfLi80ELi128ELi1ELi32ELi256ELb0ELb0EEEv26Multihead_attention_paramsIT_XT5_EE,"",@"SHT_CUDA_INFO"
	.sectionflags	@""
	.align	4


	//----- nvinfo : EIATTR_CUDA_API_VERSION
	.align		4
        /*0000*/ 	.byte	0x04, 0x37
        /*0002*/ 	.short	(.L_611 - .L_610)
.L_610:
        /*0004*/ 	.word	0x00000082


	//----- nvinfo : EIATTR_SW2861232_WAR
	.align		4
.L_611:
        /*0008*/ 	.byte	0x01, 0x35
	.zero		2


	//----- nvinfo : EIATTR_PARAM_CBANK
	.align		4
        /*000c*/ 	.byte	0x04, 0x0a
        /*000e*/ 	.short	(.L_613 - .L_612)
	.align		4
.L_612:
        /*0010*/ 	.word	index@(.nv.constant0._ZN4mmha33masked_multihead_attention_kernelIfLi80ELi128ELi1ELi32ELi256ELb0ELb0EEEv26Multihead_attention_paramsIT_XT5_EE)
        /*0014*/ 	.short	0x0160
        /*0016*/ 	.short	0x0128


	//----- nvinfo : EIATTR_CBANK_PARAM_SIZE
	.align		4
.L_613:
        /*0018*/ 	.byte	0x03, 0x19
        /*001a*/ 	.short	0x0128


	//----- nvinfo : EIATTR_KPARAM_INFO
	.align		4
        /*001c*/ 	.byte	0x04, 0x17
        /*001e*/ 	.short	(.L_615 - .L_614)
.L_614:
        /*0020*/ 	.word	0x00000000
        /*0024*/ 	.short	0x0000
        /*0026*/ 	.short	0x0000
        /*0028*/ 	.byte	0x00, 0xf0, 0xa1, 0x04


	//----- nvinfo : EIATTR_MAXREG_COUNT
	.align		4
.L_615:
        /*002c*/ 	.byte	0x03, 0x1b
        /*002e*/ 	.short	0x00ff


	//----- nvinfo : EIATTR_NUM_BARRIERS
	.align		4
        /*0030*/ 	.byte	0x02, 0x4c
        /*0032*/ 	.byte	0x01
	.zero		1


	//----- nvinfo : EIATTR_EXTERNS
	.align		4
        /*0034*/ 	.byte	0x04, 0x0f
        /*0036*/ 	.short	(.L_617 - .L_616)


	//   ....[0]....
	.align		4
.L_616:
        /*0038*/ 	.word	index@(__assertfail)


	//----- nvinfo : EIATTR_ANNOTATIONS
	.align		4
.L_617:
        /*003c*/ 	.byte	0x04, 0x55
        /*003e*/ 	.short	(.L_619 - .L_618)


	//   ....[0]....
.L_618:
        /* <DEDUP_REMOVED lines=14> */


	//----- nvinfo : EIATTR_MERCURY_ISA_VERSION
	.align		4
.L_619:
        /*0110*/ 	.byte	0x03, 0x5f
        /*0112*/ 	.short	0x0000


	//----- nvinfo : EIATTR_COOP_GROUP_MASK_REGIDS
	.align		4
        /*0114*/ 	.byte	0x04, 0x29
        /*0116*/ 	.short	(.L_621 - .L_620)


	//   ....[0]....
.L_620:
        /*0118*/ 	.word	0xffffffff


	//   ....[1]....
        /*011c*/ 	.word	0xffffffff


	//   ....[2]....
        /*0120*/ 	.word	0xffffffff


	//   ....[3]....
        /*0124*/ 	.word	0xffffffff


	//   ....[4]....
        /*0128*/ 	.word	0xffffffff


	//   ....[5]....
        /*012c*/ 	.word	0xffffffff


	//   ....[6]....
        /*0130*/ 	.word	0xffffffff


	//   ....[7]....
        /*0134*/ 	.word	0xffffffff


	//   ....[8]....
        /*0138*/ 	.word	0xffffffff


	//   ....[9]....
        /*013c*/ 	.word	0xffffffff


	//   ....[10]....
        /*0140*/ 	.word	0xffffffff


	//   ....[11]....
        /*0144*/ 	.word	0xffffffff


	//   ....[12]....
        /*0148*/ 	.word	0xffffffff


	//   ....[13]....
        /*014c*/ 	.word	0xffffffff


	//   ....[14]....
        /*0150*/ 	.word	0xffffffff


	//   ....[15]....
        /*0154*/ 	.word	0xffffffff


	//   ....[16]....
        /*0158*/ 	.word	0xffffffff


	//   ....[17]....
        /*015c*/ 	.word	0xffffffff


	//   ....[18]....
        /*0160*/ 	.word	0xffffffff


	//   ....[19]....
        /*0164*/ 	.word	0xffffffff


	//   ....[20]....
        /*0168*/ 	.word	0xffffffff


	//   ....[21]....
        /*016c*/ 	.word	0xffffffff


	//   ....[22]....
        /*0170*/ 	.word	0xffffffff


	//   ....[23]....
        /*0174*/ 	.word	0xffffffff


	//   ....[24]....
        /*0178*/ 	.word	0xffffffff


	//   ....[25]....
        /*017c*/ 	.word	0xffffffff


	//   ....[26]....
        /*0180*/ 	.word	0xffffffff


	//   ....[27]....
        /*0184*/ 	.word	0xffffffff


	//----- nvinfo : EIATTR_COOP_GROUP_INSTR_OFFSETS
	.align		4
.L_621:
        /*0188*/ 	.byte	0x04, 0x28
        /*018a*/ 	.short	(.L_623 - .L_622)


	//   ....[0]....
.L_622:
        /*018c*/ 	.word	0x00001b20


	//   ....[1]....
        /*0190*/ 	.word	0x00001b50


	//   ....[2]....
        /*0194*/ 	.word	0x00001b70


	//   ....[3]....
        /*0198*/ 	.word	0x00001b90


	//   ....[4]....
        /*019c*/ 	.word	0x00001bb0


	//   ....[5]....
        /*01a0*/ 	.word	0x00004f40


	//   ....[6]....
        /*01a4*/ 	.word	0x00004f90


	//   ....[7]....
        /*01a8*/ 	.word	0x00005010


	//   ....[8]....
        /*01ac*/ 	.word	0x00005040


	//   ....[9]....
        /*01b0*/ 	.word	0x00005060


	//   ....[10]....
        /*01b4*/ 	.word	0x000050c0


	//   ....[11]....
        /*01b8*/ 	.word	0x000050e0


	//   ....[12]....
        /*01bc*/ 	.word	0x00005100


	//   ....[13]....
        /*01c0*/ 	.word	0x00005130


	//   ....[14]....
        /*01c4*/ 	.word	0x00005340


	//   ....[15]....
        /*01c8*/ 	.word	0x00005380


	//   ....[16]....
        /*01cc*/ 	.word	0x000053d0


	//   ....[17]....
        /*01d0*/ 	.word	0x000053f0


	//   ....[18]....
        /*01d4*/ 	.word	0x00005410


	//   ....[19]....
        /*01d8*/ 	.word	0x00005460


	//   ....[20]....
        /*01dc*/ 	.word	0x00005480


	//   ....[21]....
        /*01e0*/ 	.word	0x000054a0


	//   ....[22]....
        /*01e4*/ 	.word	0x000054c0


	//   ....[23]....
        /*01e8*/ 	.word	0x00007ee0


	//   ....[24]....
        /*01ec*/ 	.word	0x00007f50


	//   ....[25]....
        /*01f0*/ 	.word	0x00007fb0


	//   ....[26]....
        /*01f4*/ 	.word	0x00008010


	//   ....[27]....
        /*01f8*/ 	.word	0x00008070


	//----- nvinfo : EIATTR_SYSCALL_OFFSETS
	.align		4
.L_623:
        /*01fc*/ 	.byte	0x04, 0x46
        /*01fe*/ 	.short	(.L_625 - .L_624)


	//   ....[0]....
.L_624:
        /*0200*/ 	.word	0x00001180


	//----- nvinfo : EIATTR_EXIT_INSTR_OFFSETS
	.align		4
.L_625:
        /*0204*/ 	.byte	0x04, 0x1c
        /*0206*/ 	.short	(.L_627 - .L_626)


	//   ....[0]....
.L_626:
        /*0208*/ 	.word	0x000000e0


	//   ....[1]....
        /*020c*/ 	.word	0x00007c40


	//   ....[2]....
        /*0210*/ 	.word	0x00007cc0


	//   ....[3]....
        /*0214*/ 	.word	0x00007e90


	//----- nvinfo : EIATTR_CRS_STACK_SIZE
	.align		4
.L_627:
        /*0218*/ 	.byte	0x04, 0x1e
        /*021a*/ 	.short	(.L_629 - .L_628)
.L_628:
        /*021c*/ 	.word	0x00000000
.L_629:


//--------------------- .nv.info._ZN4mmha33masked_multihead_attention_kernelIfLi80ELi128ELi2ELi32ELi128ELb0ELb0EEEv26Multihead_attention_paramsIT_XT5_EE --------------------------
	.section	.nv.info._ZN4mmha33masked_multihead_attention_kernelIfLi80ELi128ELi2ELi32ELi128ELb0ELb0EEEv26Multihead_attention_paramsIT_XT5_EE,"",@"SHT_CUDA_INFO"
	.sectionflags	@""
	.align	4


	//----- nvinfo : EIATTR_CUDA_API_VERSION
	.align		4
        /*0000*/ 	.byte	0x04, 0x37
        /*0002*/ 	.short	(.L_631 - .L_630)
.L_630:
        /*0004*/ 	.word	0x00000082


	//----- nvinfo : EIATTR_SW2861232_WAR
	.align		4
.L_631:
        /*0008*/ 	.byte	0x01, 0x35
	.zero		2


	//----- nvinfo : EIATTR_PARAM_CBANK
	.align		4
        /*000c*/ 	.byte	0x04, 0x0a
        /*000e*/ 	.short	(.L_633 - .L_632)
	.align		4
.L_632:
        /*0010*/ 	.word	index@(.nv.constant0._ZN4mmha33masked_multihead_attention_kernelIfLi80ELi128ELi2ELi32ELi128ELb0ELb0EEEv26Multihead_attention_paramsIT_XT5_EE)
        /*0014*/ 	.short	0x0160
        /*0016*/ 	.short	0x0128


	//----- nvinfo : EIATTR_CBANK_PARAM_SIZE
	.align		4
.L_633:
        /*0018*/ 	.byte	0x03, 0x19
        /*001a*/ 	.short	0x0128


	//----- nvinfo : EIATTR_KPARAM_INFO
	.align		4
        /*001c*/ 	.byte	0x04, 0x17
        /*001e*/ 	.short	(.L_635 - .L_634)
.L_634:
        /*0020*/ 	.word	0x00000000
        /*0024*/ 	.short	0x0000
        /*0026*/ 	.short	0x0000
        /*0028*/ 	.byte	0x00, 0xf0, 0xa1, 0x04


	//----- nvinfo : EIATTR_MAXREG_COUNT
	.align		4
.L_635:
        /*002c*/ 	.byte	0x03, 0x1b
        /*002e*/ 	.short	0x00ff


	//----- nvinfo : EIATTR_NUM_BARRIERS
	.align		4
        /*0030*/ 	.byte	0x02, 0x4c
        /*0032*/ 	.byte	0x01
	.zero		1


	//----- nvinfo : EIATTR_EXTERNS
	.align		4
        /*0034*/ 	.byte	0x04, 0x0f
        /*0036*/ 	.short	(.L_637 - .L_636)


	//   ....[0]....
	.align		4
.L_636:
        /*0038*/ 	.word	index@(__assertfail)


	//----- nvinfo : EIATTR_MERCURY_ISA_VERSION
	.align		4
.L_637:
        /*003c*/ 	.byte	0x03, 0x5f
        /*003e*/ 	.short	0x0000


	//----- nvinfo : EIATTR_COOP_GROUP_MASK_REGIDS
	.align		4
        /*0040*/ 	.byte	0x04, 0x29
        /*0042*/ 	.short	(.L_639 - .L_638)


	//   ....[0]....
.L_638:
        /*0044*/ 	.word	0xffffffff


	//   ....[1]....
        /*0048*/ 	.word	0xffffffff


	//   ....[2]....
        /*004c*/ 	.word	0xffffffff


	//   ....[3]....
        /*0050*/ 	.word	0xffffffff


	//   ....[4]....
        /*0054*/ 	.word	0xffffffff


	//   ....[5]....
        /*0058*/ 	.word	0xffffffff


	//   ....[6]....
        /*005c*/ 	.word	0xffffffff


	//   ....[7]....
        /*0060*/ 	.word	0xffffffff


	//   ....[8]....
        /*0064*/ 	.word	0xffffffff


	//   ....[9]....
        /*0068*/ 	.word	0xffffffff


	//   ....[10]....
        /*006c*/ 	.word	0xffffffff


	//   ....[11]....
        /*0070*/ 	.word	0xffffffff


	//   ....[12]....
        /*0074*/ 	.word	0xffffffff


	//   ....[13]....
        /*0078*/ 	.word	0xffffffff


	//   ....[14]....
        /*007c*/ 	.word	0xffffffff


	//   ....[15]....
        /*0080*/ 	.word	0xffffffff


	//   ....[16]....
        /*0084*/ 	.word	0xffffffff


	//   ....[17]....
        /*0088*/ 	.word	0xffffffff


	//   ....[18]....
        /*008c*/ 	.word	0xffffffff


	//   ....[19]....
        /*0090*/ 	.word	0xffffffff


	//   ....[20]....
        /*0094*/ 	.word	0xffffffff


	//   ....[21]....
        /*0098*/ 	.word	0xffffffff


	//   ....[22]....
        /*009c*/ 	.word	0xffffffff


	//   ....[23]....
        /*00a0*/ 	.word	0xffffffff


	//   ....[24]....
        /*00a4*/ 	.word	0xffffffff


	//   ....[25]....
        /*00a8*/ 	.word	0xffffffff


	//   ....[26]....
        /*00ac*/ 	.word	0xffffffff


	//   ....[27]....
        /*00b0*/ 	.word	0xffffffff


	//   ....[28]....
        /*00b4*/ 	.word	0xffffffff


	//   ....[29]....
        /*00b8*/ 	.word	0xffffffff


	//   ....[30]....
        /*00bc*/ 	.word	0xffffffff


	//----- nvinfo : EIATTR_COOP_GROUP_INSTR_OFFSETS
	.align		4
.L_639:
        /*00c0*/ 	.byte	0x04, 0x28
        /*00c2*/ 	.short	(.L_641 - .L_640)


	//   ....[0]....
.L_640:
        /*00c4*/ 	.word	0x000018e0


	//   ....[1]....
        /*00c8*/ 	.word	0x00001910


	//   ....[2]....
        /*00cc*/ 	.word	0x00001930


	//   ....[3]....
        /*00d0*/ 	.word	0x00001950


	//   ....[4]....
        /*00d4*/ 	.word	0x00001970


	//   ....[5]....
        /*00d8*/ 	.word	0x00003850


	//   ....[6]....
        /*00dc*/ 	.word	0x00003a70


	//   ....[7]....
        /*00e0*/ 	.word	0x00003aa0


	//   ....[8]....
        /*00e4*/ 	.word	0x00003ac0


	//   ....[9]....
        /*00e8*/ 	.word	0x00003ae0


	//   ....[10]....
        /*00ec*/ 	.word	0x00003c00


	//   ....[11]....
        /*00f0*/ 	.word	0x00003c20


	//   ....[12]....
        /*00f4*/ 	.word	0x00003c40


	//   ....[13]....
        /*00f8*/ 	.word	0x00003e20


	//   ....[14]....
        /*00fc*/ 	.word	0x00003e70


	//   ....[15]....
        /*0100*/ 	.word	0x00003ea0


	//   ....[16]....
        /*0104*/ 	.word	0x00003ec0


	//   ....[17]....
        /*0108*/ 	.word	0x00003ee0


	//   ....[18]....
        /*010c*/ 	.word	0x00003f30


	//   ....[19]....
        /*0110*/ 	.word	0x00003f50


	//   ....[20]....
        /*0114*/ 	.word	0x00003f70


	//   ....[21]....
        /*0118*/ 	.word	0x00006750


	//   ....[22]....
        /*011c*/ 	.word	0x000067c0


	//   ....[23]....
        /*0120*/ 	.word	0x00006830


	//   ....[24]....
        /*0124*/ 	.word	0x000068a0


	//   ....[25]....
        /*0128*/ 	.word	0x00006910


	//   ....[26]....
        /*012c*/ 	.word	0x00006980


	//   ....[27]....
        /*0130*/ 	.word	0x000069f0


	//   ....[28]....
        /*0134*/ 	.word	0x00006a60


	//   ....[29]....
        /*0138*/ 	.word	0x00006ad0


	//   ....[30]....
        /*013c*/ 	.word	0x00006b40


	//----- nvinfo : EIATTR_SYSCALL_OFFSETS
	.align		4
.L_641:
        /*0140*/ 	.byte	0x04, 0x46
        /*0142*/ 	.short	(.L_643 - .L_642)


	//   ....[0]....
.L_642:
        /*0144*/ 	.word	0x00000f70


	//----- nvinfo : EIATTR_EXIT_INSTR_OFFSETS
	.align		4
.L_643:
        /*0148*/ 	.byte	0x04, 0x1c
        /*014a*/ 	.short	(.L_645 - .L_644)


	//   ....[0]....
.L_644:
        /*014c*/ 	.word	0x000000a0


	//   ....[1]....
        /*0150*/ 	.word	0x000064c0


	//   ....[2]....
        /*0154*/ 	.word	0x00006530


	//   ....[3]....
        /*0158*/ 	.word	0x000066f0


	//----- nvinfo : EIATTR_CRS_STACK_SIZE
	.align		4
.L_645:
        /*015c*/ 	.byte	0x04, 0x1e
        /*015e*/ 	.short	(.L_647 - .L_646)
.L_646:
        /*0160*/ 	.word	0x00000000
.L_647:


//--------------------- .nv.info._ZN4mmha33masked_multihead_attention_kernelIfLi80ELi128ELi4ELi32ELi64ELb0ELb0EEEv26Multihead_attention_paramsIT_XT5_EE --------------------------
	.section	.nv.info._ZN4mmha33masked_multihead_attention_kernelIfLi80ELi128ELi4ELi32ELi64ELb0ELb0EEEv26Multihead_attention_paramsIT_XT5_EE,"",@"SHT_CUDA_INFO"
	.sectionflags	@""
	.align	4


	//----- nvinfo : EIATTR_CUDA_API_VERSION
	.align		4
        /*0000*/ 	.byte	0x04, 0x37
        /*0002*/ 	.short	(.L_649 - .L_648)
.L_648:
        /*0004*/ 	.word	0x00000082


	//----- nvinfo : EIATTR_SW2861232_WAR
	.align		4
.L_649:
        /*0008*/ 	.byte	0x01, 0x35
	.zero		2


	//----- nvinfo : EIATTR_PARAM_CBANK
	.align		4
        /*000c*/ 	.byte	0x04, 0x0a
        /*000e*/ 	.short	(.L_651 - .L_650)
	.align		4
.L_650:
        /*0010*/ 	.word	index@(.nv.constant0._ZN4mmha33masked_multihead_attention_kernelIfLi80ELi128ELi4ELi32ELi64ELb0ELb0EEEv26Multihead_attention_paramsIT_XT5_EE)
        /*0014*/ 	.short	0x0160
        /*0016*/ 	.short	0x0128


	//----- nvinfo : EIATTR_CBANK_PARAM_SIZE
	.align		4
.L_651:
        /*0018*/ 	.byte	0x03, 0x19
        /*001a*/ 	.short	0x0128


	//----- nvinfo : EIATTR_KPARAM_INFO
	.align		4
        /*001c*/ 	.byte	0x04, 0x17
        /*001e*/ 	.short	(.L_653 - .L_652)
.L_652:
        /*0020*/ 	.word	0x00000000
        /*0024*/ 	.short	0x0000
        /*0026*/ 	.short	0x0000
        /*0028*/ 	.byte	0x00, 0xf0, 0xa1, 0x04


	//----- nvinfo : EIATTR_MAXREG_COUNT
	.align		4
.L_653:
        /*002c*/ 	.byte	0x03, 0x1b
        /*002e*/ 	.short	0x00ff


	//----- nvinfo : EIATTR_NUM_BARRIERS
	.align		4
        /*0030*/ 	.byte	0x02, 0x4c
        /*0032*/ 	.byte	0x01
	.zero		1


	//----- nvinfo : EIATTR_EXTERNS
	.align		4
        /*0034*/ 	.byte	0x04, 0x0f
        /*0036*/ 	.short	(.L_655 - .L_654)


	//   ....[0]....
	.align		4
.L_654:
        /*0038*/ 	.word	index@(__assertfail)


	//----- nvinfo : EIATTR_MERCURY_ISA_VERSION
	.align		4
.L_655:
        /*003c*/ 	.byte	0x03, 0x5f
        /*003e*/ 	.short	0x0000


	//----- nvinfo : EIATTR_INT_WARP_WIDE_INSTR_OFFSETS
	.align		4
        /*0040*/ 	.byte	0x04, 0x31
        /*0042*/ 	.short	(.L_657 - .L_656)


	//   ....[0]....
.L_656:
        /*0044*/ 	.word	0x00000bb0


	//----- nvinfo : EIATTR_COOP_GROUP_MASK_REGIDS
	.align		4
.L_657:
        /*0048*/ 	.byte	0x04, 0x29
        /*004a*/ 	.short	(.L_659 - .L_658)


	//   ....[0]....
.L_658:
        /*004c*/ 	.word	0xffffffff


	//   ....[1]....
        /*0050*/ 	.word	0xffffffff


	//   ....[2]....
        /*0054*/ 	.word	0xffffffff


	//   ....[3]....
        /*0058*/ 	.word	0xffffffff


	//   ....[4]....
        /*005c*/ 	.word	0xffffffff


	//   ....[5]....
        /*0060*/ 	.word	0xffffffff


	//   ....[6]....
        /*0064*/ 	.word	0xffffffff


	//   ....[7]....
        /*0068*/ 	.word	0xffffffff


	//   ....[8]....
        /*006c*/ 	.word	0xffffffff


	//   ....[9]....
        /*0070*/ 	.word	0xffffffff


	//   ....[10]....
        /*0074*/ 	.word	0xffffffff


	//   ....[11]....
        /*0078*/ 	.word	0xffffffff


	//   ....[12]....
        /*007c*/ 	.word	0xffffffff


	//   ....[13]....
        /*0080*/ 	.word	0xffffffff


	//   ....[14]....
        /*0084*/ 	.word	0xffffffff


	//   ....[15]....
        /*0088*/ 	.word	0xffffffff


	//   ....[16]....
        /*008c*/ 	.word	0xffffffff


	//   ....[17]....
        /*0090*/ 	.word	0xffffffff


	//   ....[18]....
        /*0094*/ 	.word	0xffffffff


	//   ....[19]....
        /*0098*/ 	.word	0xffffffff


	//   ....[20]....
        /*009c*/ 	.word	0xffffffff


	//   ....[21]....
        /*00a0*/ 	.word	0xffffffff


	//   ....[22]....
        /*00a4*/ 	.word	0xffffffff


	//   ....[23]....
        /*00a8*/ 	.word	0xffffffff


	//   ....[24]....
        /*00ac*/ 	.word	0xffffffff


	//   ....[25]....
        /*00b0*/ 	.word	0xffffffff


	//   ....[26]....
        /*00b4*/ 	.word	0xffffffff


	//   ....[27]....
        /*00b8*/ 	.word	0xffffffff


	//   ....[28]....
        /*00bc*/ 	.word	0xffffffff


	//----- nvinfo : EIATTR_COOP_GROUP_INSTR_OFFSETS
	.align		4
.L_659:
        /*00c0*/ 	.byte	0x04, 0x28
        /*00c2*/ 	.short	(.L_661 - .L_660)


	//   ....[0]....
.L_660:
        /*00c4*/ 	.word	0x00001b40


	//   ....[1]....
        /*00c8*/ 	.word	0x00001b70


	//   ....[2]....
        /*00cc*/ 	.word	0x00001b90


	//   ....[3]....
        /*00d0*/ 	.word	0x00001bb0


	//   ....[4]....
        /*00d4*/ 	.word	0x00001bd0


	//   ....[5]....
        /*00d8*/ 	.word	0x00003760


	//   ....[6]....
        /*00dc*/ 	.word	0x00003790


	//   ....[7]....
        /*00e0*/ 	.word	0x000039b0


	//   ....[8]....
        /*00e4*/ 	.word	0x000039e0


	//   ....[9]....
        /*00e8*/ 	.word	0x00003a00


	//   ....[10]....
        /*00ec*/ 	.word	0x00003b20


	//   ....[11]....
        /*00f0*/ 	.word	0x00003b40


	//   ....[12]....
        /*00f4*/ 	.word	0x00003d20


	//   ....[13]....
        /*00f8*/ 	.word	0x00003d80


	//   ....[14]....
        /*00fc*/ 	.word	0x00003dd0


	//   ....[15]....
        /*0100*/ 	.word	0x00003df0


	//   ....[16]....
        /*0104*/ 	.word	0x00003e10


	//   ....[17]....
        /*0108*/ 	.word	0x00003e80


	//   ....[18]....
        /*010c*/ 	.word	0x00003ea0


	//   ....[19]....
        /*0110*/ 	.word	0x00006690


	//   ....[20]....
        /*0114*/ 	.word	0x000066f0


	//   ....[21]....
        /*0118*/ 	.word	0x00006750


	//   ....[22]....
        /*011c*/ 	.word	0x000067b0


	//   ....[23]....
        /*0120*/ 	.word	0x00006820


	//   ....[24]....
        /*0124*/ 	.word	0x00006880


	//   ....[25]....
        /*0128*/ 	.word	0x000068e0


	//   ....[26]....
        /*012c*/ 	.word	0x00006950


	//   ....[27]....
        /*0130*/ 	.word	0x000069b0


	//   ....[28]....
        /*0134*/ 	.word	0x00006a20


	//----- nvinfo : EIATTR_SYSCALL_OFFSETS
	.align		4
.L_661:
        /*0138*/ 	.byte	0x04, 0x46
        /*013a*/ 	.short	(.L_663 - .L_662)


	//   ....[0]....
.L_662:
        /*013c*/ 	.word	0x000011b0


	//----- nvinfo : EIATTR_EXIT_INSTR_OFFSETS
	.align		4
.L_663:
        /*0140*/ 	.byte	0x04, 0x1c
        /*0142*/ 	.short	(.L_665 - .L_664)


	//   ....[0]....
.L_664:
        /*0144*/ 	.word	0x000000d0


	//   ....[1]....
        /*0148*/ 	.word	0x00006410


	//   ....[2]....
        /*014c*/ 	.word	0x00006480


	//   ....[3]....
        /*0150*/ 	.word	0x00006640


	//----- nvinfo : EIATTR_CRS_STACK_SIZE
	.align		4
.L_665:
        /*0154*/ 	.byte	0x04, 0x1e
        /*0156*/ 	.short	(.L_667 - .L_666)
.L_666:
        /*0158*/ 	.word	0x00000000
.L_667:


//--------------------- .nv.callgraph             --------------------------
	.section	.nv.callgraph,"",@"SHT_CUDA_CALLGRAPH"
	.align	4
	.sectionentsize	8
	.align		4
        /*0000*/ 	.word	0x00000000
	.align		4
        /*0004*/ 	.word	0xffffffff
	.align		4
        /*0008*/ 	.word	index@(_ZN4mmha33masked_multihead_attention_kernelItLi80ELi128ELi1ELi16ELi256ELb1ELb1EEEv26Multihead_attention_paramsIT_XT5_EE)
	.align		4
        /*000c*/ 	.word	index@(__assertfail)
	.align		4
        /*0010*/ 	.word	index@(_ZN4mmha33masked_multihead_attention_kernelItLi80ELi128ELi2ELi16ELi128ELb1ELb1EEEv26Multihead_attention_paramsIT_XT5_EE)
	.align		4
        /*0014*/ 	.word	index@(__assertfail)
	.align		4
        /*0018*/ 	.word	index@(_ZN4mmha33masked_multihead_attention_kernelItLi80ELi128ELi4ELi16ELi64ELb1ELb1EEEv26Multihead_attention_paramsIT_XT5_EE)
	.align		4
        /*001c*/ 	.word	index@(__assertfail)
	.align		4
        /*0020*/ 	.word	index@(_ZN4mmha33masked_multihead_attention_kernelItLi80ELi128ELi1ELi16ELi256ELb1ELb0EEEv26Multihead_attention_paramsIT_XT5_EE)
	.align		4
        /*0024*/ 	.word	index@(__assertfail)
	.align		4
        /*0028*/ 	.word	index@(_ZN4mmha33masked_multihead_attention_kernelItLi80ELi128ELi2ELi16ELi128ELb1ELb0EEEv26Multihead_attention_paramsIT_XT5_EE)
	.align		4
        /*002c*/ 	.word	index@(__assertfail)
	.align		4
        /*0030*/ 	.word	index@(_ZN4mmha33masked_multihead_attention_kernelItLi80ELi128ELi4ELi16ELi64ELb1ELb0EEEv26Multihead_attention_paramsIT_XT5_EE)
	.align		4
        /*0034*/ 	.word	index@(__assertfail)
	.align		4
        /*0038*/ 	.word	index@(_ZN4mmha33masked_multihead_attention_kernelIfLi80ELi128ELi1ELi32ELi256ELb1ELb1EEEv26Multihead_attention_paramsIT_XT5_EE)
	.align		4
        /*003c*/ 	.word	index@(__assertfail)
	.align		4
        /*0040*/ 	.word	index@(_ZN4mmha33masked_multihead_attention_kernelIfLi80ELi128ELi2ELi32ELi128ELb1ELb1EEEv26Multihead_attention_paramsIT_XT5_EE)
	.align		4
        /*0044*/ 	.word	index@(__assertfail)
	.align		4
        /*0048*/ 	.word	index@(_ZN4mmha33masked_multihead_attention_kernelIfLi80ELi128ELi4ELi32ELi64ELb1ELb1EEEv26Multihead_attention_paramsIT_XT5_EE)
	.align		4
        /*004c*/ 	.word	index@(__assertfail)
	.align		4
        /*0050*/ 	.word	index@(_ZN4mmha33masked_multihead_attention_kernelIfLi80ELi128ELi1ELi32ELi256ELb1ELb0EEEv26Multihead_attention_paramsIT_XT5_EE)
	.align		4
        /*0054*/ 	.word	index@(__assertfail)
	.align		4
        /*0058*/ 	.word	index@(_ZN4mmha33masked_multihead_attention_kernelIfLi80ELi128ELi2ELi32ELi128ELb1ELb0EEEv26Multihead_attention_paramsIT_XT5_EE)
	.align		4
        /*005c*/ 	.word	index@(__assertfail)
	.align		4
        /*0060*/ 	.word	index@(_ZN4mmha33masked_multihead_attention_kernelIfLi80ELi128ELi4ELi32ELi64ELb1ELb0EEEv26Multihead_attention_paramsIT_XT5_EE)
	.align		4
        /*0064*/ 	.word	index@(__assertfail)
	.align		4
        /*0068*/ 	.word	index@(_ZN4mmha33masked_multihead_attention_kernelItLi80ELi128ELi1ELi16ELi256ELb0ELb1EEEv26Multihead_attention_paramsIT_XT5_EE)
	.align		4
        /*006c*/ 	.word	index@(__assertfail)
	.align		4
        /*0070*/ 	.word	index@(_ZN4mmha33masked_multihead_attention_kernelItLi80ELi128ELi2ELi16ELi128ELb0ELb1EEEv26Multihead_attention_paramsIT_XT5_EE)
	.align		4
        /*0074*/ 	.word	index@(__assertfail)
	.align		4
        /*0078*/ 	.word	index@(_ZN4mmha33masked_multihead_attention_kernelItLi80ELi128ELi4ELi16ELi64ELb0ELb1EEEv26Multihead_attention_paramsIT_XT5_EE)
	.align		4
        /*007c*/ 	.word	index@(__assertfail)
	.align		4
        /*0080*/ 	.word	index@(_ZN4mmha33masked_multihead_attention_kernelItLi80ELi128ELi1ELi16ELi256ELb0ELb0EEEv26Multihead_attention_paramsIT_XT5_EE)
	.align		4
        /*0084*/ 	.word	index@(__assertfail)
	.align		4
        /*0088*/ 	.word	index@(_ZN4mmha33masked_multihead_attention_kernelItLi80ELi128ELi2ELi16ELi128ELb0ELb0EEEv26Multihead_attention_paramsIT_XT5_EE)
	.align		4
        /*008c*/ 	.word	index@(__assertfail)
	.align		4
        /*0090*/ 	.word	index@(_ZN4mmha33masked_multihead_attention_kernelItLi80ELi128ELi4ELi16ELi64ELb0ELb0EEEv26Multihead_attention_paramsIT_XT5_EE)
	.align		4
        /*0094*/ 	.word	index@(__assertfail)
	.align		4
        /*0098*/ 	.word	index@(_ZN4mmha33masked_multihead_attention_kernelIfLi80ELi128ELi1ELi32ELi256ELb0ELb1EEEv26Multihead_attention_paramsIT_XT5_EE)
	.align		4
        /*009c*/ 	.word	index@(__assertfail)
	.align		4
        /*00a0*/ 	.word	index@(_ZN4mmha33masked_multihead_attention_kernelIfLi80ELi128ELi2ELi32ELi128ELb0ELb1EEEv26Multihead_attention_paramsIT_XT5_EE)
	.align		4
        /*00a4*/ 	.word	index@(__assertfail)
	.align		4
        /*00a8*/ 	.word	index@(_ZN4mmha33masked_multihead_attention_kernelIfLi80ELi128ELi4ELi32ELi64ELb0ELb1EEEv26Multihead_attention_paramsIT_XT5_EE)
	.align		4
        /*00ac*/ 	.word	index@(__assertfail)
	.align		4
        /*00b0*/ 	.word	index@(_ZN4mmha33masked_multihead_attention_kernelIfLi80ELi128ELi1ELi32ELi256ELb0ELb0EEEv26Multihead_attention_paramsIT_XT5_EE)
	.align		4
        /*00b4*/ 	.word	index@(__assertfail)
	.align		4
        /*00b8*/ 	.word	index@(_ZN4mmha33masked_multihead_attention_kernelIfLi80ELi128ELi2ELi32ELi128ELb0ELb0EEEv26Multihead_attention_paramsIT_XT5_EE)
	.align		4
        /*00bc*/ 	.word	index@(__assertfail)
	.align		4
        /*00c0*/ 	.word	index@(_ZN4mmha33masked_multihead_attention_kernelIfLi80ELi128ELi4ELi32ELi64ELb0ELb0EEEv26Multihead_attention_paramsIT_XT5_EE)
	.align		4
        /*00c4*/ 	.word	index@(__assertfail)
	.align		4
        /*00c8*/ 	.word	0x00000000
	.align		4
        /*00cc*/ 	.word	0xfffffffe
	.align		4
        /*00d0*/ 	.word	0x00000000
	.align		4
        /*00d4*/ 	.word	0xfffffffd
	.align		4
        /*00d8*/ 	.word	0x00000000
	.align		4
        /*00dc*/ 	.word	0xfffffffc


//--------------------- .nv.rel.action            --------------------------
	.section	.nv.rel.action,"",@"SHT_CUDA_RELOCINFO"
	.align	8
	.sectionentsize	8
        /*0000*/ 	.byte	0x73, 0x00, 0x00, 0x00, 0x00, 0x00, 0x00, 0x00, 0x00, 0x00, 0x00, 0x11, 0x25, 0x00, 0x05, 0x36


//--------------------- .nv.constant4             --------------------------
	.section	.nv.constant4,"a",@progbits
	.align	8
	.align		8
.nv.constant4:
        /*0000*/ 	.dword	__assertfail
	.align		8
        /*0008*/ 	.dword	__unnamed_1
	.align		8
        /*0010*/ 	.dword	__unnamed_2
	.align		8
        /*0018*/ 	.dword	__unnamed_3
	.align		8
        /*0020*/ 	.dword	__unnamed_4
	.align		8
        /*0028*/ 	.dword	__unnamed_5
	.align		8
        /*0030*/ 	.dword	__unnamed_6
	.align		8
        /*0038*/ 	.dword	__unnamed_7
	.align		8
        /*0040*/ 	.dword	__unnamed_8
	.align		8
        /*0048*/ 	.dword	__unnamed_9
	.align		8
        /*0050*/ 	.dword	__unnamed_10
	.align		8
        /*0058*/ 	.dword	__unnamed_11
	.align		8
        /*0060*/ 	.dword	__unnamed_12
	.align		8
        /*0068*/ 	.dword	__unnamed_13
	.align		8
        /*0070*/ 	.dword	__unnamed_14
	.align		8
        /*0078*/ 	.dword	__unnamed_15
	.align		8
        /*0080*/ 	.dword	__unnamed_16
	.align		8
        /*0088*/ 	.dword	__unnamed_17
	.align		8
        /*0090*/ 	.dword	__unnamed_18
	.align		8
        /*0098*/ 	.dword	__unnamed_19
	.align		8
        /*00a0*/ 	.dword	__unnamed_20
	.align		8
        /*00a8*/ 	.dword	__unnamed_21
	.align		8
        /*00b0*/ 	.dword	__unnamed_22
	.align		8
        /*00b8*/ 	.dword	__unnamed_23
	.align		8
        /*00c0*/ 	.dword	__unnamed_24
	.align		8
        /*00c8*/ 	.dword	$str
	.align		8
        /*00d0*/ 	.dword	$str$1


//--------------------- .nv.constant0._ZN4mmha33masked_multihead_attention_kernelItLi80ELi128ELi1ELi16ELi256ELb1ELb1EEEv26Multihead_attention_paramsIT_XT5_EE --------------------------
	.section	.nv.constant0._ZN4mmha33masked_multihead_attention_kernelItLi80ELi128ELi1ELi16ELi256ELb1ELb1EEEv26Multihead_attention_paramsIT_XT5_EE,"a",@progbits
	.sectionflags	@""
	.align	4
.nv.constant0._ZN4mmha33masked_multihead_attention_kernelItLi80ELi128ELi1ELi16ELi256ELb1ELb1EEEv26Multihead_attention_paramsIT_XT5_EE:
	.zero		648


//--------------------- .nv.constant0._ZN4mmha33masked_multihead_attention_kernelItLi80ELi128ELi2ELi16ELi128ELb1ELb1EEEv26Multihead_attention_paramsIT_XT5_EE --------------------------
	.section	.nv.constant0._ZN4mmha33masked_multihead_attention_kernelItLi80ELi128ELi2ELi16ELi128ELb1ELb1EEEv26Multihead_attention_paramsIT_XT5_EE,"a",@progbits
	.sectionflags	@""
	.align	4
.nv.constant0._ZN4mmha33masked_multihead_attention_kernelItLi80ELi128ELi2ELi16ELi128ELb1ELb1EEEv26Multihead_attention_paramsIT_XT5_EE:
	.zero		648


//--------------------- .nv.constant0._ZN4mmha33masked_multihead_attention_kernelItLi80ELi128ELi4ELi16ELi64ELb1ELb1EEEv26Multihead_attention_paramsIT_XT5_EE --------------------------
	.section	.nv.constant0._ZN4mmha33masked_multihead_attention_kernelItLi80ELi128ELi4ELi16ELi64ELb1ELb1EEEv26Multihead_attention_paramsIT_XT5_EE,"a",@progbits
	.sectionflags	@""
	.align	4
.nv.constant0._ZN4mmha33masked_multihead_attention_kernelItLi80ELi128ELi4ELi16ELi64ELb1ELb1EEEv26Multihead_attention_paramsIT_XT5_EE:
	.zero		648


//--------------------- .nv.constant0._ZN4mmha33masked_multihead_attention_kernelItLi80ELi128ELi1ELi16ELi256ELb1ELb0EEEv26Multihead_attention_paramsIT_XT5_EE --------------------------
	.section	.nv.constant0._ZN4mmha33masked_multihead_attention_kernelItLi80ELi128ELi1ELi16ELi256ELb1ELb0EEEv26Multihead_attention_paramsIT_XT5_EE,"a",@progbits
	.sectionflags	@""
	.align	4
.nv.constant0._ZN4mmha33masked_multihead_attention_kernelItLi80ELi128ELi1ELi16ELi256ELb1ELb0EEEv26Multihead_attention_paramsIT_XT5_EE:
	.zero		648


//--------------------- .nv.constant0._ZN4mmha33masked_multihead_attention_kernelItLi80ELi128ELi2ELi16ELi128ELb1ELb0EEEv26Multihead_attention_paramsIT_XT5_EE --------------------------
	.section	.nv.constant0._ZN4mmha33masked_multihead_attention_kernelItLi80ELi128ELi2ELi16ELi128ELb1ELb0EEEv26Multihead_attention_paramsIT_XT5_EE,"a",@progbits
	.sectionflags	@""
	.align	4
.nv.constant0._ZN4mmha33masked_multihead_attention_kernelItLi80ELi128ELi2ELi16ELi128ELb1ELb0EEEv26Multihead_attention_paramsIT_XT5_EE:
	.zero		648


//--------------------- .nv.constant0._ZN4mmha33masked_multihead_attention_kernelItLi80ELi128ELi4ELi16ELi64ELb1ELb0EEEv26Multihead_attention_paramsIT_XT5_EE --------------------------
	.section	.nv.constant0._ZN4mmha33masked_multihead_attention_kernelItLi80ELi128ELi4ELi16ELi64ELb1ELb0EEEv26Multihead_attention_paramsIT_XT5_EE,"a",@progbits
	.sectionflags	@""
	.align	4
.nv.constant0._ZN4mmha33masked_multihead_attention_kernelItLi80ELi128ELi4ELi16ELi64ELb1ELb0EEEv26Multihead_attention_paramsIT_XT5_EE:
	.zero		648


//--------------------- .nv.constant0._ZN4mmha33masked_multihead_attention_kernelIfLi80ELi128ELi1ELi32ELi256ELb1ELb1EEEv26Multihead_attention_paramsIT_XT5_EE --------------------------
	.section	.nv.constant0._ZN4mmha33masked_multihead_attention_kernelIfLi80ELi128ELi1ELi32ELi256ELb1ELb1EEEv26Multihead_attention_paramsIT_XT5_EE,"a",@progbits
	.sectionflags	@""
	.align	4
.nv.constant0._ZN4mmha33masked_multihead_attention_kernelIfLi80ELi128ELi1ELi32ELi256ELb1ELb1EEEv26Multihead_attention_paramsIT_XT5_EE:
	.zero		648


//--------------------- .nv.constant0._ZN4mmha33masked_multihead_attention_kernelIfLi80ELi128ELi2ELi32ELi128ELb1ELb1EEEv26Multihead_attention_paramsIT_XT5_EE --------------------------
	.section	.nv.constant0._ZN4mmha33masked_multihead_attention_kernelIfLi80ELi128ELi2ELi32ELi128ELb1ELb1EEEv26Multihead_attention_paramsIT_XT5_EE,"a",@progbits
	.sectionflags	@""
	.align	4
.nv.constant0._ZN4mmha33masked_multihead_attention_kernelIfLi80ELi128ELi2ELi32ELi128ELb1ELb1EEEv26Multihead_attention_paramsIT_XT5_EE:
	.zero		648


//--------------------- .nv.constant0._ZN4mmha33masked_multihead_attention_kernelIfLi80ELi128ELi4ELi32ELi64ELb1ELb1EEEv26Multihead_attention_paramsIT_XT5_EE --------------------------
	.section	.nv.constant0._ZN4mmha33masked_multihead_attention_kernelIfLi80ELi128ELi4ELi32ELi64ELb1ELb1EEEv26Multihead_attention_paramsIT_XT5_EE,"a",@progbits
	.sectionflags	@""
	.align	4
.nv.constant0._ZN4mmha33masked_multihead_attention_kernelIfLi80ELi128ELi4ELi32ELi64ELb1ELb1EEEv26Multihead_attention_paramsIT_XT5_EE:
	.zero		648


//--------------------- .nv.constant0._ZN4mmha33masked_multihead_attention_kernelIfLi80ELi128ELi1ELi32ELi256ELb1ELb0EEEv26Multihead_attention_paramsIT_XT5_EE --------------------------
	.section	.nv.constant0._ZN4mmha33masked_multihead_attention_kernelIfLi80ELi128ELi1ELi32ELi256ELb1ELb0EEEv26Multihead_attention_paramsIT_XT5_EE,"a",@progbits
	.sectionflags	@""
	.align	4
.nv.constant0._ZN4mmha33masked_multihead_attention_kernelIfLi80ELi128ELi1ELi32ELi256ELb1ELb0EEEv26Multihead_attention_paramsIT_XT5_EE:
	.zero		648


//--------------------- .nv.constant0._ZN4mmha33masked_multihead_attention_kernelIfLi80ELi128ELi2ELi32ELi128ELb1ELb0EEEv26Multihead_attention_paramsIT_XT5_EE --------------------------
	.section	.nv.constant0._ZN4mmha33masked_multihead_attention_kernelIfLi80ELi128ELi2ELi32ELi128ELb1ELb0EEEv26Multihead_attention_paramsIT_XT5_EE,"a",@progbits
	.sectionflags	@""
	.align	4
.nv.constant0._ZN4mmha33masked_multihead_attention_kernelIfLi80ELi128ELi2ELi32ELi128ELb1ELb0EEEv26Multihead_attention_paramsIT_XT5_EE:
	.zero		648


//--------------------- .nv.constant0._ZN4mmha33masked_multihead_attention_kernelIfLi80ELi128ELi4ELi32ELi64ELb1ELb0EEEv26Multihead_attention_paramsIT_XT5_EE --------------------------
	.section	.nv.constant0._ZN4mmha33masked_multihead_attention_kernelIfLi80ELi128ELi4ELi32ELi64ELb1ELb0EEEv26Multihead_attention_paramsIT_XT5_EE,"a",@progbits
	.sectionflags	@""
	.align	4
.nv.constant0._ZN4mmha33masked_multihead_attention_kernelIfLi80ELi128ELi4ELi32ELi64ELb1ELb0EEEv26Multihead_attention_paramsIT_XT5_EE:
	.zero		648


//--------------------- .nv.constant2._ZN4mmha33masked_multihead_attention_kernelItLi80ELi128ELi1ELi16ELi256ELb0ELb1EEEv26Multihead_attention_paramsIT_XT5_EE --------------------------
	.section	.nv.constant2._ZN4mmha33masked_multihead_attention_kernelItLi80ELi128ELi1ELi16ELi256ELb0ELb1EEEv26Multihead_attention_paramsIT_XT5_EE,"a",@progbits
	.sectionflags	@""
	.align	4
.nv.constant2._ZN4mmha33masked_multihead_attention_kernelItLi80ELi128ELi1ELi16ELi256ELb0ELb1EEEv26Multihead_attention_paramsIT_XT5_EE:
        /*0000*/ 	.byte	0x04, 0x00, 0x00, 0x00, 0x00, 0x00, 0x00, 0x00


//--------------------- .nv.constant0._ZN4mmha33masked_multihead_attention_kernelItLi80ELi128ELi1ELi16ELi256ELb0ELb1EEEv26Multihead_attention_paramsIT_XT5_EE --------------------------
	.section	.nv.constant0._ZN4mmha33masked_multihead_attention_kernelItLi80ELi128ELi1ELi16ELi256ELb0ELb1EEEv26Multihead_attention_paramsIT_XT5_EE,"a",@progbits
	.sectionflags	@""
	.align	4
.nv.constant0._ZN4mmha33masked_multihead_attention_kernelItLi80ELi128ELi1ELi16ELi256ELb0ELb1EEEv26Multihead_attention_paramsIT_XT5_EE:
	.zero		648


//--------------------- .nv.constant2._ZN4mmha33masked_multihead_attention_kernelItLi80ELi128ELi2ELi16ELi128ELb0ELb1EEEv26Multihead_attention_paramsIT_XT5_EE --------------------------
	.section	.nv.constant2._ZN4mmha33masked_multihead_attention_kernelItLi80ELi128ELi2ELi16ELi128ELb0ELb1EEEv26Multihead_attention_paramsIT_XT5_EE,"a",@progbits
	.sectionflags	@""
	.align	4
.nv.constant2._ZN4mmha33masked_multihead_attention_kernelItLi80ELi128ELi2ELi16ELi128ELb0ELb1EEEv26Multihead_attention_paramsIT_XT5_EE:
        /*0000*/ 	.byte	0x04, 0x00, 0x00, 0x00, 0x00, 0x00, 0x00, 0x00


//--------------------- .nv.constant0._ZN4mmha33masked_multihead_attention_kernelItLi80ELi128ELi2ELi16ELi128ELb0ELb1EEEv26Multihead_attention_paramsIT_XT5_EE --------------------------
	.section	.nv.constant0._ZN4mmha33masked_multihead_attention_kernelItLi80ELi128ELi2ELi16ELi128ELb0ELb1EEEv26Multihead_attention_paramsIT_XT5_EE,"a",@progbits
	.sectionflags	@""
	.align	4
.nv.constant0._ZN4mmha33masked_multihead_attention_kernelItLi80ELi128ELi2ELi16ELi128ELb0ELb1EEEv26Multihead_attention_paramsIT_XT5_EE:
	.zero		648


//--------------------- .nv.constant2._ZN4mmha33masked_multihead_attention_kernelItLi80ELi128ELi4ELi16ELi64ELb0ELb1EEEv26Multihead_attention_paramsIT_XT5_EE --------------------------
	.section	.nv.constant2._ZN4mmha33masked_multihead_attention_kernelItLi80ELi128ELi4ELi16ELi64ELb0ELb1EEEv26Multihead_attention_paramsIT_XT5_EE,"a",@progbits
	.sectionflags	@""
	.align	4
.nv.constant2._ZN4mmha33masked_multihead_attention_kernelItLi80ELi128ELi4ELi16ELi64ELb0ELb1EEEv26Multihead_attention_paramsIT_XT5_EE:
        /*0000*/ 	.byte	0x04, 0x00, 0x00, 0x00, 0x00, 0x00, 0x00, 0x00


//--------------------- .nv.constant0._ZN4mmha33masked_multihead_attention_kernelItLi80ELi128ELi4ELi16ELi64ELb0ELb1EEEv26Multihead_attention_paramsIT_XT5_EE --------------------------
	.section	.nv.constant0._ZN4mmha33masked_multihead_attention_kernelItLi80ELi128ELi4ELi16ELi64ELb0ELb1EEEv26Multihead_attention_paramsIT_XT5_EE,"a",@progbits
	.sectionflags	@""
	.align	4
.nv.constant0._ZN4mmha33masked_multihead_attention_kernelItLi80ELi128ELi4ELi16ELi64ELb0ELb1EEEv26Multihead_attention_paramsIT_XT5_EE:
	.zero		648


//--------------------- .nv.constant2._ZN4mmha33masked_multihead_attention_kernelItLi80ELi128ELi1ELi16ELi256ELb0ELb0EEEv26Multihead_attention_paramsIT_XT5_EE --------------------------
	.section	.nv.constant2._ZN4mmha33masked_multihead_attention_kernelItLi80ELi128ELi1ELi16ELi256ELb0ELb0EEEv26Multihead_attention_paramsIT_XT5_EE,"a",@progbits
	.sectionflags	@""
	.align	4
.nv.constant2._ZN4mmha33masked_multihead_attention_kernelItLi80ELi128ELi1ELi16ELi256ELb0ELb0EEEv26Multihead_attention_paramsIT_XT5_EE:
        /*0000*/ 	.byte	0x04, 0x00, 0x00, 0x00, 0x00, 0x00, 0x00, 0x00


//--------------------- .nv.constant0._ZN4mmha33masked_multihead_attention_kernelItLi80ELi128ELi1ELi16ELi256ELb0ELb0EEEv26Multihead_attention_paramsIT_XT5_EE --------------------------
	.section	.nv.constant0._ZN4mmha33masked_multihead_attention_kernelItLi80ELi128ELi1ELi16ELi256ELb0ELb0EEEv26Multihead_attention_paramsIT_XT5_EE,"a",@progbits
	.sectionflags	@""
	.align	4
.nv.constant0._ZN4mmha33masked_multihead_attention_kernelItLi80ELi128ELi1ELi16ELi256ELb0ELb0EEEv26Multihead_attention_paramsIT_XT5_EE:
	.zero		648


//--------------------- .nv.constant2._ZN4mmha33masked_multihead_attention_kernelItLi80ELi128ELi2ELi16ELi128ELb0ELb0EEEv26Multihead_attention_paramsIT_XT5_EE --------------------------
	.section	.nv.constant2._ZN4mmha33masked_multihead_attention_kernelItLi80ELi128ELi2ELi16ELi128ELb0ELb0EEEv26Multihead_attention_paramsIT_XT5_EE,"a",@progbits
	.sectionflags	@""
	.align	4
.nv.constant2._ZN4mmha33masked_multihead_attention_kernelItLi80ELi128ELi2ELi16ELi128ELb0ELb0EEEv26Multihead_attention_paramsIT_XT5_EE:
        /*0000*/ 	.byte	0x04, 0x00, 0x00, 0x00, 0x00, 0x00, 0x00, 0x00


//--------------------- .nv.constant0._ZN4mmha33masked_multihead_attention_kernelItLi80ELi128ELi2ELi16ELi128ELb0ELb0EEEv26Multihead_attention_paramsIT_XT5_EE --------------------------
	.section	.nv.constant0._ZN4mmha33masked_multihead_attention_kernelItLi80ELi128ELi2ELi16ELi128ELb0ELb0EEEv26Multihead_attention_paramsIT_XT5_EE,"a",@progbits
	.sectionflags	@""
	.align	4
.nv.constant0._ZN4mmha33masked_multihead_attention_kernelItLi80ELi128ELi2ELi16ELi128ELb0ELb0EEEv26Multihead_attention_paramsIT_XT5_EE:
	.zero		648


//--------------------- .nv.constant2._ZN4mmha33masked_multihead_attention_kernelItLi80ELi128ELi4ELi16ELi64ELb0ELb0EEEv26Multihead_attention_paramsIT_XT5_EE --------------------------
	.section	.nv.constant2._ZN4mmha33masked_multihead_attention_kernelItLi80ELi128ELi4ELi16ELi64ELb0ELb0EEEv26Multihead_attention_paramsIT_XT5_EE,"a",@progbits
	.sectionflags	@""
	.align	4
.nv.constant2._ZN4mmha33masked_multihead_attention_kernelItLi80ELi128ELi4ELi16ELi64ELb0ELb0EEEv26Multihead_attention_paramsIT_XT5_EE:
        /*0000*/ 	.byte	0x04, 0x00, 0x00, 0x00, 0x00, 0x00, 0x00, 0x00


//--------------------- .nv.constant0._ZN4mmha33masked_multihead_attention_kernelItLi80ELi128ELi4ELi16ELi64ELb0ELb0EEEv26Multihead_attention_paramsIT_XT5_EE --------------------------
	.section	.nv.constant0._ZN4mmha33masked_multihead_attention_kernelItLi80ELi128ELi4ELi16ELi64ELb0ELb0EEEv26Multihead_attention_paramsIT_XT5_EE,"a",@progbits
	.sectionflags	@""
	.align	4
.nv.constant0._ZN4mmha33masked_multihead_attention_kernelItLi80ELi128ELi4ELi16ELi64ELb0ELb0EEEv26Multihead_attention_paramsIT_XT5_EE:
	.zero		648


//--------------------- .nv.constant2._ZN4mmha33masked_multihead_attention_kernelIfLi80ELi128ELi1ELi32ELi256ELb0ELb1EEEv26Multihead_attention_paramsIT_XT5_EE --------------------------
	.section	.nv.constant2._ZN4mmha33masked_multihead_attention_kernelIfLi80ELi128ELi1ELi32ELi256ELb0ELb1EEEv26Multihead_attention_paramsIT_XT5_EE,"a",@progbits
	.sectionflags	@""
	.align	4
.nv.constant2._ZN4mmha33masked_multihead_attention_kernelIfLi80ELi128ELi1ELi32ELi256ELb0ELb1EEEv26Multihead_attention_paramsIT_XT5_EE:
        /*0000*/ 	.byte	0x04, 0x00, 0x00, 0x00, 0x00, 0x00, 0x00, 0x00


//--------------------- .nv.constant0._ZN4mmha33masked_multihead_attention_kernelIfLi80ELi128ELi1ELi32ELi256ELb0ELb1EEEv26Multihead_attention_paramsIT_XT5_EE --------------------------
	.section	.nv.constant0._ZN4mmha33masked_multihead_attention_kernelIfLi80ELi128ELi1ELi32ELi256ELb0ELb1EEEv26Multihead_attention_paramsIT_XT5_EE,"a",@progbits
	.sectionflags	@""
	.align	4
.nv.constant0._ZN4mmha33masked_multihead_attention_kernelIfLi80ELi128ELi1ELi32ELi256ELb0ELb1EEEv26Multihead_attention_paramsIT_XT5_EE:
	.zero		648


//--------------------- .nv.constant2._ZN4mmha33masked_multihead_attention_kernelIfLi80ELi128ELi2ELi32ELi128ELb0ELb1EEEv26Multihead_attention_paramsIT_XT5_EE --------------------------
	.section	.nv.constant2._ZN4mmha33masked_multihead_attention_kernelIfLi80ELi128ELi2ELi32ELi128ELb0ELb1EEEv26Multihead_attention_paramsIT_XT5_EE,"a",@progbits
	.sectionflags	@""
	.align	4
.nv.constant2._ZN4mmha33masked_multihead_attention_kernelIfLi80ELi128ELi2ELi32ELi128ELb0ELb1EEEv26Multihead_attention_paramsIT_XT5_EE:
        /*0000*/ 	.byte	0x04, 0x00, 0x00, 0x00, 0x00, 0x00, 0x00, 0x00


//--------------------- .nv.constant0._ZN4mmha33masked_multihead_attention_kernelIfLi80ELi128ELi2ELi32ELi128ELb0ELb1EEEv26Multihead_attention_paramsIT_XT5_EE --------------------------
	.section	.nv.constant0._ZN4mmha33masked_multihead_attention_kernelIfLi80ELi128ELi2ELi32ELi128ELb0ELb1EEEv26Multihead_attention_paramsIT_XT5_EE,"a",@progbits
	.sectionflags	@""
	.align	4
.nv.constant0._ZN4mmha33masked_multihead_attention_kernelIfLi80ELi128ELi2ELi32ELi128ELb0ELb1EEEv26Multihead_attention_paramsIT_XT5_EE:
	.zero		648


//--------------------- .nv.constant2._ZN4mmha33masked_multihead_attention_kernelIfLi80ELi128ELi4ELi32ELi64ELb0ELb1EEEv26Multihead_attention_paramsIT_XT5_EE --------------------------
	.section	.nv.constant2._ZN4mmha33masked_multihead_attention_kernelIfLi80ELi128ELi4ELi32ELi64ELb0ELb1EEEv26Multihead_attention_paramsIT_XT5_EE,"a",@progbits
	.sectionflags	@""
	.align	4
.nv.constant2._ZN4mmha33masked_multihead_attention_kernelIfLi80ELi128ELi4ELi32ELi64ELb0ELb1EEEv26Multihead_attention_paramsIT_XT5_EE:
        /*0000*/ 	.byte	0x04, 0x00, 0x00, 0x00, 0x00, 0x00, 0x00, 0x00


//--------------------- .nv.constant0._ZN4mmha33masked_multihead_attention_kernelIfLi80ELi128ELi4ELi32ELi64ELb0ELb1EEEv26Multihead_attention_paramsIT_XT5_EE --------------------------
	.section	.nv.constant0._ZN4mmha33masked_multihead_attention_kernelIfLi80ELi128ELi4ELi32ELi64ELb0ELb1EEEv26Multihead_attention_paramsIT_XT5_EE,"a",@progbits
	.sectionflags	@""
	.align	4
.nv.constant0._ZN4mmha33masked_multihead_attention_kernelIfLi80ELi128ELi4ELi32ELi64ELb0ELb1EEEv26Multihead_attention_paramsIT_XT5_EE:
	.zero		648


//--------------------- .nv.constant0._ZN4mmha33masked_multihead_attention_kernelIfLi80ELi128ELi1ELi32ELi256ELb0ELb0EEEv26Multihead_attention_paramsIT_XT5_EE --------------------------
	.section	.nv.constant0._ZN4mmha33masked_multihead_attention_kernelIfLi80ELi128ELi1ELi32ELi256ELb0ELb0EEEv26Multihead_attention_paramsIT_XT5_EE,"a",@progbits
	.sectionflags	@""
	.align	4
.nv.constant0._ZN4mmha33masked_multihead_attention_kernelIfLi80ELi128ELi1ELi32ELi256ELb0ELb0EEEv26Multihead_attention_paramsIT_XT5_EE:
	.zero		648


//--------------------- .nv.constant0._ZN4mmha33masked_multihead_attention_kernelIfLi80ELi128ELi2ELi32ELi128ELb0ELb0EEEv26Multihead_attention_paramsIT_XT5_EE --------------------------
	.section	.nv.constant0._ZN4mmha33masked_multihead_attention_kernelIfLi80ELi128ELi2ELi32ELi128ELb0ELb0EEEv26Multihead_attention_paramsIT_XT5_EE,"a",@progbits
	.sectionflags	@""
	.align	4
.nv.constant0._ZN4mmha33masked_multihead_attention_kernelIfLi80ELi128ELi2ELi32ELi128ELb0ELb0EEEv26Multihead_attention_paramsIT_XT5_EE:
	.zero		648


//--------------------- .nv.constant0._ZN4mmha33masked_multihead_attention_kernelIfLi80ELi128ELi4ELi32ELi64ELb0ELb0EEEv26Multihead_attention_paramsIT_XT5_EE --------------------------
	.section	.nv.constant0._ZN4mmha33masked_multihead_attention_kernelIfLi80ELi128ELi4ELi32ELi64ELb0ELb0EEEv26Multihead_attention_paramsIT_XT5_EE,"a",@progbits
	.sectionflags	@""
	.align	4
.nv.constant0._ZN4mmha33masked_multihead_attention_kernelIfLi80ELi128ELi4ELi32ELi64ELb0ELb0EEEv26Multihead_attention_paramsIT_XT5_EE:
	.zero		648


//--------------------- .text._ZN4mmha33masked_multihead_attention_kernelItLi80ELi128ELi1ELi16ELi256ELb1ELb1EEEv26Multihead_attention_paramsIT_XT5_EE --------------------------
	.section	.text._ZN4mmha33masked_multihead_attention_kernelItLi80ELi128ELi1ELi16ELi256ELb1ELb1EEEv26Multihead_attention_paramsIT_XT5_EE,"ax",@progbits
	.sectioninfo	@"SHI_REGISTERS=231"
	.align	128
        .global         _ZN4mmha33masked_multihead_attention_kernelItLi80ELi128ELi1ELi16ELi256ELb1ELb1EEEv26Multihead_attention_paramsIT_XT5_EE
        .type           _ZN4mmha33masked_multihead_attention_kernelItLi80ELi128ELi1ELi16ELi256ELb1ELb1EEEv26Multihead_attention_paramsIT_XT5_EE,@function
        .size           _ZN4mmha33masked_multihead_attention_kernelItLi80ELi128ELi1ELi16ELi256ELb1ELb1EEEv26Multihead_attention_paramsIT_XT5_EE,(.L_x_3251 - _ZN4mmha33masked_multihead_attention_kernelItLi80ELi128ELi1ELi16ELi256ELb1ELb1EEEv26Multihead_attention_paramsIT_XT5_EE)
        .other          _ZN4mmha33masked_multihead_attention_kernelItLi80ELi128ELi1ELi16ELi256ELb1ELb1EEEv26Multihead_attention_paramsIT_XT5_EE,@"STO_CUDA_ENTRY STV_DEFAULT"
_ZN4mmha33masked_multihead_attention_kernelItLi80ELi128ELi1ELi16ELi256ELb1ELb1EEEv26Multihead_attention_paramsIT_XT5_EE:
.text._ZN4mmha33masked_multihead_attention_kernelItLi80ELi128ELi1ELi16ELi256ELb1ELb1EEEv26Multihead_attention_paramsIT_XT5_EE:
[----:B------:R-:W-:Y:S02]  /*0000*/  IMAD.MOV.U32 R1, RZ, RZ, c[0x0][0x28] ;  /* 0x00000a00ff017624 */ /* 0x000fe400078e00ff */
[----:B------:R-:W0:Y:S01]  /*0010*/  S2R R2, SR_CTAID.Y ;  /* 0x0000000000027919 */ /* 0x000e220000002600 */
[----:B------:R-:W-:Y:S01]  /*0020*/  ISETP.NE.U32.AND P0, PT, RZ, c[0x0][0x270], PT ;  /* 0x00009c00ff007a0c */ /* 0x000fe20003f05070 */
[----:B------:R-:W-:-:S03]  /*0030*/  ULDC.64 UR36, c[0x0][0x118] ;  /* 0x0000460000247ab9 */ /* 0x000fc60000000a00 */
[----:B------:R-:W-:-:S13]  /*0040*/  ISETP.NE.AND.EX P0, PT, RZ, c[0x0][0x274], PT, P0 ;  /* 0x00009d00ff007a0c */ /* 0x000fda0003f05300 */
[----:B------:R-:W-:Y:S05]  /*0050*/  @!P0 BRA `(.L_x_0) ;  /* 0x0000005000008947 */ /* 0x000fea0003800000 */
[----:B0-----:R-:W-:-:S04]  /*0060*/  IADD3 R4, P0, R2, c[0x0][0x270], RZ ;  /* 0x00009c0002047a10 */ /* 0x001fc80007f1e0ff */
[----:B------:R-:W-:-:S05]  /*0070*/  LEA.HI.X.SX32 R5, R2, c[0x0][0x274], 0x1, P0 ;  /* 0x00009d0002057a11 */ /* 0x000fca00000f0eff */
[----:B------:R-:W2:Y:S02]  /*0080*/  LDG.E.U8 R4, [R4.64] ;  /* 0x0000002404047981 */ /* 0x000ea4000c1e1100 */
[----:B--2---:R-:W-:-:S13]  /*0090*/  ISETP.NE.AND P0, PT, R4, 0x1, PT ;  /* 0x000000010400780c */ /* 0x004fda0003f05270 */
[----:B------:R-:W-:Y:S05]  /*00a0*/  @!P0 EXIT ;  /* 0x000000000000894d */ /* 0x000fea0003800000 */
.L_x_0:
[----:B------:R-:W-:Y:S02]  /*00b0*/  IABS R3, c[0x0][0x1d0] ;  /* 0x0000740000037a13 */ /* 0x000fe40000000000 */
[----:B------:R-:W-:Y:S02]  /*00c0*/  ISETP.NE.U32.AND P0, PT, RZ, c[0x0][0x240], PT ;  /* 0x00009000ff007a0c */ /* 0x000fe40003f05070 */
[----:B------:R-:W1:Y:S02]  /*00d0*/  I2F.RP R0, R3 ;  /* 0x0000000300007306 */ /* 0x000e640000209400 */
[----:B------:R-:W-:-:S04]  /*00e0*/  ISETP.NE.AND.EX P0, PT, RZ, c[0x0][0x244], PT, P0 ;  /* 0x00009100ff007a0c */ /* 0x000fc80003f05300 */
[----:B------:R-:W-:Y:S01]  /*00f0*/  ISETP.EQ.AND P4, PT, RZ, c[0x0][0x1ec], P0 ;  /* 0x00007b00ff007a0c */ /* 0x000fe20000782270 */
[----:B------:R-:W-:Y:S01]  /*0100*/  IMAD.MOV.U32 R17, RZ, RZ, RZ ;  /* 0x000000ffff117224 */ /* 0x000fe200078e00ff */
[----:B------:R-:W2:Y:S04]  /*0110*/  S2R R19, SR_TID.X ;  /* 0x0000000000137919 */ /* 0x000ea80000002100 */
[----:B------:R-:W3:Y:S01]  /*0120*/  S2R R18, SR_CTAID.X ;  /* 0x0000000000127919 */ /* 0x000ee20000002500 */
[----:B------:R-:W-:Y:S01]  /*0130*/  P2R R26, PR, RZ, 0x10 ;  /* 0x00000010ff1a7803 */ /* 0x000fe20000000000 */
[----:B-1----:R-:W1:Y:S02]  /*0140*/  MUFU.RCP R0, R0 ;  /* 0x0000000000007308 */ /* 0x002e640000001000 */
[----:B-1----:R-:W-:-:S06]  /*0150*/  IADD3 R4, R0, 0xffffffe, RZ ;  /* 0x0ffffffe00047810 */ /* 0x002fcc0007ffe0ff */
[----:B------:R1:W4:Y:S02]  /*0160*/  F2I.FTZ.U32.TRUNC.NTZ R5, R4 ;  /* 0x0000000400057305 */ /* 0x000324000021f000 */
[----:B-1----:R-:W-:Y:S02]  /*0170*/  IMAD.MOV.U32 R4, RZ, RZ, RZ ;  /* 0x000000ffff047224 */ /* 0x002fe400078e00ff */
[----:B----4-:R-:W-:-:S04]  /*0180*/  IMAD.MOV R6, RZ, RZ, -R5 ;  /* 0x000000ffff067224 */ /* 0x010fc800078e0a05 */
[----:B------:R-:W-:Y:S01]  /*0190*/  IMAD R7, R6, R3, RZ ;  /* 0x0000000306077224 */ /* 0x000fe200078e02ff */
[----:B0-----:R-:W-:-:S03]  /*01a0*/  IABS R6, R2 ;  /* 0x0000000200067213 */ /* 0x001fc60000000000 */
[----:B------:R-:W-:-:S04]  /*01b0*/  IMAD.HI.U32 R5, R5, R7, R4 ;  /* 0x0000000705057227 */ /* 0x000fc800078e0004 */
[----:B------:R-:W-:Y:S02]  /*01c0*/  IMAD.MOV.U32 R7, RZ, RZ, 0x4 ;  /* 0x00000004ff077424 */ /* 0x000fe400078e00ff */
[----:B------:R-:W-:-:S04]  /*01d0*/  IMAD.HI.U32 R5, R5, R6, RZ ;  /* 0x0000000605057227 */ /* 0x000fc800078e00ff */
[----:B------:R-:W-:-:S04]  /*01e0*/  IMAD.MOV R0, RZ, RZ, -R5 ;  /* 0x000000ffff007224 */ /* 0x000fc800078e0a05 */
[----:B------:R-:W-:-:S05]  /*01f0*/  IMAD R0, R3, R0, R6 ;  /* 0x0000000003007224 */ /* 0x000fca00078e0206 */
[----:B------:R-:W-:-:S13]  /*0200*/  ISETP.GT.U32.AND P2, PT, R3, R0, PT ;  /* 0x000000000300720c */ /* 0x000fda0003f44070 */
[----:B------:R-:W-:Y:S01]  /*0210*/  @!P2 IMAD.IADD R0, R0, 0x1, -R3 ;  /* 0x000000010000a824 */ /* 0x000fe200078e0a03 */
[----:B------:R-:W-:Y:S02]  /*0220*/  @!P2 IADD3 R5, R5, 0x1, RZ ;  /* 0x000000010505a810 */ /* 0x000fe40007ffe0ff */
[----:B------:R-:W-:Y:S02]  /*0230*/  ISETP.NE.AND P2, PT, RZ, c[0x0][0x1d0], PT ;  /* 0x00007400ff007a0c */ /* 0x000fe40003f45270 */
[----:B------:R-:W-:Y:S02]  /*0240*/  ISETP.GE.U32.AND P1, PT, R0, R3, PT ;  /* 0x000000030000720c */ /* 0x000fe40003f26070 */
[----:B------:R-:W-:-:S04]  /*0250*/  LOP3.LUT R0, R2, c[0x0][0x1d0], RZ, 0x3c, !PT ;  /* 0x0000740002007a12 */ /* 0x000fc800078e3cff */
[----:B------:R-:W-:-:S07]  /*0260*/  ISETP.GE.AND P3, PT, R0, RZ, PT ;  /* 0x000000ff0000720c */ /* 0x000fce0003f66270 */
[----:B------:R-:W-:-:S05]  /*0270*/  @P1 IADD3 R5, R5, 0x1, RZ ;  /* 0x0000000105051810 */ /* 0x000fca0007ffe0ff */
[----:B------:R-:W-:Y:S02]  /*0280*/  IMAD.MOV.U32 R38, RZ, RZ, R5 ;  /* 0x000000ffff267224 */ /* 0x000fe400078e0005 */
[----:B------:R-:W-:-:S04]  /*0290*/  IMAD.WIDE R4, R2, R7, c[0x0][0x278] ;  /* 0x00009e0002047625 */ /* 0x000fc800078e0207 */
[----:B------:R-:W-:Y:S01]  /*02a0*/  @!P3 IMAD.MOV R38, RZ, RZ, -R38 ;  /* 0x000000ffff26b224 */ /* 0x000fe200078e0a26 */
[----:B------:R-:W-:Y:S01]  /*02b0*/  @!P2 LOP3.LUT R38, RZ, c[0x0][0x1d0], RZ, 0x33, !PT ;  /* 0x00007400ff26aa12 */ /* 0x000fe200078e33ff */
[----:B------:R0:W4:Y:S04]  /*02c0*/  LDG.E R16, [R4.64] ;  /* 0x0000002404107981 */ /* 0x000128000c1e1900 */
[----:B------:R-:W-:-:S05]  /*02d0*/  @P4 IMAD.WIDE R6, R38, R7, c[0x0][0x240] ;  /* 0x0000900026064625 */ /* 0x000fca00078e0207 */
[----:B------:R1:W4:Y:S01]  /*02e0*/  @P4 LDG.E R17, [R6.64] ;  /* 0x0000002406114981 */ /* 0x000322000c1e1900 */
[----:B------:R-:W-:Y:S01]  /*02f0*/  ISETP.NE.U32.AND P3, PT, RZ, c[0x0][0x1f8], PT ;  /* 0x00007e00ff007a0c */ /* 0x000fe20003f65070 */
[----:B---3--:R-:W-:Y:S01]  /*0300*/  IMAD R23, R2, c[0x0][0x1d8], R18 ;  /* 0x0000760002177a24 */ /* 0x008fe200078e0212 */
[C---:B--2---:R-:W-:Y:S01]  /*0310*/  LEA.HI R0, R19.reuse, R19, RZ, 0x1 ;  /* 0x0000001313007211 */ /* 0x044fe200078f08ff */
[----:B------:R-:W-:Y:S01]  /*0320*/  IMAD.SHL.U32 R14, R19, 0x4, RZ ;  /* 0x00000004130e7824 */ /* 0x000fe200078e00ff */
[----:B------:R-:W-:Y:S01]  /*0330*/  ISETP.NE.AND.EX P3, PT, RZ, c[0x0][0x1fc], PT, P3 ;  /* 0x00007f00ff007a0c */ /* 0x000fe20003f65330 */
[----:B------:R-:W-:Y:S01]  /*0340*/  IMAD R152, R23, 0x50, RZ ;  /* 0x0000005017987824 */ /* 0x000fe200078e02ff */
[C---:B------:R-:W-:Y:S01]  /*0350*/  ISETP.GT.AND P0, PT, R19.reuse, 0x13, PT ;  /* 0x000000131300780c */ /* 0x040fe20003f04270 */
[----:B------:R-:W-:Y:S01]  /*0360*/  CS2R R28, SRZ ;  /* 0x00000000001c7805 */ /* 0x000fe2000001ff00 */
[C---:B0-----:R-:W-:Y:S01]  /*0370*/  LOP3.LUT R4, R0.reuse, 0x3ffffffe, RZ, 0xc0, !PT ;  /* 0x3ffffffe00047812 */ /* 0x041fe200078ec0ff */
[----:B------:R-:W-:Y:S01]  /*0380*/  IMAD.SHL.U32 R0, R0, 0x4, RZ ;  /* 0x0000000400007824 */ /* 0x000fe200078e00ff */
[C---:B------:R-:W-:Y:S01]  /*0390*/  ISETP.LT.AND P2, PT, R19.reuse, 0x20, P4 ;  /* 0x000000201300780c */ /* 0x040fe20002741270 */
[----:B------:R-:W-:Y:S01]  /*03a0*/  IMAD R3, R18, 0x50, RZ ;  /* 0x0000005012037824 */ /* 0x000fe200078e02ff */
[----:B------:R-:W-:Y:S01]  /*03b0*/  SHF.R.S32.HI R9, RZ, 0x1f, R2 ;  /* 0x0000001fff097819 */ /* 0x000fe20000011402 */
[----:B------:R-:W-:Y:S01]  /*03c0*/  IMAD.IADD R4, R19, 0x1, -R4 ;  /* 0x0000000113047824 */ /* 0x000fe200078e0a04 */
[----:B------:R-:W-:Y:S01]  /*03d0*/  LOP3.LUT R5, R0, 0xfffffff8, RZ, 0xc0, !PT ;  /* 0xfffffff800057812 */ /* 0x000fe200078ec0ff */
[----:B------:R-:W-:Y:S01]  /*03e0*/  IMAD.MOV.U32 R22, RZ, RZ, RZ ;  /* 0x000000ffff167224 */ /* 0x000fe200078e00ff */
[----:B------:R-:W-:Y:S01]  /*03f0*/  IABS R27, c[0x0][0x1d4] ;  /* 0x00007500001b7a13 */ /* 0x000fe20000000000 */
[----:B------:R-:W-:Y:S01]  /*0400*/  IMAD.SHL.U32 R35, R4, 0x4, RZ ;  /* 0x0000000404237824 */ /* 0x000fe200078e00ff */
[----:B------:R-:W-:Y:S01]  /*0410*/  @P3 LEA R10, P4, R2, c[0x0][0x1f8], 0x2 ;  /* 0x00007e00020a3a11 */ /* 0x000fe200078810ff */
[----:B------:R-:W-:Y:S01]  /*0420*/  IMAD.IADD R34, R152, 0x1, R5 ;  /* 0x0000000198227824 */ /* 0x000fe200078e0205 */
[----:B------:R-:W-:Y:S01]  /*0430*/  ISETP.EQ.U32.AND P1, PT, RZ, c[0x0][0x170], PT ;  /* 0x00005c00ff007a0c */ /* 0x000fe20003f22070 */
[----:B------:R-:W-:Y:S01]  /*0440*/  @!P0 IMAD.MOV.U32 R4, RZ, RZ, 0x2 ;  /* 0x00000002ff048424 */ /* 0x000fe200078e00ff */
[----:B------:R-:W-:Y:S01]  /*0450*/  @P3 LEA.HI.X R11, R2, c[0x0][0x1fc], R9, 0x2, P4 ;  /* 0x00007f00020b3a11 */ /* 0x000fe200020f1409 */
[----:B------:R-:W-:Y:S01]  /*0460*/  @P2 IMAD.MOV.U32 R9, RZ, RZ, 0x2 ;  /* 0x00000002ff092424 */ /* 0x000fe200078e00ff */
[----:B------:R-:W0:Y:S01]  /*0470*/  I2F.RP R0, R27 ;  /* 0x0000001b00007306 */ /* 0x000e220000209400 */
[----:B------:R-:W-:Y:S01]  /*0480*/  ISETP.EQ.OR.EX P1, PT, RZ, c[0x0][0x174], P0, P1 ;  /* 0x00005d00ff007a0c */ /* 0x000fe20000722710 */
[----:B------:R-:W-:Y:S01]  /*0490*/  IMAD.IADD R15, R3, 0x1, R14 ;  /* 0x00000001030f7824 */ /* 0x000fe200078e020e */
[----:B------:R-:W-:Y:S01]  /*04a0*/  CS2R R20, SRZ ;  /* 0x0000000000147805 */ /* 0x000fe2000001ff00 */
[----:B------:R2:W5:Y:S10]  /*04b0*/  @P3 LDG.E R22, [R10.64] ;  /* 0x000000240a163981 */ /* 0x000574000c1e1900 */
[----:B-1----:R-:W-:Y:S01]  /*04c0*/  @!P1 IMAD.MOV.U32 R6, RZ, RZ, 0x2 ;  /* 0x00000002ff069424 */ /* 0x002fe200078e00ff */
[----:B0-----:R-:W0:Y:S01]  /*04d0*/  MUFU.RCP R0, R0 ;  /* 0x0000000000007308 */ /* 0x001e220000001000 */
[----:B----4-:R-:W-:-:S05]  /*04e0*/  IADD3 R25, R16, -0x1, RZ ;  /* 0xffffffff10197810 */ /* 0x010fca0007ffe0ff */
[----:B------:R-:W-:Y:S02]  /*04f0*/  @!P0 IMAD R5, R25, 0x8, R35 ;  /* 0x0000000819058824 */ /* 0x000fe400078e0223 */
[----:B------:R-:W-:Y:S02]  /*0500*/  @P2 IMAD R7, R17, c[0x0][0x1d8], R18 ;  /* 0x0000760011072a24 */ /* 0x000fe400078e0212 */
[----:B------:R-:W-:Y:S02]  /*0510*/  @!P0 IMAD R5, R34, c[0x0][0x1d4], R5 ;  /* 0x0000750022058a24 */ /* 0x000fe400078e0205 */
[----:B------:R-:W-:Y:S02]  /*0520*/  @P2 IMAD R8, R7, 0x50, R14 ;  /* 0x0000005007082824 */ /* 0x000fe400078e020e */
[----:B------:R-:W-:-:S04]  /*0530*/  @!P0 IMAD.WIDE R4, R5, R4, c[0x0][0x198] ;  /* 0x0000660005048625 */ /* 0x000fc800078e0204 */
[----:B------:R-:W-:Y:S01]  /*0540*/  @P2 IMAD.WIDE R8, R8, R9, c[0x0][0x230] ;  /* 0x00008c0008082625 */ /* 0x000fe200078e0209 */
[----:B------:R1:W5:Y:S01]  /*0550*/  @!P0 LDG.E.64 R28, [R4.64] ;  /* 0x00000024041c8981 */ /* 0x000362000c1e1b00 */
[----:B0-----:R-:W-:Y:S02]  /*0560*/  IADD3 R12, R0, 0xffffffe, RZ ;  /* 0x0ffffffe000c7810 */ /* 0x001fe40007ffe0ff */
[----:B------:R-:W-:Y:S01]  /*0570*/  @!P1 IMAD.WIDE R6, R15, R6, c[0x0][0x170] ;  /* 0x00005c000f069625 */ /* 0x000fe200078e0206 */
[----:B------:R1:W5:Y:S01]  /*0580*/  @P2 LDG.E.64 R36, [R8.64] ;  /* 0x0000002408242981 */ /* 0x000362000c1e1b00 */
[----:B------:R0:W2:Y:S03]  /*0590*/  F2I.FTZ.U32.TRUNC.NTZ R13, R12 ;  /* 0x0000000c000d7305 */ /* 0x0000a6000021f000 */
[----:B------:R3:W5:Y:S01]  /*05a0*/  @!P1 LDG.E.64 R20, [R6.64] ;  /* 0x0000002406149981 */ /* 0x000762000c1e1b00 */
[----:B------:R-:W-:Y:S01]  /*05b0*/  IABS R24, R25 ;  /* 0x0000001900187213 */ /* 0x000fe20000000000 */
[----:B0-----:R-:W-:-:S02]  /*05c0*/  IMAD.MOV.U32 R12, RZ, RZ, RZ ;  /* 0x000000ffff0c7224 */ /* 0x001fc400078e00ff */
[----:B--2---:R-:W-:-:S04]  /*05d0*/  IMAD.MOV R10, RZ, RZ, -R13 ;  /* 0x000000ffff0a7224 */ /* 0x004fc800078e0a0d */
[----:B---3--:R-:W-:-:S04]  /*05e0*/  IMAD R7, R10, R27, RZ ;  /* 0x0000001b0a077224 */ /* 0x008fc800078e02ff */
[----:B------:R-:W-:-:S06]  /*05f0*/  IMAD.HI.U32 R13, R13, R7, R12 ;  /* 0x000000070d0d7227 */ /* 0x000fcc00078e000c */
[----:B------:R-:W-:-:S04]  /*0600*/  IMAD.HI.U32 R13, R13, R24, RZ ;  /* 0x000000180d0d7227 */ /* 0x000fc800078e00ff */
[----:B------:R-:W-:-:S04]  /*0610*/  IMAD.MOV R13, RZ, RZ, -R13 ;  /* 0x000000ffff0d7224 */ /* 0x000fc800078e0a0d */
[----:B------:R-:W-:-:S05]  /*0620*/  IMAD R24, R27, R13, R24 ;  /* 0x0000000d1b187224 */ /* 0x000fca00078e0218 */
[----:B------:R-:W-:-:S13]  /*0630*/  ISETP.GT.U32.AND P1, PT, R27, R24, PT ;  /* 0x000000181b00720c */ /* 0x000fda0003f24070 */
[----:B------:R-:W-:-:S05]  /*0640*/  @!P1 IMAD.IADD R24, R24, 0x1, -R27 ;  /* 0x0000000118189824 */ /* 0x000fca00078e0a1b */
[----:B------:R-:W-:Y:S01]  /*0650*/  ISETP.GT.U32.AND P1, PT, R27, R24, PT ;  /* 0x000000181b00720c */ /* 0x000fe20003f24070 */
[----:B------:R-:W-:Y:S01]  /*0660*/  IMAD R3, R2, c[0x0][0x1c8], R3 ;  /* 0x0000720002037a24 */ /* 0x000fe200078e0203 */
[----:B------:R-:W-:Y:S01]  /*0670*/  ISETP.NE.AND P3, PT, RZ, c[0x0][0x1c8], PT ;  /* 0x00007200ff007a0c */ /* 0x000fe20003f65270 */
[----:B------:R-:W-:Y:S01]  /*0680*/  BSSY B0, `(.L_x_1) ;  /* 0x0000022000007945 */ /* 0x000fe20003800000 */
[----:B------:R-:W-:Y:S01]  /*0690*/  ISETP.NE.AND P5, PT, RZ, c[0x0][0x1ec], PT ;  /* 0x00007b00ff007a0c */ /* 0x000fe20003fa5270 */
[----:B------:R-:W-:Y:S01]  /*06a0*/  CS2R R32, SRZ ;  /* 0x0000000000207805 */ /* 0x000fe2000001ff00 */
[----:B------:R-:W-:Y:S02]  /*06b0*/  SEL R3, R152, R3, !P3 ;  /* 0x0000000398037207 */ /* 0x000fe40005800000 */
[----:B------:R-:W-:-:S05]  /*06c0*/  ISETP.GE.AND P3, PT, R25, RZ, PT ;  /* 0x000000ff1900720c */ /* 0x000fca0003f66270 */
[----:B------:R-:W-:Y:S01]  /*06d0*/  @!P1 IMAD.IADD R24, R24, 0x1, -R27 ;  /* 0x0000000118189824 */ /* 0x000fe200078e0a1b */
[----:B------:R-:W-:Y:S01]  /*06e0*/  ISETP.NE.AND P1, PT, RZ, c[0x0][0x1d4], PT ;  /* 0x00007500ff007a0c */ /* 0x000fe20003f25270 */
[----:B------:R-:W-:Y:S07]  /*06f0*/  @P0 BRA `(.L_x_2) ;  /* 0x000001a000000947 */ /* 0x000fee0003800000 */
[----:B-1----:R-:W-:Y:S02]  /*0700*/  IMAD.MOV.U32 R4, RZ, RZ, 0x2 ;  /* 0x00000002ff047424 */ /* 0x002fe400078e00ff */
[----:B------:R-:W-:-:S03]  /*0710*/  IMAD.IADD R3, R3, 0x1, R14 ;  /* 0x0000000103037824 */ /* 0x000fc600078e020e */
[----:B------:R-:W-:-:S13]  /*0720*/  ISETP.NE.AND P4, PT, R4, c[0x0][0x258], PT ;  /* 0x0000960004007a0c */ /* 0x000fda0003f85270 */
[----:B------:R-:W-:-:S05]  /*0730*/  @P4 IMAD.WIDE R4, R3, R4, c[0x0][0x168] ;  /* 0x00005a0003044625 */ /* 0x000fca00078e0204 */
[----:B------:R0:W5:Y:S01]  /*0740*/  @P4 LDG.E.64 R32, [R4.64] ;  /* 0x0000002404204981 */ /* 0x000162000c1e1b00 */
[----:B------:R-:W-:Y:S05]  /*0750*/  @P4 BRA `(.L_x_2) ;  /* 0x0000014000004947 */ /* 0x000fea0003800000 */
[----:B------:R-:W-:-:S04]  /*0760*/  IADD3 R6, P4, R3, c[0x0][0x168], RZ ;  /* 0x00005a0003067a10 */ /* 0x000fc80007f9e0ff */
[----:B------:R-:W-:-:S05]  /*0770*/  LEA.HI.X.SX32 R7, R3, c[0x0][0x16c], 0x1, P4 ;  /* 0x00005b0003077a11 */ /* 0x000fca00020f0eff */
[----:B------:R-:W2:Y:S01]  /*0780*/  LDG.E R6, [R6.64] ;  /* 0x0000002406067981 */ /* 0x000ea2000c1e1900 */
[----:B0-----:R-:W-:Y:S02]  /*0790*/  IMAD.MOV.U32 R4, RZ, RZ, c[0x0][0x248] ;  /* 0x00009200ff047624 */ /* 0x001fe400078e00ff */
[----:B------:R-:W-:-:S05]  /*07a0*/  IMAD.MOV.U32 R5, RZ, RZ, c[0x0][0x24c] ;  /* 0x00009300ff057624 */ /* 0x000fca00078e00ff */
[----:B------:R-:W3:Y:S01]  /*07b0*/  LDG.E R4, [R4.64] ;  /* 0x0000002404047981 */ /* 0x000ee2000c1e1900 */
[----:B--2---:R-:W-:Y:S01]  /*07c0*/  PRMT R0, R6, 0x9910, RZ ;  /* 0x0000991006007816 */ /* 0x004fe200000000ff */
[----:B------:R-:W3:Y:S01]  /*07d0*/  I2F.S8 R9, R6 ;  /* 0x0000000600097306 */ /* 0x000ee20000001400 */
[--C-:B------:R-:W-:Y:S02]  /*07e0*/  SHF.R.U32.HI R3, RZ, 0x10, R6.reuse ;  /* 0x00000010ff037819 */ /* 0x100fe40000011606 */
[----:B------:R-:W-:Y:S02]  /*07f0*/  SHF.R.U32.HI R8, RZ, 0x18, R6 ;  /* 0x00000018ff087819 */ /* 0x000fe40000011606 */
[----:B------:R-:W-:-:S03]  /*0800*/  SHF.R.S32.HI R0, RZ, 0x8, R0 ;  /* 0x00000008ff007819 */ /* 0x000fc60000011400 */
[----:B------:R-:W0:Y:S08]  /*0810*/  I2F.S8 R3, R3 ;  /* 0x0000000300037306 */ /* 0x000e300000001400 */
[----:B------:R-:W1:Y:S01]  /*0820*/  I2F.S8 R8, R8 ;  /* 0x0000000800087306 */ /* 0x000e620000001400 */
[----:B---3--:R-:W-:-:S07]  /*0830*/  FMUL.FTZ R9, R9, R4 ;  /* 0x0000000409097220 */ /* 0x008fce0000410000 */
[----:B------:R-:W2:Y:S01]  /*0840*/  I2F.S16 R0, R0 ;  /* 0x0000000000007306 */ /* 0x000ea20000101400 */
[-C--:B0----5:R-:W-:Y:S02]  /*0850*/  FMUL.FTZ R33, R3, R4.reuse ;  /* 0x0000000403217220 */ /* 0x0a1fe40000410000 */
[----:B-1----:R-:W-:-:S05]  /*0860*/  FMUL.FTZ R6, R8, R4 ;  /* 0x0000000408067220 */ /* 0x002fca0000410000 */
[----:B------:R-:W-:Y:S01]  /*0870*/  F2FP.PACK_AB R33, R6, R33 ;  /* 0x000000210621723e */ /* 0x000fe200000000ff */
[----:B--2---:R-:W-:-:S05]  /*0880*/  FMUL.FTZ R32, R0, R4 ;  /* 0x0000000400207220 */ /* 0x004fca0000410000 */
[----:B------:R-:W-:Y:S02]  /*0890*/  F2FP.PACK_AB R32, R32, R9 ;  /* 0x000000092020723e */ /* 0x000fe400000000ff */
.L_x_2:
[----:B-1----:R-:W-:Y:S05]  /*08a0*/  BSYNC B0 ;  /* 0x0000000000007941 */ /* 0x002fea0003800000 */
.L_x_1:
[----:B------:R-:W-:Y:S01]  /*08b0*/  CS2R R30, SRZ ;  /* 0x00000000001e7805 */ /* 0x000fe2000001ff00 */
[----:B------:R-:W-:Y:S05]  /*08c0*/  @P5 BRA `(.L_x_3) ;  /* 0x0000009000005947 */ /* 0x000fea0003800000 */
[----:B------:R-:W-:Y:S01]  /*08d0*/  ISETP.EQ.U32.AND P4, PT, RZ, c[0x0][0x180], PT ;  /* 0x00006000ff007a0c */ /* 0x000fe20003f82070 */
[----:B------:R-:W-:Y:S01]  /*08e0*/  BSSY B0, `(.L_x_3) ;  /* 0x0000007000007945 */ /* 0x000fe20003800000 */
[----:B------:R-:W-:Y:S02]  /*08f0*/  CS2R R30, SRZ ;  /* 0x00000000001e7805 */ /* 0x000fe4000001ff00 */
[----:B------:R-:W-:-:S13]  /*0900*/  ISETP.EQ.OR.EX P0, PT, RZ, c[0x0][0x184], P0, P4 ;  /* 0x00006100ff007a0c */ /* 0x000fda0000702740 */
[----:B------:R-:W-:Y:S05]  /*0910*/  @P0 BRA `(.L_x_4) ;  /* 0x0000003000000947 */ /* 0x000fea0003800000 */
[----:B------:R-:W-:-:S04]  /*0920*/  IMAD.MOV.U32 R30, RZ, RZ, 0x2 ;  /* 0x00000002ff1e7424 */ /* 0x000fc800078e00ff */
[----:B------:R-:W-:-:S06]  /*0930*/  IMAD.WIDE R30, R15, R30, c[0x0][0x180] ;  /* 0x000060000f1e7625 */ /* 0x000fcc00078e021e */
[----:B------:R-:W5:Y:S02]  /*0940*/  LDG.E.64 R30, [R30.64] ;  /* 0x000000241e1e7981 */ /* 0x000f64000c1e1b00 */
.L_x_4:
[----:B------:R-:W-:Y:S05]  /*0950*/  BSYNC B0 ;  /* 0x0000000000007941 */ /* 0x000fea0003800000 */
.L_x_3:
[----:B------:R-:W-:Y:S01]  /*0960*/  @!P3 IMAD.MOV R24, RZ, RZ, -R24 ;  /* 0x000000ffff18b224 */ /* 0x000fe200078e0a18 */
[----:B------:R-:W-:Y:S01]  /*0970*/  ULDC.U8 UR4, c[0x0][0x1e4] ;  /* 0x0000790000047ab9 */ /* 0x000fe20000000000 */
[----:B------:R-:W-:Y:S01]  /*0980*/  @!P1 LOP3.LUT R24, RZ, c[0x0][0x1d4], RZ, 0x33, !PT ;  /* 0x00007500ff189a12 */ /* 0x000fe200078e33ff */
[----:B-----5:R-:W-:Y:S01]  /*0990*/  @!P5 HFMA2.MMA R28, R28, 1, 1, R30 ;  /* 0x3c003c001c1cd835 */ /* 0x020fe2000000001e */
[----:B------:R-:W-:Y:S01]  /*09a0*/  ISETP.LT.AND P3, PT, RZ, c[0x0][0x1e0], PT ;  /* 0x00007800ff007a0c */ /* 0x000fe20003f61270 */
[----:B------:R-:W-:Y:S01]  /*09b0*/  @!P5 HADD2 R29, R29, R31 ;  /* 0x0000001f1d1dd230 */ /* 0x000fe20000000000 */
[----:B------:R-:W-:Y:S01]  /*09c0*/  ISETP.NE.AND P1, PT, RZ, UR4, PT ;  /* 0x00000004ff007c0c */ /* 0x000fe2000bf25270 */
[----:B------:R-:W-:Y:S01]  /*09d0*/  HFMA2.MMA R32, R32, 1, 1, R20 ;  /* 0x3c003c0020207835 */ /* 0x000fe20000000014 */
[----:B------:R-:W-:Y:S01]  /*09e0*/  ISETP.GE.AND P0, PT, R19, 0x20, PT ;  /* 0x000000201300780c */ /* 0x000fe20003f06270 */
[----:B------:R-:W-:Y:S01]  /*09f0*/  HADD2 R33, R33, R21 ;  /* 0x0000001521217230 */ /* 0x000fe20000000000 */
[----:B------:R-:W-:Y:S01]  /*0a00*/  IMAD R89, R38, c[0x0][0x1d8], RZ ;  /* 0x0000760026597a24 */ /* 0x000fe200078e02ff */
[----:B------:R-:W-:-:S02]  /*0a10*/  @P2 HFMA2.MMA R29, R29, R37, -RZ ;  /* 0x000000251d1d2235 */ /* 0x000fc400001000ff */
[----:B------:R-:W-:-:S06]  /*0a20*/  @P2 HMUL2 R28, R28, R36 ;  /* 0x000000241c1c2232 */ /* 0x000fcc0000000000 */
[----:B------:R-:W-:Y:S05]  /*0a30*/  @!P1 BRA P3, `(.L_x_5) ;  /* 0x00000cf000009947 */ /* 0x000fea0001800000 */
[----:B------:R-:W-:-:S05]  /*0a40*/  IMAD.MOV.U32 R0, RZ, RZ, c[0x0][0x1e0] ;  /* 0x00007800ff007624 */ /* 0x000fca00078e00ff */
[----:B------:R-:W-:-:S13]  /*0a50*/  ISETP.LT.OR P1, PT, R0, 0x1, !P1 ;  /* 0x000000010000780c */ /* 0x000fda0004f21670 */
[----:B------:R-:W-:Y:S05]  /*0a60*/  @P1 BRA `(.L_x_6) ;  /* 0x0000128000001947 */ /* 0x000fea0003800000 */
[----:B------:R-:W-:Y:S02]  /*0a70*/  LEA.HI R0, R0, c[0x0][0x1e0], RZ, 0x1 ;  /* 0x0000780000007a11 */ /* 0x000fe400078f08ff */
[----:B------:R-:W-:Y:S02]  /*0a80*/  IABS R8, R14 ;  /* 0x0000000e00087213 */ /* 0x000fe40000000000 */
[----:B------:R-:W-:-:S04]  /*0a90*/  SHF.R.S32.HI R37, RZ, 0x1, R0 ;  /* 0x00000001ff257819 */ /* 0x000fc80000011400 */
[-C--:B------:R-:W-:Y:S02]  /*0aa0*/  IABS R3, R37.reuse ;  /* 0x0000002500037213 */ /* 0x080fe40000000000 */
[----:B------:R-:W-:Y:S02]  /*0ab0*/  IABS R9, R37 ;  /* 0x0000002500097213 */ /* 0x000fe40000000000 */
[----:B------:R-:W1:Y:S08]  /*0ac0*/  I2F.RP R0, R3 ;  /* 0x0000000300007306 */ /* 0x000e700000209400 */
[----:B-1----:R-:W1:Y:S02]  /*0ad0*/  MUFU.RCP R0, R0 ;  /* 0x0000000000007308 */ /* 0x002e640000001000 */
[----:B01----:R-:W-:Y:S01]  /*0ae0*/  IADD3 R4, R0, 0xffffffe, RZ ;  /* 0x0ffffffe00047810 */ /* 0x003fe20007ffe0ff */
[----:B------:R-:W-:-:S05]  /*0af0*/  IMAD.MOV R0, RZ, RZ, -R9 ;  /* 0x000000ffff007224 */ /* 0x000fca00078e0a09 */
[----:B------:R0:W1:Y:S02]  /*0b00*/  F2I.FTZ.U32.TRUNC.NTZ R5, R4 ;  /* 0x0000000400057305 */ /* 0x000064000021f000 */
[----:B0-----:R-:W-:Y:S02]  /*0b10*/  IMAD.MOV.U32 R4, RZ, RZ, RZ ;  /* 0x000000ffff047224 */ /* 0x001fe400078e00ff */
[----:B-1----:R-:W-:-:S04]  /*0b20*/  IMAD.MOV R6, RZ, RZ, -R5 ;  /* 0x000000ffff067224 */ /* 0x002fc800078e0a05 */
[----:B------:R-:W-:Y:S02]  /*0b30*/  IMAD R7, R6, R3, RZ ;  /* 0x0000000306077224 */ /* 0x000fe400078e02ff */
[----:B------:R-:W-:Y:S02]  /*0b40*/  IMAD.MOV.U32 R6, RZ, RZ, R8 ;  /* 0x000000ffff067224 */ /* 0x000fe400078e0008 */
[----:B------:R-:W-:-:S06]  /*0b50*/  IMAD.HI.U32 R5, R5, R7, R4 ;  /* 0x0000000705057227 */ /* 0x000fcc00078e0004 */
[----:B------:R-:W-:-:S04]  /*0b60*/  IMAD.HI.U32 R5, R5, R6, RZ ;  /* 0x0000000605057227 */ /* 0x000fc800078e00ff */
[----:B------:R-:W-:-:S05]  /*0b70*/  IMAD R0, R5, R0, R6 ;  /* 0x0000000005007224 */ /* 0x000fca00078e0206 */
[----:B------:R-:W-:-:S13]  /*0b80*/  ISETP.GT.U32.AND P3, PT, R3, R0, PT ;  /* 0x000000000300720c */ /* 0x000fda0003f64070 */
[----:B------:R-:W-:Y:S01]  /*0b90*/  @!P3 IMAD.IADD R0, R0, 0x1, -R3 ;  /* 0x000000010000b824 */ /* 0x000fe200078e0a03 */
[----:B------:R-:W-:Y:S02]  /*0ba0*/  @!P3 IADD3 R5, R5, 0x1, RZ ;  /* 0x000000010505b810 */ /* 0x000fe40007ffe0ff */
[----:B------:R-:W-:Y:S02]  /*0bb0*/  ISETP.NE.AND P3, PT, R37, RZ, PT ;  /* 0x000000ff2500720c */ /* 0x000fe40003f65270 */
[----:B------:R-:W-:Y:S02]  /*0bc0*/  ISETP.GE.U32.AND P1, PT, R0, R3, PT ;  /* 0x000000030000720c */ /* 0x000fe40003f26070 */
[----:B------:R-:W-:-:S04]  /*0bd0*/  LOP3.LUT R0, R14, R37, RZ, 0x3c, !PT ;  /* 0x000000250e007212 */ /* 0x000fc800078e3cff */
[----:B------:R-:W-:-:S07]  /*0be0*/  ISETP.GE.AND P2, PT, R0, RZ, PT ;  /* 0x000000ff0000720c */ /* 0x000fce0003f46270 */
[----:B------:R-:W-:Y:S02]  /*0bf0*/  @P1 IADD3 R5, R5, 0x1, RZ ;  /* 0x0000000105051810 */ /* 0x000fe40007ffe0ff */
[----:B------:R-:W-:Y:S02]  /*0c00*/  ISETP.LT.AND P1, PT, R14, c[0x0][0x1e0], !P0 ;  /* 0x000078000e007a0c */ /* 0x000fe40004721270 */
[----:B------:R-:W-:Y:S01]  /*0c10*/  LOP3.LUT P0, RZ, R37, 0x3, RZ, 0xc0, !PT ;  /* 0x0000000325ff7812 */ /* 0x000fe2000780c0ff */
[----:B------:R-:W-:Y:S01]  /*0c20*/  IMAD.MOV.U32 R36, RZ, RZ, R5 ;  /* 0x000000ffff247224 */ /* 0x000fe200078e0005 */
[----:B------:R-:W-:-:S03]  /*0c30*/  P2R R39, PR, RZ, 0x2 ;  /* 0x00000002ff277803 */ /* 0x000fc60000000000 */
[----:B------:R-:W-:Y:S01]  /*0c40*/  @!P2 IMAD.MOV R36, RZ, RZ, -R36 ;  /* 0x000000ffff24a224 */ /* 0x000fe200078e0a24 */
[----:B------:R-:W-:-:S05]  /*0c50*/  @!P3 LOP3.LUT R36, RZ, R37, RZ, 0x33, !PT ;  /* 0x00000025ff24b212 */ /* 0x000fca00078e33ff */
[----:B------:R-:W-:-:S04]  /*0c60*/  IMAD.MOV R0, RZ, RZ, -R36 ;  /* 0x000000ffff007224 */ /* 0x000fc800078e0a24 */
[----:B------:R-:W-:Y:S01]  /*0c70*/  IMAD R38, R37, R0, R14 ;  /* 0x0000000025267224 */ /* 0x000fe200078e020e */
[----:B------:R-:W-:Y:S05]  /*0c80*/  @!P0 BRA `(.L_x_7) ;  /* 0x0000013000008947 */ /* 0x000fea0003800000 */
[----:B------:R-:W-:Y:S01]  /*0c90*/  MOV R0, 0x0 ;  /* 0x0000000000007802 */ /* 0x000fe20000000f00 */
[----:B------:R-:W-:Y:S02]  /*0ca0*/  IMAD.MOV.U32 R4, RZ, RZ, c[0x4][0xc8] ;  /* 0x01003200ff047624 */ /* 0x000fe400078e00ff */
[----:B------:R-:W-:Y:S01]  /*0cb0*/  IMAD.MOV.U32 R5, RZ, RZ, c[0x4][0xcc] ;  /* 0x01003300ff057624 */ /* 0x000fe200078e00ff */
[----:B------:R0:W1:Y:S01]  /*0cc0*/  LDC.64 R14, c[0x4][R0] ;  /* 0x01000000000e7b82 */ /* 0x0000620000000a00 */
[----:B------:R-:W-:Y:S02]  /*0cd0*/  IMAD.MOV.U32 R6, RZ, RZ, c[0x4][0xd0] ;  /* 0x01003400ff067624 */ /* 0x000fe400078e00ff */
[----:B------:R-:W-:Y:S02]  /*0ce0*/  IMAD.MOV.U32 R7, RZ, RZ, c[0x4][0xd4] ;  /* 0x01003500ff077624 */ /* 0x000fe400078e00ff */
[----:B------:R-:W-:-:S02]  /*0cf0*/  IMAD.MOV.U32 R8, RZ, RZ, 0x53f ;  /* 0x0000053fff087424 */ /* 0x000fc400078e00ff */
[----:B------:R-:W-:Y:S02]  /*0d00*/  IMAD.MOV.U32 R10, RZ, RZ, c[0x4][0xc0] ;  /* 0x01003000ff0a7624 */ /* 0x000fe400078e00ff */
[----:B------:R-:W-:Y:S02]  /*0d10*/  IMAD.MOV.U32 R11, RZ, RZ, c[0x4][0xc4] ;  /* 0x01003100ff0b7624 */ /* 0x000fe400078e00ff */
[----:B------:R-:W-:Y:S02]  /*0d20*/  IMAD.MOV.U32 R12, RZ, RZ, 0x1 ;  /* 0x00000001ff0c7424 */ /* 0x000fe400078e00ff */
[----:B------:R-:W-:Y:S02]  /*0d30*/  IMAD.MOV.U32 R13, RZ, RZ, RZ ;  /* 0x000000ffff0d7224 */ /* 0x000fe400078e00ff */
[----:B0-----:R-:W-:Y:S01]  /*0d40*/  LEPC R20 ;  /* 0x000000000014734e */ /* 0x001fe20000000000 */
[----:B------:R-:W-:Y:S02]  /*0d50*/  MOV R3, 0xdc0 ;  /* 0x00000dc000037802 */ /* 0x000fe40000000f00 */
[----:B------:R-:W-:Y:S02]  /*0d60*/  MOV R0, 0xd40 ;  /* 0x00000d4000007802 */ /* 0x000fe40000000f00 */
[----:B------:R-:W-:-:S02]  /*0d70*/  MOV R9, 0x0 ;  /* 0x0000000000097802 */ /* 0x000fc40000000f00 */
[----:B------:R-:W-:Y:S02]  /*0d80*/  MOV R27, 0x0 ;  /* 0x00000000001b7802 */ /* 0x000fe40000000f00 */
[----:B------:R-:W-:-:S04]  /*0d90*/  IADD3 R20, P0, P1, -R0, R3, R20 ;  /* 0x0000000300147210 */ /* 0x000fc8000791e114 */
[----:B------:R-:W-:-:S04]  /*0da0*/  IADD3.X R21, ~R27, R9, R21, P0, P1 ;  /* 0x000000091b157210 */ /* 0x000fc800007e2515 */
[----:B-1----:R-:W-:Y:S05]  /*0db0*/  CALL.ABS.NOINC R14 ;  /* 0x000000000e007343 */ /* 0x002fea0003c00000 */
.L_x_7:
[----:B------:R-:W-:Y:S01]  /*0dc0*/  ISETP.NE.AND P6, PT, R39, RZ, PT ;  /* 0x000000ff2700720c */ /* 0x000fe20003fc5270 */
[----:B------:R-:W-:Y:S02]  /*0dd0*/  IMAD R0, R37, R36, R38 ;  /* 0x0000002425007224 */ /* 0x000fe400078e0226 */
[----:B------:R-:W-:-:S03]  /*0de0*/  IMAD.MOV.U32 R4, RZ, RZ, c[0x0][0x1e0] ;  /* 0x00007800ff047624 */ /* 0x000fc600078e00ff */
[----:B------:R-:W-:-:S05]  /*0df0*/  LEA R13, R0, 0x240, 0x1 ;  /* 0x00000240000d7811 */ /* 0x000fca00078e08ff */
[----:B------:R-:W-:Y:S02]  /*0e00*/  IMAD R14, R4, 0x2, R13 ;  /* 0x00000002040e7824 */ /* 0x000fe400078e020d */
[----:B------:R-:W-:Y:S05]  /*0e10*/  @!P6 BRA `(.L_x_8) ;  /* 0x000000300000e947 */ /* 0x000fea0003800000 */
[----:B------:R-:W-:Y:S01]  /*0e20*/  ISETP.NE.AND P5, PT, RZ, c[0x0][0x1ec], PT ;  /* 0x00007b00ff007a0c */ /* 0x000fe20003fa5270 */
[----:B------:R0:W-:-:S12]  /*0e30*/  STS.64 [R13], R32 ;  /* 0x000000200d007388 */ /* 0x0001d80000000a00 */
[----:B------:R0:W-:Y:S02]  /*0e40*/  @!P5 STS.64 [R14], R28 ;  /* 0x0000001c0e00d388 */ /* 0x0001e40000000a00 */
.L_x_8:
[----:B------:R-:W-:Y:S01]  /*0e50*/  WARPSYNC 0xffffffff ;  /* 0xffffffff00007948 */ /* 0x000fe20003800000 */
[----:B------:R-:W-:Y:S06]  /*0e60*/  BAR.SYNC.DEFER_BLOCKING 0x0 ;  /* 0x0000000000007b1d */ /* 0x000fec0000010000 */
[----:B------:R-:W-:Y:S05]  /*0e70*/  @!P6 BRA.U `(.L_x_9) ;  /* 0x000008210000e947 */ /* 0x000fea0003800000 */
[----:B------:R-:W-:Y:S01]  /*0e80*/  SHF.R.S32.HI R0, RZ, 0x1f, R4 ;  /* 0x0000001fff007819 */ /* 0x000fe20000011404 */
[----:B------:R-:W-:Y:S01]  /*0e90*/  BSSY B0, `(.L_x_9) ;  /* 0x0000080000007945 */ /* 0x000fe20003800000 */
[----:B------:R-:W-:Y:S02]  /*0ea0*/  LEA.HI R3, R38, R38, RZ, 0x1 ;  /* 0x0000002626037211 */ /* 0x000fe400078f08ff */
[----:B------:R-:W-:-:S02]  /*0eb0*/  LEA.HI R0, R0, c[0x0][0x1e0], RZ, 0x2 ;  /* 0x0000780000007a11 */ /* 0x000fc400078f10ff */
[----:B------:R-:W-:Y:S02]  /*0ec0*/  SHF.R.S32.HI R3, RZ, 0x1, R3 ;  /* 0x00000001ff037819 */ /* 0x000fe40000011403 */
[----:B------:R-:W-:-:S05]  /*0ed0*/  SHF.R.S32.HI R0, RZ, 0x2, R0 ;  /* 0x00000002ff007819 */ /* 0x000fca0000011400 */
[----:B------:R-:W-:Y:S01]  /*0ee0*/  IMAD R3, R36, R0, R3 ;  /* 0x0000000024037224 */ /* 0x000fe200078e0203 */
[----:B------:R-:W-:Y:S05]  /*0ef0*/  @!P6 BRA `(.L_x_10) ;  /* 0x000007900000e947 */ /* 0x000fea0003800000 */
[C---:B------:R-:W-:Y:S01]  /*0f00*/  LEA R15, R3.reuse, 0x240, 0x1 ;  /* 0x00000240030f7811 */ /* 0x040fe200078e08ff */
[----:B------:R-:W-:Y:S01]  /*0f10*/  IMAD.SHL.U32 R0, R3, 0x2, RZ ;  /* 0x0000000203007824 */ /* 0x000fe200078e00ff */
[----:B------:R-:W-:Y:S01]  /*0f20*/  ISETP.NE.AND P0, PT, RZ, c[0x0][0x1ec], PT ;  /* 0x00007b00ff007a0c */ /* 0x000fe20003f05270 */
[----:B------:R-:W-:Y:S02]  /*0f30*/  BSSY B1, `(.L_x_11) ;  /* 0x0000071000017945 */ /* 0x000fe40003800000 */
[----:B------:R-:W-:Y:S02]  /*0f40*/  IMAD R20, R37, 0x2, R15 ;  /* 0x0000000225147824 */ /* 0x000fe400078e020f */
[----:B------:R-:W-:Y:S04]  /*0f50*/  LDS R0, [R0+0x240] ;  /* 0x0002400000007984 */ /* 0x000fe80000000800 */
[----:B0-----:R-:W0:Y:S02]  /*0f60*/  LDS R33, [R20] ;  /* 0x0000000014217984 */ /* 0x001e240000000800 */
[----:B0-----:R-:W-:-:S02]  /*0f70*/  PRMT R32, R0, 0x5410, R33 ;  /* 0x0000541000207816 */ /* 0x001fc40000000021 */
[----:B------:R-:W-:Y:S01]  /*0f80*/  PRMT R33, R0, 0x7632, R33 ;  /* 0x0000763200217816 */ /* 0x000fe20000000021 */
[----:B------:R-:W-:Y:S05]  /*0f90*/  @!P0 BRA `(.L_x_12) ;  /* 0x0000028000008947 */ /* 0x000fea0003800000 */
[----:B------:R-:W-:-:S05]  /*0fa0*/  LEA.HI R0, R3, R3, RZ, 0x1 ;  /* 0x0000000303007211 */ /* 0x000fca00078f08ff */
[----:B------:R-:W-:-:S05]  /*0fb0*/  IMAD.SHL.U32 R0, R0, 0x2, RZ ;  /* 0x0000000200007824 */ /* 0x000fca00078e00ff */
[----:B------:R-:W-:-:S04]  /*0fc0*/  LOP3.LUT R10, R0, 0xfffffffc, RZ, 0xc0, !PT ;  /* 0xfffffffc000a7812 */ /* 0x000fc800078ec0ff */
[----:B------:R-:W-:-:S13]  /*0fd0*/  ISETP.GE.AND P0, PT, R10, c[0x0][0x1e0], PT ;  /* 0x000078000a007a0c */ /* 0x000fda0003f06270 */
[----:B------:R-:W-:Y:S05]  /*0fe0*/  @P0 BRA `(.L_x_13) ;  /* 0x0000065000000947 */ /* 0x000fea0003800000 */
[----:B------:R-:W0:Y:S01]  /*0ff0*/  I2F R3, c[0x0][0x1e0] ;  /* 0x0000780000037b06 */ /* 0x000e220000201400 */
[----:B------:R-:W-:-:S07]  /*1000*/  IADD3 R5, R10, 0x2, RZ ;  /* 0x000000020a057810 */ /* 0x000fce0007ffe0ff */
[----:B------:R-:W-:Y:S08]  /*1010*/  I2F R5, R5 ;  /* 0x0000000500057306 */ /* 0x000ff00000201400 */
[----:B0-----:R-:W0:Y:S08]  /*1020*/  MUFU.RCP R3, R3 ;  /* 0x0000000300037308 */ /* 0x001e300000001000 */
[----:B------:R-:W1:Y:S01]  /*1030*/  I2F R4, R10 ;  /* 0x0000000a00047306 */ /* 0x000e620000201400 */
[----:B0-----:R-:W-:-:S07]  /*1040*/  FMUL.FTZ R6, R5, R3 ;  /* 0x0000000305067220 */ /* 0x001fce0000410000 */
[----:B------:R-:W-:Y:S01]  /*1050*/  I2F R0, c[0x0][0x1ec] ;  /* 0x00007b0000007b06 */ /* 0x000fe20000201400 */
[--C-:B------:R-:W-:Y:S01]  /*1060*/  HADD2.F32 R5, -RZ, R32.reuse.H1_H1 ;  /* 0x30000020ff057230 */ /* 0x100fe20000004100 */
[----:B------:R-:W-:Y:S01]  /*1070*/  FMUL.FTZ R6, R6, 13.28771209716796875 ;  /* 0x41549a7806067820 */ /* 0x000fe20000410000 */
[----:B------:R-:W-:Y:S01]  /*1080*/  HADD2.F32 R32, -RZ, R32.H0_H0 ;  /* 0x20000020ff207230 */ /* 0x000fe20000004100 */
[----:B-1----:R-:W-:-:S04]  /*1090*/  FMUL.FTZ R4, R4, R3 ;  /* 0x0000000304047220 */ /* 0x002fc80000410000 */
[----:B------:R0:W1:Y:S01]  /*10a0*/  MUFU.EX2 R9, -R6 ;  /* 0x8000000600097308 */ /* 0x0000620000000800 */
[----:B------:R-:W-:-:S07]  /*10b0*/  FMUL.FTZ R4, R4, 13.28771209716796875 ;  /* 0x41549a7804047820 */ /* 0x000fce0000410000 */
[----:B------:R-:W2:Y:S01]  /*10c0*/  MUFU.EX2 R7, -R4 ;  /* 0x8000000400077308 */ /* 0x000ea20000000800 */
[--C-:B0-----:R-:W-:Y:S02]  /*10d0*/  HADD2.F32 R6, -RZ, R33.reuse.H1_H1 ;  /* 0x30000021ff067230 */ /* 0x101fe40000004100 */
[----:B------:R-:W-:Y:S01]  /*10e0*/  HADD2.F32 R33, -RZ, R33.H0_H0 ;  /* 0x20000021ff217230 */ /* 0x000fe20000004100 */
[----:B-1----:R-:W-:-:S04]  /*10f0*/  FMUL.FTZ R3, R0, R9 ;  /* 0x0000000900037220 */ /* 0x002fc80000410000 */
[----:B------:R-:W-:Y:S02]  /*1100*/  FMUL.RZ R11, R3, 0.15915493667125701904 ;  /* 0x3e22f983030b7820 */ /* 0x000fe4000040c000 */
[----:B--2---:R-:W-:Y:S02]  /*1110*/  FMUL.FTZ R0, R0, R7 ;  /* 0x0000000700007220 */ /* 0x004fe40000410000 */
[----:B------:R-:W0:Y:S02]  /*1120*/  MUFU.SIN R9, R11 ;  /* 0x0000000b00097308 */ /* 0x000e240000000400 */
[----:B------:R-:W-:-:S06]  /*1130*/  FMUL.RZ R10, R0, 0.15915493667125701904 ;  /* 0x3e22f983000a7820 */ /* 0x000fcc000040c000 */
[----:B------:R-:W1:Y:S08]  /*1140*/  MUFU.SIN R3, R10 ;  /* 0x0000000a00037308 */ /* 0x000e700000000400 */
[----:B------:R-:W2:Y:S01]  /*1150*/  MUFU.COS R8, R11 ;  /* 0x0000000b00087308 */ /* 0x000ea20000000000 */
[----:B0-----:R-:W-:-:S07]  /*1160*/  FMUL.FTZ R4, R9, R6 ;  /* 0x0000000609047220 */ /* 0x001fce0000410000 */
[----:B------:R-:W0:Y:S01]  /*1170*/  MUFU.COS R0, R10 ;  /* 0x0000000a00007308 */ /* 0x000e220000000000 */
[----:B-1----:R-:W-:Y:S02]  /*1180*/  FMUL.FTZ R7, R3, R5 ;  /* 0x0000000503077220 */ /* 0x002fe40000410000 */
[C---:B--2---:R-:W-:Y:S02]  /*1190*/  FMUL.FTZ R6, R8.reuse, R6 ;  /* 0x0000000608067220 */ /* 0x044fe40000410000 */
[-C--:B------:R-:W-:Y:S02]  /*11a0*/  FFMA.FTZ R4, R8, R33.reuse, -R4 ;  /* 0x0000002108047223 */ /* 0x080fe40000010804 */
[----:B------:R-:W-:Y:S02]  /*11b0*/  FFMA.FTZ R33, R9, R33, R6 ;  /* 0x0000002109217223 */ /* 0x000fe40000010006 */
[----:B0-----:R-:W-:-:S03]  /*11c0*/  FMUL.FTZ R5, R0, R5 ;  /* 0x0000000500057220 */ /* 0x001fc60000410000 */
[----:B------:R-:W-:Y:S01]  /*11d0*/  F2FP.PACK_AB R33, R33, R4 ;  /* 0x000000042121723e */ /* 0x000fe200000000ff */
[-C--:B------:R-:W-:Y:S02]  /*11e0*/  FFMA.FTZ R7, R0, R32.reuse, -R7 ;  /* 0x0000002000077223 */ /* 0x080fe40000010807 */
[----:B------:R-:W-:-:S05]  /*11f0*/  FFMA.FTZ R32, R3, R32, R5 ;  /* 0x0000002003207223 */ /* 0x000fca0000010005 */
[----:B------:R-:W-:Y:S01]  /*1200*/  F2FP.PACK_AB R32, R32, R7 ;  /* 0x000000072020723e */ /* 0x000fe200000000ff */
[----:B------:R-:W-:Y:S05]  /*1210*/  BRA `(.L_x_13) ;  /* 0x0000042000007947 */ /* 0x000fea0003800000 */
.L_x_12:
[C---:B------:R-:W-:Y:S01]  /*1220*/  IMAD R36, R4.reuse, 0x2, R20 ;  /* 0x0000000204247824 */ /* 0x040fe200078e0214 */
[----:B------:R-:W-:Y:S01]  /*1230*/  LEA.HI R3, R3, R3, RZ, 0x1 ;  /* 0x0000000303037211 */ /* 0x000fe200078f08ff */
[----:B------:R-:W-:Y:S01]  /*1240*/  IMAD R21, R4, 0x2, R15 ;  /* 0x0000000204157824 */ /* 0x000fe200078e020f */
[----:B------:R-:W-:Y:S02]  /*1250*/  BSSY B2, `(.L_x_14) ;  /* 0x000003a000027945 */ /* 0x000fe40003800000 */
[----:B------:R-:W-:Y:S01]  /*1260*/  LDS R29, [R36] ;  /* 0x00000000241d7984 */ /* 0x000fe20000000800 */
[----:B------:R-:W-:-:S03]  /*1270*/  IMAD.SHL.U32 R3, R3, 0x2, RZ ;  /* 0x0000000203037824 */ /* 0x000fc600078e00ff */
[----:B------:R-:W0:Y:S02]  /*1280*/  LDS R0, [R21] ;  /* 0x0000000015007984 */ /* 0x000e240000000800 */
[----:B------:R-:W-:-:S04]  /*1290*/  LOP3.LUT R7, R3, 0xfffffffc, RZ, 0xc0, !PT ;  /* 0xfffffffc03077812 */ /* 0x000fc800078ec0ff */
[----:B------:R-:W-:Y:S02]  /*12a0*/  ISETP.GE.AND P0, PT, R7, c[0x0][0x1e0], PT ;  /* 0x0000780007007a0c */ /* 0x000fe40003f06270 */
[C-C-:B0-----:R-:W-:Y:S02]  /*12b0*/  PRMT R28, R0.reuse, 0x5410, R29.reuse ;  /* 0x00005410001c7816 */ /* 0x141fe4000000001d */
[----:B------:R-:W-:-:S09]  /*12c0*/  PRMT R29, R0, 0x7632, R29 ;  /* 0x00007632001d7816 */ /* 0x000fd2000000001d */
[----:B------:R-:W-:Y:S05]  /*12d0*/  @P0 BRA `(.L_x_15) ;  /* 0x0000031000000947 */ /* 0x000fea0003800000 */
[----:B------:R-:W0:Y:S01]  /*12e0*/  I2F R6, c[0x0][0x1e0] ;  /* 0x0000780000067b06 */ /* 0x000e220000201400 */
[----:B------:R-:W-:Y:S01]  /*12f0*/  IADD3 R4, R7, 0x2, RZ ;  /* 0x0000000207047810 */ /* 0x000fe20007ffe0ff */
[--C-:B------:R-:W-:Y:S01]  /*1300*/  HADD2.F32 R8, -RZ, R33.reuse.H1_H1 ;  /* 0x30000021ff087230 */ /* 0x100fe20000004100 */
[----:B------:R-:W-:Y:S01]  /*1310*/  IADD3 R0, -R22, c[0x0][0x1ec], RZ ;  /* 0x00007b0016007a10 */ /* 0x000fe20007ffe1ff */
[----:B------:R-:W-:-:S04]  /*1320*/  HADD2.F32 R10, -RZ, R33.H0_H0 ;  /* 0x20000021ff0a7230 */ /* 0x000fc80000004100 */
[----:B------:R-:W-:Y:S08]  /*1330*/  I2F R4, R4 ;  /* 0x0000000400047306 */ /* 0x000ff00000201400 */
[----:B0-----:R-:W0:Y:S08]  /*1340*/  MUFU.RCP R6, R6 ;  /* 0x0000000600067308 */ /* 0x001e300000001000 */
[----:B------:R-:W1:Y:S01]  /*1350*/  I2F R3, R7 ;  /* 0x0000000700037306 */ /* 0x000e620000201400 */
[----:B0-----:R-:W-:-:S07]  /*1360*/  FMUL.FTZ R5, R4, R6 ;  /* 0x0000000604057220 */ /* 0x001fce0000410000 */
[----:B------:R-:W-:Y:S01]  /*1370*/  I2F R0, R0 ;  /* 0x0000000000007306 */ /* 0x000fe20000201400 */
[----:B------:R-:W-:Y:S02]  /*1380*/  FMUL.FTZ R5, R5, 13.28771209716796875 ;  /* 0x41549a7805057820 */ /* 0x000fe40000410000 */
[----:B-1----:R-:W-:-:S05]  /*1390*/  FMUL.FTZ R3, R3, R6 ;  /* 0x0000000603037220 */ /* 0x002fca0000410000 */
[----:B------:R-:W0:Y:S01]  /*13a0*/  MUFU.EX2 R5, -R5 ;  /* 0x8000000500057308 */ /* 0x000e220000000800 */
[----:B------:R-:W-:-:S07]  /*13b0*/  FMUL.FTZ R3, R3, 13.28771209716796875 ;  /* 0x41549a7803037820 */ /* 0x000fce0000410000 */
[----:B------:R-:W1:Y:S01]  /*13c0*/  MUFU.EX2 R3, -R3 ;  /* 0x8000000300037308 */ /* 0x000e620000000800 */
[----:B0-----:R-:W-:Y:S01]  /*13d0*/  FMUL.FTZ R6, R0, R5 ;  /* 0x0000000500067220 */ /* 0x001fe20000410000 */
[--C-:B------:R-:W-:Y:S02]  /*13e0*/  HADD2.F32 R5, -RZ, R29.reuse.H1_H1 ;  /* 0x3000001dff057230 */ /* 0x100fe40000004100 */
[----:B------:R-:W-:Y:S01]  /*13f0*/  HADD2.F32 R29, -RZ, R29.H0_H0 ;  /* 0x2000001dff1d7230 */ /* 0x000fe20000004100 */
[----:B------:R-:W-:-:S04]  /*1400*/  FMUL.RZ R9, R6, 0.15915493667125701904 ;  /* 0x3e22f98306097820 */ /* 0x000fc8000040c000 */
[----:B------:R-:W0:Y:S01]  /*1410*/  MUFU.SIN R7, R9 ;  /* 0x0000000900077308 */ /* 0x000e220000000400 */
[----:B-1----:R-:W-:-:S04]  /*1420*/  FMUL.FTZ R0, R0, R3 ;  /* 0x0000000300007220 */ /* 0x002fc80000410000 */
[----:B------:R-:W-:-:S03]  /*1430*/  FMUL.RZ R11, R0, 0.15915493667125701904 ;  /* 0x3e22f983000b7820 */ /* 0x000fc6000040c000 */
[----:B------:R1:W2:Y:S08]  /*1440*/  MUFU.COS R6, R9 ;  /* 0x0000000900067308 */ /* 0x0002b00000000000 */
[----:B------:R-:W3:Y:S01]  /*1450*/  MUFU.SIN R4, R11 ;  /* 0x0000000b00047308 */ /* 0x000ee20000000400 */
[----:B0-----:R-:W-:Y:S02]  /*1460*/  FMUL.FTZ R3, R8, R7 ;  /* 0x0000000708037220 */ /* 0x001fe40000410000 */
[----:B-1----:R-:W-:-:S05]  /*1470*/  FMUL.FTZ R9, R7, R5 ;  /* 0x0000000507097220 */ /* 0x002fca0000410000 */
[----:B------:R-:W0:Y:S01]  /*1480*/  MUFU.COS R0, R11 ;  /* 0x0000000b00007308 */ /* 0x000e220000000000 */
[-C--:B--2---:R-:W-:Y:S02]  /*1490*/  FMUL.FTZ R8, R8, R6.reuse ;  /* 0x0000000608087220 */ /* 0x084fe40000410000 */
[C---:B------:R-:W-:Y:S02]  /*14a0*/  FFMA.FTZ R33, R10.reuse, R6, -R3 ;  /* 0x000000060a217223 */ /* 0x040fe40000010803 */
[----:B------:R-:W-:Y:S02]  /*14b0*/  FFMA.FTZ R8, R10, R7, R8 ;  /* 0x000000070a087223 */ /* 0x000fe40000010008 */
[C---:B------:R-:W-:Y:S01]  /*14c0*/  FMUL.FTZ R12, R6.reuse, R5 ;  /* 0x00000005060c7220 */ /* 0x040fe20000410000 */
[----:B------:R-:W-:Y:S01]  /*14d0*/  HADD2.F32 R5, -RZ, R32.H1_H1 ;  /* 0x30000020ff057230 */ /* 0x000fe20000004100 */
[-C--:B------:R-:W-:Y:S01]  /*14e0*/  FFMA.FTZ R10, R6, R29.reuse, -R9 ;  /* 0x0000001d060a7223 */ /* 0x080fe20000010809 */
[----:B------:R-:W-:Y:S01]  /*14f0*/  HADD2.F32 R9, -RZ, R28.H1_H1 ;  /* 0x3000001cff097230 */ /* 0x000fe20000004100 */
[----:B------:R-:W-:Y:S01]  /*1500*/  FFMA.FTZ R29, R7, R29, R12 ;  /* 0x0000001d071d7223 */ /* 0x000fe2000001000c */
[----:B------:R-:W-:Y:S01]  /*1510*/  HADD2.F32 R32, -RZ, R32.H0_H0 ;  /* 0x20000020ff207230 */ /* 0x000fe20000004100 */
[C---:B---3--:R-:W-:Y:S01]  /*1520*/  FMUL.FTZ R3, R5.reuse, R4 ;  /* 0x0000000405037220 */ /* 0x048fe20000410000 */
[----:B------:R-:W-:Y:S01]  /*1530*/  HADD2.F32 R7, -RZ, R28.H0_H0 ;  /* 0x2000001cff077230 */ /* 0x000fe20000004100 */
[----:B------:R-:W-:Y:S01]  /*1540*/  FMUL.FTZ R6, R4, R9 ;  /* 0x0000000904067220 */ /* 0x000fe20000410000 */
[----:B------:R-:W-:Y:S01]  /*1550*/  F2FP.PACK_AB R33, R8, R33 ;  /* 0x000000210821723e */ /* 0x000fe200000000ff */
[----:B0-----:R-:W-:Y:S01]  /*1560*/  FMUL.FTZ R5, R5, R0 ;  /* 0x0000000005057220 */ /* 0x001fe20000410000 */
[----:B------:R-:W-:Y:S01]  /*1570*/  F2FP.PACK_AB R29, R29, R10 ;  /* 0x0000000a1d1d723e */ /* 0x000fe200000000ff */
[----:B------:R-:W-:-:S02]  /*1580*/  FMUL.FTZ R9, R0, R9 ;  /* 0x0000000900097220 */ /* 0x000fc40000410000 */
[C---:B------:R-:W-:Y:S02]  /*1590*/  FFMA.FTZ R3, R32.reuse, R0, -R3 ;  /* 0x0000000020037223 */ /* 0x040fe40000010803 */
[----:B------:R-:W-:Y:S02]  /*15a0*/  FFMA.FTZ R32, R32, R4, R5 ;  /* 0x0000000420207223 */ /* 0x000fe40000010005 */
[-C--:B------:R-:W-:Y:S02]  /*15b0*/  FFMA.FTZ R6, R0, R7.reuse, -R6 ;  /* 0x0000000700067223 */ /* 0x080fe40000010806 */
[----:B------:R-:W-:Y:S01]  /*15c0*/  FFMA.FTZ R9, R4, R7, R9 ;  /* 0x0000000704097223 */ /* 0x000fe20000010009 */
[----:B------:R-:W-:-:S04]  /*15d0*/  F2FP.PACK_AB R32, R32, R3 ;  /* 0x000000032020723e */ /* 0x000fc800000000ff */
[----:B------:R-:W-:Y:S02]  /*15e0*/  F2FP.PACK_AB R28, R9, R6 ;  /* 0x00000006091c723e */ /* 0x000fe400000000ff */
.L_x_15:
[----:B------:R-:W-:Y:S05]  /*15f0*/  BSYNC B2 ;  /* 0x0000000000027941 */ /* 0x000fea0003800000 */
.L_x_14:
[C-C-:B------:R-:W-:Y:S02]  /*1600*/  PRMT R0, R28.reuse, 0x5410, R29.reuse ;  /* 0x000054101c007816 */ /* 0x140fe4000000001d */
[----:B------:R-:W-:-:S03]  /*1610*/  PRMT R3, R28, 0x7632, R29 ;  /* 0x000076321c037816 */ /* 0x000fc6000000001d */
[----:B------:R0:W-:Y:S04]  /*1620*/  STS [R21], R0 ;  /* 0x0000000015007388 */ /* 0x0001e80000000800 */
[----:B------:R0:W-:Y:S02]  /*1630*/  STS [R36], R3 ;  /* 0x0000000324007388 */ /* 0x0001e40000000800 */
.L_x_13:
[----:B------:R-:W-:Y:S05]  /*1640*/  BSYNC B1 ;  /* 0x0000000000017941 */ /* 0x000fea0003800000 */
.L_x_11:
[C-C-:B0-----:R-:W-:Y:S02]  /*1650*/  PRMT R0, R32.reuse, 0x5410, R33.reuse ;  /* 0x0000541020007816 */ /* 0x141fe40000000021 */
[----:B------:R-:W-:-:S03]  /*1660*/  PRMT R3, R32, 0x7632, R33 ;  /* 0x0000763220037816 */ /* 0x000fc60000000021 */
[----:B------:R0:W-:Y:S04]  /*1670*/  STS [R15], R0 ;  /* 0x000000000f007388 */ /* 0x0001e80000000800 */
[----:B------:R0:W-:Y:S02]  /*1680*/  STS [R20], R3 ;  /* 0x0000000314007388 */ /* 0x0001e40000000800 */
.L_x_10:
[----:B------:R-:W-:Y:S05]  /*1690*/  BSYNC B0 ;  /* 0x0000000000007941 */ /* 0x000fea0003800000 */
.L_x_9:
[----:B------:R-:W-:Y:S06]  /*16a0*/  BAR.SYNC.DEFER_BLOCKING 0x0 ;  /* 0x0000000000007b1d */ /* 0x000fec0000010000 */
[----:B------:R-:W-:Y:S01]  /*16b0*/  BSSY B0, `(.L_x_16) ;  /* 0x0000005000007945 */ /* 0x000fe20003800000 */
[----:B------:R-:W-:Y:S05]  /*16c0*/  @!P6 BRA `(.L_x_17) ;  /* 0x000000300000e947 */ /* 0x000fea0003800000 */
[----:B------:R-:W-:Y:S01]  /*16d0*/  ISETP.NE.AND P0, PT, RZ, c[0x0][0x1ec], PT ;  /* 0x00007b00ff007a0c */ /* 0x000fe20003f05270 */
[----:B0-----:R0:W1:-:S12]  /*16e0*/  LDS.64 R32, [R13] ;  /* 0x000000000d207984 */ /* 0x0010580000000a00 */
[----:B------:R0:W2:Y:S02]  /*16f0*/  @!P0 LDS.64 R28, [R14] ;  /* 0x000000000e1c8984 */ /* 0x0000a40000000a00 */
.L_x_17:
[----:B------:R-:W-:Y:S05]  /*1700*/  BSYNC B0 ;  /* 0x0000000000007941 */ /* 0x000fea0003800000 */
.L_x_16:
[----:B------:R-:W-:Y:S06]  /*1710*/  BAR.SYNC.DEFER_BLOCKING 0x0 ;  /* 0x0000000000007b1d */ /* 0x000fec0000010000 */
[----:B------:R-:W-:Y:S05]  /*1720*/  BRA `(.L_x_6) ;  /* 0x000005c000007947 */ /* 0x000fea0003800000 */
.L_x_5:
[----:B------:R-:W-:Y:S01]  /*1730*/  ISETP.NE.AND P0, PT, RZ, c[0x0][0x1ec], PT ;  /* 0x00007b00ff007a0c */ /* 0x000fe20003f05270 */
[----:B------:R-:W-:Y:S01]  /*1740*/  BSSY B0, `(.L_x_6) ;  /* 0x000005a000007945 */ /* 0x000fe20003800000 */
[----:B------:R-:W-:-:S11]  /*1750*/  IADD3 R7, -R22, c[0x0][0x1ec], RZ ;  /* 0x00007b0016077a10 */ /* 0x000fd60007ffe1ff */
[----:B------:R-:W-:Y:S05]  /*1760*/  @!P0 BRA `(.L_x_18) ;  /* 0x0000025000008947 */ /* 0x000fea0003800000 */
[----:B------:R-:W-:-:S13]  /*1770*/  ISETP.GE.AND P0, PT, R14, c[0x0][0x1e0], PT ;  /* 0x000078000e007a0c */ /* 0x000fda0003f06270 */
[----:B------:R-:W-:Y:S05]  /*1780*/  @P0 BRA `(.L_x_19) ;  /* 0x0000055000000947 */ /* 0x000fea0003800000 */
[----:B------:R-:W1:Y:S01]  /*1790*/  I2F R6, c[0x0][0x1e0] ;  /* 0x0000780000067b06 */ /* 0x000e620000201400 */
[----:B0-----:R-:W-:Y:S01]  /*17a0*/  IADD3 R4, R14, 0x2, RZ ;  /* 0x000000020e047810 */ /* 0x001fe20007ffe0ff */
[--C-:B------:R-:W-:Y:S02]  /*17b0*/  HADD2.F32 R8, -RZ, R33.reuse.H1_H1 ;  /* 0x30000021ff087230 */ /* 0x100fe40000004100 */
[----:B------:R-:W-:-:S04]  /*17c0*/  HADD2.F32 R33, -RZ, R33.H0_H0 ;  /* 0x20000021ff217230 */ /* 0x000fc80000004100 */
[----:B------:R-:W-:Y:S08]  /*17d0*/  I2F R4, R4 ;  /* 0x0000000400047306 */ /* 0x000ff00000201400 */
[----:B-1----:R-:W0:Y:S08]  /*17e0*/  MUFU.RCP R9, R6 ;  /* 0x0000000600097308 */ /* 0x002e300000001000 */
        /* <DEDUP_REMOVED lines=11> */
[----:B------:R-:W-:Y:S02]  /*18a0*/  FMUL.RZ R11, R6, 0.15915493667125701904 ;  /* 0x3e22f983060b7820 */ /* 0x000fe4000040c000 */
[----:B-1----:R-:W-:Y:S02]  /*18b0*/  FMUL.FTZ R0, R0, R3 ;  /* 0x0000000300007220 */ /* 0x002fe40000410000 */
        /* <DEDUP_REMOVED lines=16> */
.L_x_18:
        /* <DEDUP_REMOVED lines=16> */
[----:B0-----:R-:W-:-:S04]  /*1ac0*/  FMUL.FTZ R0, R7, R8 ;  /* 0x0000000807007220 */ /* 0x001fc80000410000 */
[----:B------:R-:W-:-:S04]  /*1ad0*/  FMUL.RZ R0, R0, 0.15915493667125701904 ;  /* 0x3e22f98300007820 */ /* 0x000fc8000040c000 */
[----:B------:R-:W0:Y:S01]  /*1ae0*/  MUFU.SIN R10, R0 ;  /* 0x00000000000a7308 */ /* 0x000e220000000400 */
[----:B-1----:R-:W-:Y:S01]  /*1af0*/  FMUL.FTZ R4, R7, R4 ;  /* 0x0000000407047220 */ /* 0x002fe20000410000 */
[--C-:B------:R-:W-:Y:S02]  /*1b00*/  HADD2.F32 R7, -RZ, R33.reuse.H1_H1 ;  /* 0x30000021ff077230 */ /* 0x100fe40000004100 */
[----:B------:R-:W-:Y:S01]  /*1b10*/  HADD2.F32 R33, -RZ, R33.H0_H0 ;  /* 0x20000021ff217230 */ /* 0x000fe20000004100 */
[----:B------:R-:W-:-:S03]  /*1b20*/  FMUL.RZ R4, R4, 0.15915493667125701904 ;  /* 0x3e22f98304047820 */ /* 0x000fc6000040c000 */
[----:B------:R0:W1:Y:S08]  /*1b30*/  MUFU.COS R9, R0 ;  /* 0x0000000000097308 */ /* 0x0000700000000000 */
[----:B------:R-:W2:Y:S01]  /*1b40*/  MUFU.SIN R6, R4 ;  /* 0x0000000400067308 */ /* 0x000ea20000000400 */
[C---:B0-----:R-:W-:Y:S02]  /*1b50*/  FMUL.FTZ R0, R10.reuse, R12 ;  /* 0x0000000c0a007220 */ /* 0x041fe40000410000 */
[----:B------:R-:W-:-:S05]  /*1b60*/  FMUL.FTZ R8, R10, R7 ;  /* 0x000000070a087220 */ /* 0x000fca0000410000 */
[----:B------:R0:W3:Y:S01]  /*1b70*/  MUFU.COS R5, R4 ;  /* 0x0000000400057308 */ /* 0x0000e20000000000 */
[C---:B-1----:R-:W-:Y:S02]  /*1b80*/  FMUL.FTZ R3, R9.reuse, R12 ;  /* 0x0000000c09037220 */ /* 0x042fe40000410000 */
[C---:B------:R-:W-:Y:S01]  /*1b90*/  FFMA.FTZ R29, R9.reuse, R11, -R0 ;  /* 0x0000000b091d7223 */ /* 0x040fe20000010800 */
[--C-:B------:R-:W-:Y:S01]  /*1ba0*/  HADD2.F32 R0, -RZ, R32.reuse.H1_H1 ;  /* 0x30000020ff007230 */ /* 0x100fe20000004100 */
[C---:B------:R-:W-:Y:S01]  /*1bb0*/  FMUL.FTZ R7, R9.reuse, R7 ;  /* 0x0000000709077220 */ /* 0x040fe20000410000 */
[----:B------:R-:W-:Y:S01]  /*1bc0*/  HADD2.F32 R32, -RZ, R32.H0_H0 ;  /* 0x20000020ff207230 */ /* 0x000fe20000004100 */
[----:B------:R-:W-:Y:S02]  /*1bd0*/  FFMA.FTZ R8, R9, R33, -R8 ;  /* 0x0000002109087223 */ /* 0x000fe40000010808 */
[C---:B0-----:R-:W-:Y:S01]  /*1be0*/  FFMA.FTZ R4, R10.reuse, R11, R3 ;  /* 0x0000000b0a047223 */ /* 0x041fe20000010003 */
[--C-:B------:R-:W-:Y:S01]  /*1bf0*/  HADD2.F32 R3, -RZ, R28.reuse.H1_H1 ;  /* 0x3000001cff037230 */ /* 0x100fe20000004100 */
[----:B------:R-:W-:Y:S01]  /*1c00*/  FFMA.FTZ R33, R10, R33, R7 ;  /* 0x000000210a217223 */ /* 0x000fe20000010007 */
[----:B------:R-:W-:Y:S01]  /*1c10*/  HADD2.F32 R28, -RZ, R28.H0_H0 ;  /* 0x2000001cff1c7230 */ /* 0x000fe20000004100 */
[-C--:B--2---:R-:W-:Y:S01]  /*1c20*/  FMUL.FTZ R7, R6, R0.reuse ;  /* 0x0000000006077220 */ /* 0x084fe20000410000 */
[----:B------:R-:W-:Y:S01]  /*1c30*/  F2FP.PACK_AB R29, R4, R29 ;  /* 0x0000001d041d723e */ /* 0x000fe200000000ff */
[----:B---3--:R-:W-:Y:S01]  /*1c40*/  FMUL.FTZ R9, R5, R0 ;  /* 0x0000000005097220 */ /* 0x008fe20000410000 */
[----:B------:R-:W-:Y:S01]  /*1c50*/  F2FP.PACK_AB R33, R33, R8 ;  /* 0x000000082121723e */ /* 0x000fe200000000ff */
[----:B------:R-:W-:-:S02]  /*1c60*/  FMUL.FTZ R0, R6, R3 ;  /* 0x0000000306007220 */ /* 0x000fc40000410000 */
[C---:B------:R-:W-:Y:S02]  /*1c70*/  FMUL.FTZ R3, R5.reuse, R3 ;  /* 0x0000000305037220 */ /* 0x040fe40000410000 */
[CC--:B------:R-:W-:Y:S02]  /*1c80*/  FFMA.FTZ R7, R5.reuse, R32.reuse, -R7 ;  /* 0x0000002005077223 */ /* 0x0c0fe40000010807 */
[C---:B------:R-:W-:Y:S02]  /*1c90*/  FFMA.FTZ R32, R6.reuse, R32, R9 ;  /* 0x0000002006207223 */ /* 0x040fe40000010009 */
[-C--:B------:R-:W-:Y:S02]  /*1ca0*/  FFMA.FTZ R0, R5, R28.reuse, -R0 ;  /* 0x0000001c05007223 */ /* 0x080fe40000010800 */
[----:B------:R-:W-:Y:S01]  /*1cb0*/  FFMA.FTZ R3, R6, R28, R3 ;  /* 0x0000001c06037223 */ /* 0x000fe20000010003 */
[----:B------:R-:W-:-:S04]  /*1cc0*/  F2FP.PACK_AB R32, R32, R7 ;  /* 0x000000072020723e */ /* 0x000fc800000000ff */
[----:B------:R-:W-:Y:S02]  /*1cd0*/  F2FP.PACK_AB R28, R3, R0 ;  /* 0x00000000031c723e */ /* 0x000fe400000000ff */
.L_x_19:
[----:B------:R-:W-:Y:S05]  /*1ce0*/  BSYNC B0 ;  /* 0x0000000000007941 */ /* 0x000fea0003800000 */
.L_x_6:
[----:B------:R-:W-:Y:S01]  /*1cf0*/  ISETP.GT.AND P0, PT, R19, 0x1f, PT ;  /* 0x0000001f1300780c */ /* 0x000fe20003f04270 */
[----:B------:R-:W-:Y:S01]  /*1d00*/  BSSY B0, `(.L_x_20) ;  /* 0x000001d000007945 */ /* 0x000fe20003800000 */
[----:B0-----:R-:W-:-:S11]  /*1d10*/  IMAD.MOV.U32 R0, RZ, RZ, RZ ;  /* 0x000000ffff007224 */ /* 0x001fd600078e00ff */
[----:B------:R-:W-:Y:S05]  /*1d20*/  @P0 BRA `(.L_x_21) ;  /* 0x000001a000000947 */ /* 0x000fea0003800000 */
[----:B------:R-:W-:Y:S01]  /*1d30*/  ISETP.NE.AND P1, PT, RZ, c[0x0][0x1ec], PT ;  /* 0x00007b00ff007a0c */ /* 0x000fe20003f25270 */
[----:B------:R-:W-:Y:S01]  /*1d40*/  IMAD R35, R24, 0x8, R35 ;  /* 0x0000000818237824 */ /* 0x000fe200078e0223 */
[----:B-12---:R-:W-:Y:S01]  /*1d50*/  HMUL2 R14, R33, R29 ;  /* 0x0000001d210e7232 */ /* 0x006fe20000000000 */
[----:B------:R0:W-:Y:S01]  /*1d60*/  STS.64 [R19.X8+0x40], R32 ;  /* 0x0000402013007388 */ /* 0x0001e20000008a00 */
[----:B------:R-:W-:Y:S01]  /*1d70*/  ISETP.GT.OR P0, PT, R19, 0x13, P1 ;  /* 0x000000131300780c */ /* 0x000fe20000f04670 */
[----:B------:R-:W-:-:S03]  /*1d80*/  IMAD R4, R34, c[0x0][0x1d4], R35 ;  /* 0x0000750022047a24 */ /* 0x000fc600078e0223 */
[----:B------:R-:W-:-:S05]  /*1d90*/  HFMA2.MMA R14, R32, R28, R14 ;  /* 0x0000001c200e7235 */ /* 0x000fca000000000e */
[----:B------:R0:W-:Y:S04]  /*1da0*/  @!P1 STS.64 [R19.X8+0x140], R30 ;  /* 0x0001401e13009388 */ /* 0x0001e80000008a00 */
[----:B------:R-:W-:Y:S01]  /*1db0*/  @!P0 IMAD.MOV.U32 R5, RZ, RZ, 0x2 ;  /* 0x00000002ff058424 */ /* 0x000fe200078e00ff */
[--C-:B------:R-:W-:Y:S02]  /*1dc0*/  HADD2.F32 R0, -RZ, R14.reuse.H0_H0 ;  /* 0x2000000eff007230 */ /* 0x100fe40000004100 */
[----:B------:R-:W-:Y:S01]  /*1dd0*/  HADD2.F32 R3, -RZ, R14.H1_H1 ;  /* 0x3000000eff037230 */ /* 0x000fe20000004100 */
[----:B------:R-:W-:-:S04]  /*1de0*/  @!P0 IMAD.WIDE R4, R4, R5, c[0x0][0x198] ;  /* 0x0000660004048625 */ /* 0x000fc800078e0205 */
[----:B------:R-:W-:Y:S01]  /*1df0*/  FADD.FTZ R6, R0, R3 ;  /* 0x0000000300067221 */ /* 0x000fe20000010000 */
[----:B------:R0:W-:Y:S01]  /*1e00*/  @!P0 STG.E.64 [R4.64], R28 ;  /* 0x0000001c04008986 */ /* 0x0001e2000c101b24 */
[----:B------:R-:W-:Y:S05]  /*1e10*/  BRA.DIV ~URZ, `(.L_x_22) ;  /* 0x000074327f007947 */ /* 0x000fea000b800000 */
[----:B------:R1:W2:Y:S02]  /*1e20*/  SHFL.BFLY PT, R0, R6, 0x10, 0x1f ;  /* 0x0e001f0006007f89 */ /* 0x0002a400000e0000 */
.L_x_137:
[----:B--2---:R-:W-:Y:S01]  /*1e30*/  FADD.FTZ R9, R6, R0 ;  /* 0x0000000006097221 */ /* 0x004fe20000010000 */
[----:B------:R-:W-:Y:S05]  /*1e40*/  BRA.DIV ~URZ, `(.L_x_23) ;  /* 0x000074627f007947 */ /* 0x000fea000b800000 */
[----:B------:R-:W2:Y:S02]  /*1e50*/  SHFL.BFLY PT, R0, R9, 0x8, 0x1f ;  /* 0x0d001f0009007f89 */ /* 0x000ea400000e0000 */
[----:B--2---:R-:W-:-:S05]  /*1e60*/  FADD.FTZ R0, R9, R0 ;  /* 0x0000000009007221 */ /* 0x004fca0000010000 */
[----:B------:R-:W2:Y:S02]  /*1e70*/  SHFL.BFLY PT, R3, R0, 0x4, 0x1f ;  /* 0x0c801f0000037f89 */ /* 0x000ea400000e0000 */
[----:B--2---:R-:W-:-:S05]  /*1e80*/  FADD.FTZ R3, R0, R3 ;  /* 0x0000000300037221 */ /* 0x004fca0000010000 */
[----:B0-----:R-:W0:Y:S02]  /*1e90*/  SHFL.BFLY PT, R4, R3, 0x2, 0x1f ;  /* 0x0c401f0003047f89 */ /* 0x001e2400000e0000 */
[----:B01----:R-:W-:-:S05]  /*1ea0*/  FADD.FTZ R6, R3, R4 ;  /* 0x0000000403067221 */ /* 0x003fca0000010000 */
[----:B------:R0:W1:Y:S02]  /*1eb0*/  SHFL.BFLY PT, R5, R6, 0x1, 0x1f ;  /* 0x0c201f0006057f89 */ /* 0x00006400000e0000 */
.L_x_138:
[----:B-1----:R-:W-:Y:S02]  /*1ec0*/  FADD.FTZ R0, R5, R6 ;  /* 0x0000000605007221 */ /* 0x002fe40000010000 */
.L_x_21:
[----:B------:R-:W-:Y:S05]  /*1ed0*/  BSYNC B0 ;  /* 0x0000000000007941 */ /* 0x000fea0003800000 */
.L_x_20:
[----:B------:R-:W-:Y:S01]  /*1ee0*/  ISETP.NE.AND P0, PT, R19, RZ, PT ;  /* 0x000000ff1300720c */ /* 0x000fe20003f05270 */
[----:B------:R-:W-:Y:S01]  /*1ef0*/  IMAD.MOV.U32 R217, RZ, RZ, -0x800001 ;  /* 0xff7fffffffd97424 */ /* 0x000fe200078e00ff */
[----:B------:R-:W-:-:S04]  /*1f00*/  IADD3 R20, R16, -c[0x0][0x1d4], RZ ;  /* 0x8000750010147a10 */ /* 0x000fc80007ffe0ff */
[----:B------:R-:W-:-:S07]  /*1f10*/  IMNMX R20, RZ, R20, !PT ;  /* 0x00000014ff147217 */ /* 0x000fce0007800200 */
[----:B------:R-:W-:Y:S05]  /*1f20*/  @P0 BRA `(.L_x_24) ;  /* 0x000000e000000947 */ /* 0x000fea0003800000 */
[----:B------:R-:W-:Y:S01]  /*1f30*/  ISETP.NE.U32.AND P0, PT, RZ, c[0x0][0x218], PT ;  /* 0x00008600ff007a0c */ /* 0x000fe20003f05070 */
[----:B0-----:R-:W-:Y:S02]  /*1f40*/  IMAD.IADD R6, R25, 0x1, -R20 ;  /* 0x0000000119067824 */ /* 0x001fe400078e0a14 */
[----:B------:R-:W-:Y:S01]  /*1f50*/  FMUL.FTZ R217, R0, c[0x0][0x1f0] ;  /* 0x00007c0000d97a20 */ /* 0x000fe20000410000 */
[----:B------:R-:W-:-:S13]  /*1f60*/  ISETP.NE.AND.EX P0, PT, RZ, c[0x0][0x21c], PT, P0 ;  /* 0x00008700ff007a0c */ /* 0x000fda0003f05300 */
[----:B------:R-:W-:Y:S05]  /*1f70*/  @!P0 BRA `(.L_x_25) ;  /* 0x0000008000008947 */ /* 0x000fea0003800000 */
[----:B------:R-:W-:Y:S02]  /*1f80*/  IMAD.IADD R3, R25, 0x1, -R22 ;  /* 0x0000000119037824 */ /* 0x000fe400078e0a16 */
[----:B------:R-:W-:Y:S02]  /*1f90*/  IMAD.MOV.U32 R5, RZ, RZ, 0x2 ;  /* 0x00000002ff057424 */ /* 0x000fe400078e00ff */
[----:B------:R-:W-:-:S04]  /*1fa0*/  IMAD R0, R18, c[0x0][0x220], R3 ;  /* 0x0000880012007a24 */ /* 0x000fc800078e0203 */
[----:B------:R-:W-:-:S04]  /*1fb0*/  IMAD R0, R0, c[0x0][0x220], R3 ;  /* 0x0000880000007a24 */ /* 0x000fc800078e0203 */
[----:B------:R-:W-:-:S06]  /*1fc0*/  IMAD.WIDE R4, R0, R5, c[0x0][0x218] ;  /* 0x0000860000047625 */ /* 0x000fcc00078e0205 */
[----:B------:R-:W3:Y:S02]  /*1fd0*/  LDG.E.U16 R4, [R4.64] ;  /* 0x0000002404047981 */ /* 0x000ee4000c1e1500 */
[----:B---3--:R-:W-:-:S05]  /*1fe0*/  HADD2.F32 R0, -RZ, R4.H0_H0 ;  /* 0x20000004ff007230 */ /* 0x008fca0000004100 */
[----:B------:R-:W-:-:S05]  /*1ff0*/  FADD.FTZ R217, R217, R0 ;  /* 0x00000000d9d97221 */ /* 0x000fca0000010000 */
.L_x_25:
[----:B------:R0:W-:Y:S02]  /*2000*/  STS [R6.X4+0x240], R217 ;  /* 0x000240d906007388 */ /* 0x0001e40000004800 */
.L_x_24:
[----:B------:R-:W-:Y:S02]  /*2010*/  WARPSYNC 0xffffffff ;  /* 0xffffffff00007948 */ /* 0x000fe40003800000 */
[----:B------:R-:W-:Y:S01]  /*2020*/  BAR.SYNC.DEFER_BLOCKING 0x0 ;  /* 0x0000000000007b1d */ /* 0x000fe20000010000 */
[--C-:B------:R-:W-:Y:S01]  /*2030*/  IADD3 R0, R25, 0x1f, -R20.reuse ;  /* 0x0000001f19007810 */ /* 0x100fe20007ffe814 */
[----:B------:R-:W-:Y:S02]  /*2040*/  IMAD.IADD R5, R19, 0x1, R20 ;  /* 0x0000000113057824 */ /* 0x000fe400078e0214 */
[----:B------:R-:W-:Y:S01]  /*2050*/  IMAD R4, R89, c[0x0][0x1d0], R18 ;  /* 0x0000740059047a24 */ /* 0x000fe200078e0212 */
[----:B------:R-:W-:Y:S01]  /*2060*/  SHF.R.S32.HI R3, RZ, 0x1f, R0 ;  /* 0x0000001fff037819 */ /* 0x000fe20000011400 */
[----:B------:R-:W-:Y:S02]  /*2070*/  ULDC UR4, c[0x0][0x1ec] ;  /* 0x00007b0000047ab9 */ /* 0x000fe40000000800 */
[----:B------:R-:W-:Y:S01]  /*2080*/  UISETP.NE.AND UP0, UPT, URZ, UR4, UPT ;  /* 0x000000043f00728c */ /* 0x000fe2000bf05270 */
[----:B------:R-:W-:-:S04]  /*2090*/  LEA.HI R3, R3, R0, RZ, 0x5 ;  /* 0x0000000003037211 */ /* 0x000fc800078f28ff */
[----:B------:R-:W-:Y:S02]  /*20a0*/  LOP3.LUT R3, R3, 0xffffffe0, RZ, 0xc0, !PT ;  /* 0xffffffe003037812 */ /* 0x000fe400078ec0ff */
[----:B------:R-:W-:-:S03]  /*20b0*/  PLOP3.LUT P2, PT, PT, PT, UP0, 0x80, 0x0 ;  /* 0x000000000000781c */ /* 0x000fc60003f4f008 */
[----:B------:R-:W-:-:S05]  /*20c0*/  IMAD.IADD R218, R3, 0x1, R20 ;  /* 0x0000000103da7824 */ /* 0x000fca00078e0214 */
[----:B------:R-:W-:Y:S01]  /*20d0*/  ISETP.GE.AND P0, PT, R5, R218, PT ;  /* 0x000000da0500720c */ /* 0x000fe20003f06270 */
[----:B------:R-:W3:Y:S04]  /*20e0*/  LDS.128 R12, [0x40] ;  /* 0x00004000ff0c7984 */ /* 0x000ee80000000c00 */
[----:B--2---:R-:W2:Y:S04]  /*20f0*/  LDS.128 R28, [0x50] ;  /* 0x00005000ff1c7984 */ /* 0x004ea80000000c00 */
[----:B-1----:R-:W1:Y:S04]  /*2100*/  LDS.128 R32, [0x60] ;  /* 0x00006000ff207984 */ /* 0x002e680000000c00 */
[----:B------:R-:W4:Y:S04]  /*2110*/  LDS.128 R36, [0x70] ;  /* 0x00007000ff247984 */ /* 0x000f280000000c00 */
[----:B------:R-:W0:Y:S04]  /*2120*/  LDS.128 R40, [0x80] ;  /* 0x00008000ff287984 */ /* 0x000e280000000c00 */
        /* <DEDUP_REMOVED lines=10> */
[----:B------:R-:W0:Y:S01]  /*21d0*/  LDS.128 R84, [0x130] ;  /* 0x00013000ff547984 */ /* 0x000e220000000c00 */
[----:B------:R-:W-:Y:S05]  /*21e0*/  @P2 BRA `(.L_x_26) ;  /* 0x0000010000002947 */ /* 0x000fea0003800000 */
[----:B-1234-:R-:W1:Y:S04]  /*21f0*/  LDS.128 R88, [0x140] ;  /* 0x00014000ff587984 */ /* 0x01ee680000000c00 */
[----:B------:R-:W2:Y:S04]  /*2200*/  LDS.128 R92, [0x150] ;  /* 0x00015000ff5c7984 */ /* 0x000ea80000000c00 */
[----:B------:R-:W3:Y:S04]  /*2210*/  LDS.128 R96, [0x160] ;  /* 0x00016000ff607984 */ /* 0x000ee80000000c00 */
        /* <DEDUP_REMOVED lines=12> */
[----:B------:R-:W0:Y:S02]  /*22e0*/  LDS.128 R148, [0x230] ;  /* 0x00023000ff947984 */ /* 0x000e240000000c00 */
.L_x_26:
[----:B-1234-:R-:W-:Y:S01]  /*22f0*/  BSSY B0, `(.L_x_27) ;  /* 0x000030c000007945 */ /* 0x01efe20003800000 */
[----:B------:R-:W-:Y:S01]  /*2300*/  IMAD R4, R4, 0x50, RZ ;  /* 0x0000005004047824 */ /* 0x000fe200078e02ff */
[----:B------:R-:W-:Y:S05]  /*2310*/  @P0 BRA `(.L_x_28) ;  /* 0x0000309000000947 */ /* 0x000fea0003800000 */
[----:B------:R-:W-:Y:S01]  /*2320*/  IABS R0, c[0x0][0x1d4] ;  /* 0x0000750000007a13 */ /* 0x000fe20000000000 */
[----:B------:R-:W-:-:S02]  /*2330*/  IMAD R27, R152, c[0x0][0x1d4], RZ ;  /* 0x00007500981b7a24 */ /* 0x000fc400078e02ff */
[----:B------:R-:W-:Y:S01]  /*2340*/  IMAD.MOV.U32 R216, RZ, RZ, c[0x0][0x1e8] ;  /* 0x00007a00ffd87624 */ /* 0x000fe200078e00ff */
[----:B------:R-:W1:Y:S01]  /*2350*/  I2F.RP R8, R0 ;  /* 0x0000000000087306 */ /* 0x000e620000209400 */
[----:B------:R-:W-:-:S03]  /*2360*/  IMAD.MOV.U32 R21, RZ, RZ, c[0x0][0x1d4] ;  /* 0x00007500ff157624 */ /* 0x000fc600078e00ff */
[----:B------:R-:W-:Y:S01]  /*2370*/  IADD3 R216, R216, c[0x0][0x210], RZ ;  /* 0x00008400d8d87a10 */ /* 0x000fe20007ffe0ff */
[----:B------:R-:W-:-:S03]  /*2380*/  IMAD R21, R21, 0x50, RZ ;  /* 0x0000005015157824 */ /* 0x000fc600078e02ff */
[----:B-1----:R-:W1:Y:S02]  /*2390*/  MUFU.RCP R8, R8 ;  /* 0x0000000800087308 */ /* 0x002e640000001000 */
[----:B01----:R-:W-:-:S06]  /*23a0*/  IADD3 R6, R8, 0xffffffe, RZ ;  /* 0x0ffffffe08067810 */ /* 0x003fcc0007ffe0ff */
[----:B------:R0:W1:Y:S02]  /*23b0*/  F2I.FTZ.U32.TRUNC.NTZ R7, R6 ;  /* 0x0000000600077305 */ /* 0x000064000021f000 */
[----:B0-----:R-:W-:Y:S02]  /*23c0*/  IMAD.MOV.U32 R6, RZ, RZ, RZ ;  /* 0x000000ffff067224 */ /* 0x001fe400078e00ff */
[----:B-1----:R-:W-:-:S04]  /*23d0*/  IMAD.MOV R3, RZ, RZ, -R7 ;  /* 0x000000ffff037224 */ /* 0x002fc800078e0a07 */
[----:B------:R-:W-:-:S04]  /*23e0*/  IMAD R3, R3, R0, RZ ;  /* 0x0000000003037224 */ /* 0x000fc800078e02ff */
[----:B------:R-:W-:Y:S01]  /*23f0*/  IMAD.HI.U32 R3, R7, R3, R6 ;  /* 0x0000000307037227 */ /* 0x000fe200078e0006 */
[----:B------:R-:W-:-:S03]  /*2400*/  SHF.R.S32.HI R6, RZ, 0x1f, R27 ;  /* 0x0000001fff067819 */ /* 0x000fc6000001141b */
[----:B------:R-:W-:Y:S02]  /*2410*/  IMAD.MOV.U32 R7, RZ, RZ, R5 ;  /* 0x000000ffff077224 */ /* 0x000fe400078e0005 */
.L_x_63:
[----:B------:R-:W-:Y:S01]  /*2420*/  ISETP.NE.U32.AND P0, PT, RZ, c[0x0][0x200], PT ;  /* 0x00008000ff007a0c */ /* 0x000fe20003f05070 */
[----:B0-----:R-:W-:-:S03]  /*2430*/  IMAD R214, R2, c[0x0][0x1d4], RZ ;  /* 0x0000750002d67a24 */ /* 0x001fc600078e02ff */
[----:B------:R-:W-:-:S13]  /*2440*/  ISETP.NE.AND.EX P0, PT, RZ, c[0x0][0x204], PT, P0 ;  /* 0x00008100ff007a0c */ /* 0x000fda0003f05300 */
[----:B------:R-:W-:Y:S02]  /*2450*/  @P0 SHF.R.S32.HI R5, RZ, 0x1f, R7 ;  /* 0x0000001fff050819 */ /* 0x000fe40000011407 */
[--C-:B------:R-:W-:Y:S02]  /*2460*/  @P0 SHF.R.S32.HI R220, RZ, 0x1f, R214.reuse ;  /* 0x0000001fffdc0819 */ /* 0x100fe400000114d6 */
[----:B------:R-:W-:-:S04]  /*2470*/  @P0 IADD3 R212, P1, P3, R7, c[0x0][0x200], R214 ;  /* 0x0000800007d40a10 */ /* 0x000fc80007b3e0d6 */
[----:B------:R-:W-:-:S05]  /*2480*/  @P0 IADD3.X R213, R5, c[0x0][0x204], R220, P1, P3 ;  /* 0x0000810005d50a10 */ /* 0x000fca0000fe64dc */
[----:B------:R0:W2:Y:S01]  /*2490*/  @P0 LDG.E.U8 R212, [R212.64] ;  /* 0x00000024d4d40981 */ /* 0x0000a2000c1e1100 */
[----:B------:R-:W-:Y:S01]  /*24a0*/  IABS R220, R7 ;  /* 0x0000000700dc7213 */ /* 0x000fe20000000000 */
[----:B------:R-:W-:Y:S01]  /*24b0*/  IMAD.MOV.U32 R215, RZ, RZ, 0x50 ;  /* 0x00000050ffd77424 */ /* 0x000fe200078e00ff */
[----:B------:R-:W-:Y:S01]  /*24c0*/  IABS R222, c[0x0][0x1d4] ;  /* 0x0000750000de7a13 */ /* 0x000fe20000000000 */
[----:B------:R-:W-:Y:S01]  /*24d0*/  BSSY B1, `(.L_x_29) ;  /* 0x0000041000017945 */ /* 0x000fe20003800000 */
[----:B------:R-:W-:Y:S01]  /*24e0*/  ISETP.GE.AND P3, PT, R7, RZ, PT ;  /* 0x000000ff0700720c */ /* 0x000fe20003f66270 */
[----:B------:R-:W-:Y:S01]  /*24f0*/  IMAD.HI.U32 R5, R3, R220, RZ ;  /* 0x000000dc03057227 */ /* 0x000fe200078e00ff */
[----:B------:R-:W-:-:S03]  /*2500*/  ISETP.NE.AND P4, PT, RZ, c[0x0][0x1d4], PT ;  /* 0x00007500ff007a0c */ /* 0x000fc60003f85270 */
[----:B------:R-:W-:-:S04]  /*2510*/  IMAD.MOV R5, RZ, RZ, -R5 ;  /* 0x000000ffff057224 */ /* 0x000fc800078e0a05 */
[----:B------:R-:W-:Y:S02]  /*2520*/  IMAD R221, R222, R5, R220 ;  /* 0x00000005dedd7224 */ /* 0x000fe400078e02dc */
[----:B------:R-:W-:-:S03]  /*2530*/  IMAD.MOV.U32 R220, RZ, RZ, c[0x0][0x1d4] ;  /* 0x00007500ffdc7624 */ /* 0x000fc600078e00ff */
[----:B------:R-:W-:-:S13]  /*2540*/  ISETP.GT.U32.AND P1, PT, R0, R221, PT ;  /* 0x000000dd0000720c */ /* 0x000fda0003f24070 */
[----:B------:R-:W-:-:S05]  /*2550*/  @!P1 IMAD.IADD R221, R221, 0x1, -R222 ;  /* 0x00000001dddd9824 */ /* 0x000fca00078e0ade */
[----:B------:R-:W-:-:S13]  /*2560*/  ISETP.GT.U32.AND P1, PT, R0, R221, PT ;  /* 0x000000dd0000720c */ /* 0x000fda0003f24070 */
[----:B------:R-:W-:Y:S02]  /*2570*/  @!P1 IMAD.IADD R221, R221, 0x1, -R222 ;  /* 0x00000001dddd9824 */ /* 0x000fe400078e0ade */
[----:B------:R-:W-:Y:S02]  /*2580*/  IMAD R222, R17, c[0x0][0x1d8], R18 ;  /* 0x0000760011de7a24 */ /* 0x000fe400078e0212 */
[----:B------:R-:W-:Y:S01]  /*2590*/  @!P3 IMAD.MOV R221, RZ, RZ, -R221 ;  /* 0x000000ffffddb224 */ /* 0x000fe200078e0add */
[----:B------:R-:W-:Y:S01]  /*25a0*/  @!P4 LOP3.LUT R221, RZ, c[0x0][0x1d4], RZ, 0x33, !PT ;  /* 0x00007500ffddca12 */ /* 0x000fe200078e33ff */
[----:B------:R-:W-:-:S03]  /*25b0*/  IMAD R222, R222, R215, 0x8 ;  /* 0x00000008dede7424 */ /* 0x000fc600078e02d7 */
[--C-:B------:R-:W-:Y:S01]  /*25c0*/  SHF.R.S32.HI R5, RZ, 0x1f, R221.reuse ;  /* 0x0000001fff057819 */ /* 0x100fe200000114dd */
[----:B------:R-:W-:Y:S01]  /*25d0*/  IMAD R219, R220, 0xf, R221 ;  /* 0x0000000fdcdb7824 */ /* 0x000fe200078e02dd */
[----:B0-----:R-:W-:-:S04]  /*25e0*/  IADD3 R213, P1, R221, R214, RZ ;  /* 0x000000d6ddd57210 */ /* 0x001fc80007f3e0ff */
[----:B------:R-:W-:Y:S01]  /*25f0*/  LEA.HI.X.SX32 R214, R214, R5, 0x1, P1 ;  /* 0x00000005d6d67211 */ /* 0x000fe200008f0eff */
[----:B------:R-:W-:Y:S01]  /*2600*/  IMAD.MOV.U32 R5, RZ, RZ, 0x2 ;  /* 0x00000002ff057424 */ /* 0x000fe200078e00ff */
[----:B------:R-:W-:Y:S02]  /*2610*/  ISETP.GE.AND P1, PT, R7, R25, PT ;  /* 0x000000190700720c */ /* 0x000fe40003f26270 */
[----:B------:R-:W-:Y:S01]  /*2620*/  LEA R224, P3, R213, c[0x0][0x1a8], 0x2 ;  /* 0x00006a00d5e07a11 */ /* 0x000fe200078610ff */
[----:B------:R-:W-:-:S03]  /*2630*/  IMAD.WIDE R222, R222, R5, c[0x0][0x230] ;  /* 0x00008c00dede7625 */ /* 0x000fc600078e0205 */
[----:B------:R-:W-:Y:S02]  /*2640*/  LEA.HI.X R225, R213, c[0x0][0x1ac], R214, 0x2, P3 ;  /* 0x00006b00d5e17a11 */ /* 0x000fe400018f14d6 */
[----:B--2---:R-:W-:-:S05]  /*2650*/  ISETP.NE.AND P0, PT, R212, RZ, P0 ;  /* 0x000000ffd400720c */ /* 0x004fca0000705270 */
[----:B-----5:R-:W-:Y:S05]  /*2660*/  @P1 BRA `(.L_x_30) ;  /* 0x0000027000001947 */ /* 0x020fea0003800000 */
[----:B------:R-:W-:-:S05]  /*2670*/  IMAD.SHL.U32 R228, R221, 0x8, RZ ;  /* 0x00000008dde47824 */ /* 0x000fca00078e00ff */
[----:B------:R-:W-:-:S13]  /*2680*/  ISETP.GE.AND P2, PT, R228, R21, PT ;  /* 0x00000015e400720c */ /* 0x000fda0003f46270 */
[----:B------:R-:W2:Y:S01]  /*2690*/  @!P2 LDG.E R152, [R224.64] ;  /* 0x00000024e098a981 */ /* 0x000ea2000c1e1900 */
[----:B------:R-:W-:-:S05]  /*26a0*/  @!P2 IMAD R153, R4, c[0x0][0x1d4], RZ ;  /* 0x000075000499aa24 */ /* 0x000fca00078e02ff */
[----:B------:R-:W-:Y:S01]  /*26b0*/  @!P2 SHF.R.S32.HI R155, RZ, 0x1f, R153 ;  /* 0x0000001fff9ba819 */ /* 0x000fe20000011499 */
[----:B------:R-:W-:Y:S02]  /*26c0*/  ULDC UR4, c[0x0][0x1ec] ;  /* 0x00007b0000047ab9 */ /* 0x000fe40000000800 */
[----:B------:R-:W-:Y:S01]  /*26d0*/  UISETP.NE.AND UP0, UPT, URZ, UR4, UPT ;  /* 0x000000043f00728c */ /* 0x000fe2000bf05270 */
[----:B--2---:R-:W-:-:S04]  /*26e0*/  @!P2 IMAD R152, R152, c[0x0][0x1d8], RZ ;  /* 0x000076009898aa24 */ /* 0x004fc800078e02ff */
[----:B------:R-:W-:-:S04]  /*26f0*/  @!P2 IMAD R152, R152, 0x50, RZ ;  /* 0x000000509898a824 */ /* 0x000fc800078e02ff */
[----:B------:R-:W-:-:S05]  /*2700*/  @!P2 IMAD R152, R152, c[0x0][0x1d4], R228 ;  /* 0x000075009898aa24 */ /* 0x000fca00078e02e4 */
[----:B------:R-:W-:-:S04]  /*2710*/  @!P2 IADD3 R153, P3, R152, R153, RZ ;  /* 0x000000999899a210 */ /* 0x000fc80007f7e0ff */
[----:B------:R-:W-:Y:S02]  /*2720*/  @!P2 LEA.HI.X.SX32 R152, R152, R155, 0x1, P3 ;  /* 0x0000009b9898a211 */ /* 0x000fe400018f0eff */
[----:B------:R-:W-:Y:S01]  /*2730*/  @!P2 LEA R212, P3, R153, c[0x0][0x198], 0x1 ;  /* 0x0000660099d4aa11 */ /* 0x000fe200078608ff */
[----:B------:R-:W-:-:S03]  /*2740*/  CS2R R154, SRZ ;  /* 0x00000000009a7805 */ /* 0x000fc6000001ff00 */
[----:B------:R-:W-:Y:S02]  /*2750*/  @!P2 LEA.HI.X R213, R153, c[0x0][0x19c], R152, 0x1, P3 ;  /* 0x0000670099d5aa11 */ /* 0x000fe400018f0c98 */
[----:B------:R-:W-:-:S06]  /*2760*/  CS2R R152, SRZ ;  /* 0x0000000000987805 */ /* 0x000fcc000001ff00 */
[----:B------:R0:W5:Y:S01]  /*2770*/  @!P2 LDG.E.128 R152, [R212.64] ;  /* 0x00000024d498a981 */ /* 0x000162000c1e1d00 */
[----:B------:R-:W-:-:S13]  /*2780*/  PLOP3.LUT P2, PT, PT, PT, UP0, 0x80, 0x0 ;  /* 0x000000000000781c */ /* 0x000fda0003f4f008 */
[----:B------:R-:W-:Y:S05]  /*2790*/  @P2 BRA `(.L_x_30) ;  /* 0x0000014000002947 */ /* 0x000fea0003800000 */
[----:B0-----:R-:W-:-:S13]  /*27a0*/  ISETP.NE.AND P5, PT, R26, RZ, PT ;  /* 0x000000ff1a00720c */ /* 0x001fda0003fa5270 */
[----:B------:R-:W-:Y:S02]  /*27b0*/  @P5 IMAD R212, R17, c[0x0][0x1d8], R18 ;  /* 0x0000760011d45a24 */ /* 0x000fe400078e0212 */
[----:B------:R-:W-:Y:S02]  /*27c0*/  @P5 IMAD.MOV.U32 R213, RZ, RZ, 0x2 ;  /* 0x00000002ffd55424 */ /* 0x000fe400078e00ff */
[----:B------:R-:W-:-:S04]  /*27d0*/  @P5 IMAD R212, R212, 0x50, RZ ;  /* 0x00000050d4d45824 */ /* 0x000fc800078e02ff */
[----:B------:R-:W-:-:S06]  /*27e0*/  @P5 IMAD.WIDE R212, R212, R213, c[0x0][0x230] ;  /* 0x00008c00d4d45625 */ /* 0x000fcc00078e02d5 */
[----:B------:R-:W2:Y:S01]  /*27f0*/  @P5 LDG.E.128 R212, [R212.64] ;  /* 0x00000024d4d45981 */ /* 0x000ea2000c1e1d00 */
[----:B------:R-:W-:Y:S01]  /*2800*/  ISETP.GE.AND P3, PT, R228, R21, PT ;  /* 0x00000015e400720c */ /* 0x000fe20003f66270 */
[----:B-----5:R-:W-:Y:S01]  /*2810*/  HFMA2.MMA R152, R152, 1, 1, R88 ;  /* 0x3c003c0098987835 */ /* 0x020fe20000000058 */
[----:B------:R-:W-:Y:S01]  /*2820*/  HADD2 R153, R153, R89 ;  /* 0x0000005999997230 */ /* 0x000fe20000000000 */
[----:B------:R-:W-:Y:S01]  /*2830*/  HFMA2.MMA R154, R154, 1, 1, R90 ;  /* 0x3c003c009a9a7835 */ /* 0x000fe2000000005a */
[----:B------:R-:W-:-:S09]  /*2840*/  HADD2 R155, R155, R91 ;  /* 0x0000005b9b9b7230 */ /* 0x000fd20000000000 */
[----:B------:R-:W-:-:S04]  /*2850*/  @!P3 IADD3 R227, P4, R27, R228, RZ ;  /* 0x000000e41be3b210 */ /* 0x000fc80007f9e0ff */
[----:B------:R-:W-:Y:S02]  /*2860*/  @!P3 LEA.HI.X.SX32 R228, R228, R6, 0x1, P4 ;  /* 0x00000006e4e4b211 */ /* 0x000fe400020f0eff */
[----:B------:R-:W-:-:S04]  /*2870*/  @!P3 LEA R226, P4, R227, c[0x0][0x198], 0x1 ;  /* 0x00006600e3e2ba11 */ /* 0x000fc800078808ff */
[----:B------:R-:W-:Y:S01]  /*2880*/  @!P3 LEA.HI.X R227, R227, c[0x0][0x19c], R228, 0x1, P4 ;  /* 0x00006700e3e3ba11 */ /* 0x000fe200020f0ce4 */
[----:B--2---:R-:W-:Y:S01]  /*2890*/  @P5 HFMA2.MMA R153, R153, R213, -RZ ;  /* 0x000000d599995235 */ /* 0x004fe200001000ff */
[----:B------:R-:W-:Y:S01]  /*28a0*/  @P5 HMUL2 R152, R152, R212 ;  /* 0x000000d498985232 */ /* 0x000fe20000000000 */
[----:B------:R-:W-:Y:S01]  /*28b0*/  @P5 HFMA2.MMA R155, R155, R215, -RZ ;  /* 0x000000d79b9b5235 */ /* 0x000fe200001000ff */
[----:B------:R-:W-:-:S06]  /*28c0*/  @P5 HMUL2 R154, R154, R214 ;  /* 0x000000d69a9a5232 */ /* 0x000fcc0000000000 */
[----:B------:R0:W-:Y:S04]  /*28d0*/  @!P3 STG.E.128 [R226.64], R152 ;  /* 0x00000098e200b986 */ /* 0x0001e8000c101d24 */
.L_x_30:
[----:B0-----:R-:W-:Y:S05]  /*28e0*/  BSYNC B1 ;  /* 0x0000000000017941 */ /* 0x001fea0003800000 */
.L_x_29:
[----:B------:R-:W-:Y:S01]  /*28f0*/  BSSY B1, `(.L_x_31) ;  /* 0x0000025000017945 */ /* 0x000fe20003800000 */
[----:B------:R-:W-:Y:S05]  /*2900*/  @P1 BRA `(.L_x_32) ;  /* 0x0000023000001947 */ /* 0x000fea0003800000 */
[----:B------:R-:W-:-:S05]  /*2910*/  IADD3 R8, R221, c[0x0][0x1d4], RZ ;  /* 0x00007500dd087a10 */ /* 0x000fca0007ffe0ff */
[----:B------:R-:W-:-:S05]  /*2920*/  IMAD.SHL.U32 R226, R8, 0x8, RZ ;  /* 0x0000000808e27824 */ /* 0x000fca00078e00ff */
[----:B------:R-:W-:-:S13]  /*2930*/  ISETP.GE.AND P3, PT, R226, R21, PT ;  /* 0x00000015e200720c */ /* 0x000fda0003f66270 */
[----:B------:R-:W2:Y:S01]  /*2940*/  @!P3 LDG.E R8, [R224.64] ;  /* 0x00000024e008b981 */ /* 0x000ea2000c1e1900 */
[----:B------:R-:W-:Y:S02]  /*2950*/  @!P3 IMAD R10, R4, c[0x0][0x1d4], RZ ;  /* 0x00007500040aba24 */ /* 0x000fe400078e02ff */
[----:B--2---:R-:W-:-:S04]  /*2960*/  @!P3 IMAD R8, R8, c[0x0][0x1d8], RZ ;  /* 0x000076000808ba24 */ /* 0x004fc800078e02ff */
[----:B------:R-:W-:-:S04]  /*2970*/  @!P3 IMAD R9, R8, 0x50, RZ ;  /* 0x000000500809b824 */ /* 0x000fc800078e02ff */
[----:B------:R-:W-:-:S05]  /*2980*/  @!P3 IMAD R9, R9, c[0x0][0x1d4], R226 ;  /* 0x000075000909ba24 */ /* 0x000fca00078e02e2 */
[----:B------:R-:W-:Y:S02]  /*2990*/  @!P3 SHF.R.S32.HI R8, RZ, 0x1f, R9 ;  /* 0x0000001fff08b819 */ /* 0x000fe40000011409 */
[----:B------:R-:W-:-:S04]  /*29a0*/  @!P3 IADD3 R9, P2, R10, R9, RZ ;  /* 0x000000090a09b210 */ /* 0x000fc80007f5e0ff */
[----:B------:R-:W-:Y:S02]  /*29b0*/  @!P3 LEA.HI.X.SX32 R8, R10, R8, 0x1, P2 ;  /* 0x000000080a08b211 */ /* 0x000fe400010f0eff */
[----:B------:R-:W-:Y:S01]  /*29c0*/  @!P3 LEA R212, P2, R9, c[0x0][0x198], 0x1 ;  /* 0x0000660009d4ba11 */ /* 0x000fe200078408ff */
[----:B------:R-:W-:-:S03]  /*29d0*/  CS2R R10, SRZ ;  /* 0x00000000000a7805 */ /* 0x000fc6000001ff00 */
[----:B------:R-:W-:Y:S02]  /*29e0*/  @!P3 LEA.HI.X R213, R9, c[0x0][0x19c], R8, 0x1, P2 ;  /* 0x0000670009d5ba11 */ /* 0x000fe400010f0c08 */
[----:B------:R-:W-:-:S06]  /*29f0*/  CS2R R8, SRZ ;  /* 0x0000000000087805 */ /* 0x000fcc000001ff00 */
[----:B------:R0:W5:Y:S01]  /*2a00*/  @!P3 LDG.E.128 R8, [R212.64] ;  /* 0x00000024d408b981 */ /* 0x000162000c1e1d00 */
[----:B------:R-:W-:Y:S02]  /*2a10*/  ULDC UR4, c[0x0][0x1ec] ;  /* 0x00007b0000047ab9 */ /* 0x000fe40000000800 */
[----:B------:R-:W-:-:S06]  /*2a20*/  UISETP.NE.AND UP0, UPT, URZ, UR4, UPT ;  /* 0x000000043f00728c */ /* 0x000fcc000bf05270 */
[----:B------:R-:W-:-:S13]  /*2a30*/  PLOP3.LUT P2, PT, PT, PT, UP0, 0x80, 0x0 ;  /* 0x000000000000781c */ /* 0x000fda0003f4f008 */
[----:B------:R-:W-:Y:S05]  /*2a40*/  @P2 BRA `(.L_x_32) ;  /* 0x000000f000002947 */ /* 0x000fea0003800000 */
[----:B0-----:R-:W-:-:S13]  /*2a50*/  ISETP.NE.AND P5, PT, R26, RZ, PT ;  /* 0x000000ff1a00720c */ /* 0x001fda0003fa5270 */
[----:B------:R-:W2:Y:S01]  /*2a60*/  @P5 LDG.E.128 R212, [R222.64] ;  /* 0x00000024ded45981 */ /* 0x000ea2000c1e1d00 */
[----:B------:R-:W-:Y:S01]  /*2a70*/  @!P3 IADD3 R227, P4, R27, R226, RZ ;  /* 0x000000e21be3b210 */ /* 0x000fe20007f9e0ff */
[----:B-----5:R-:W-:Y:S01]  /*2a80*/  HFMA2.MMA R9, R9, 1, 1, R93 ;  /* 0x3c003c0009097835 */ /* 0x020fe2000000005d */
[----:B------:R-:W-:Y:S01]  /*2a90*/  HADD2 R8, R8, R92 ;  /* 0x0000005c08087230 */ /* 0x000fe20000000000 */
[----:B------:R-:W-:Y:S01]  /*2aa0*/  HFMA2.MMA R11, R11, 1, 1, R95 ;  /* 0x3c003c000b0b7835 */ /* 0x000fe2000000005f */
[----:B------:R-:W-:Y:S01]  /*2ab0*/  @!P3 LEA.HI.X.SX32 R228, R226, R6, 0x1, P4 ;  /* 0x00000006e2e4b211 */ /* 0x000fe200020f0eff */
[----:B------:R-:W-:Y:S01]  /*2ac0*/  HADD2 R10, R10, R94 ;  /* 0x0000005e0a0a7230 */ /* 0x000fe20000000000 */
[----:B------:R-:W-:-:S04]  /*2ad0*/  @!P3 LEA R226, P4, R227, c[0x0][0x198], 0x1 ;  /* 0x00006600e3e2ba11 */ /* 0x000fc800078808ff */
[----:B------:R-:W-:Y:S01]  /*2ae0*/  @!P3 LEA.HI.X R227, R227, c[0x0][0x19c], R228, 0x1, P4 ;  /* 0x00006700e3e3ba11 */ /* 0x000fe200020f0ce4 */
[----:B--2---:R-:W-:Y:S01]  /*2af0*/  @P5 HFMA2.MMA R9, R9, R213, -RZ ;  /* 0x000000d509095235 */ /* 0x004fe200001000ff */
[----:B------:R-:W-:Y:S01]  /*2b00*/  @P5 HMUL2 R8, R8, R212 ;  /* 0x000000d408085232 */ /* 0x000fe20000000000 */
[----:B------:R-:W-:Y:S01]  /*2b10*/  @P5 HFMA2.MMA R11, R11, R215, -RZ ;  /* 0x000000d70b0b5235 */ /* 0x000fe200001000ff */
[----:B------:R-:W-:-:S06]  /*2b20*/  @P5 HMUL2 R10, R10, R214 ;  /* 0x000000d60a0a5232 */ /* 0x000fcc0000000000 */
[----:B------:R0:W-:Y:S04]  /*2b30*/  @!P3 STG.E.128 [R226.64], R8 ;  /* 0x00000008e200b986 */ /* 0x0001e8000c101d24 */
.L_x_32:
[----:B0-----:R-:W-:Y:S05]  /*2b40*/  BSYNC B1 ;  /* 0x0000000000017941 */ /* 0x001fea0003800000 */
.L_x_31:
[----:B------:R-:W-:Y:S01]  /*2b50*/  BSSY B1, `(.L_x_33) ;  /* 0x0000026000017945 */ /* 0x000fe20003800000 */
[----:B------:R-:W-:Y:S05]  /*2b60*/  @P1 BRA `(.L_x_34) ;  /* 0x0000024000001947 */ /* 0x000fea0003800000 */
[----:B------:R-:W-:-:S04]  /*2b70*/  IMAD.MOV.U32 R156, RZ, RZ, c[0x0][0x1d4] ;  /* 0x00007500ff9c7624 */ /* 0x000fc800078e00ff */
[----:B------:R-:W-:-:S04]  /*2b80*/  IMAD R156, R156, 0x2, R221 ;  /* 0x000000029c9c7824 */ /* 0x000fc800078e02dd */
        /* <DEDUP_REMOVED lines=20> */
[----:B------:R-:W2:Y:S01]  /*2cd0*/  @P5 LDG.E.128 R212, [R222.64+0x10] ;  /* 0x00001024ded45981 */ /* 0x000ea2000c1e1d00 */
        /* <DEDUP_REMOVED lines=13> */
.L_x_34:
[----:B0-----:R-:W-:Y:S05]  /*2db0*/  BSYNC B1 ;  /* 0x0000000000017941 */ /* 0x001fea0003800000 */
.L_x_33:
[----:B------:R-:W-:Y:S01]  /*2dc0*/  BSSY B1, `(.L_x_35) ;  /* 0x0000026000017945 */ /* 0x000fe20003800000 */
[----:B------:R-:W-:Y:S05]  /*2dd0*/  @P1 BRA `(.L_x_36) ;  /* 0x0000024000001947 */ /* 0x000fea0003800000 */
[----:B------:R-:W-:-:S04]  /*2de0*/  IMAD R160, R220, 0x3, R221 ;  /* 0x00000003dca07824 */ /* 0x000fc800078e02dd */
[----:B------:R-:W-:-:S05]  /*2df0*/  IMAD.SHL.U32 R228, R160, 0x8, RZ ;  /* 0x00000008a0e47824 */ /* 0x000fca00078e00ff */
[----:B------:R-:W-:-:S13]  /*2e00*/  ISETP.GE.AND P2, PT, R228, R21, PT ;  /* 0x00000015e400720c */ /* 0x000fda0003f46270 */
[----:B------:R-:W2:Y:S01]  /*2e10*/  @!P2 LDG.E R160, [R224.64] ;  /* 0x00000024e0a0a981 */ /* 0x000ea2000c1e1900 */
[----:B------:R-:W-:Y:S01]  /*2e20*/  @!P2 IMAD R162, R4, c[0x0][0x1d4], RZ ;  /* 0x0000750004a2aa24 */ /* 0x000fe200078e02ff */
[----:B------:R-:W-:Y:S02]  /*2e30*/  ULDC UR4, c[0x0][0x1ec] ;  /* 0x00007b0000047ab9 */ /* 0x000fe40000000800 */
[----:B------:R-:W-:Y:S01]  /*2e40*/  UISETP.NE.AND UP0, UPT, URZ, UR4, UPT ;  /* 0x000000043f00728c */ /* 0x000fe2000bf05270 */
        /* <DEDUP_REMOVED lines=14> */
[----:B------:R-:W2:Y:S01]  /*2f30*/  @P5 LDG.E.128 R212, [R222.64+0x20] ;  /* 0x00002024ded45981 */ /* 0x000ea2000c1e1d00 */
        /* <DEDUP_REMOVED lines=14> */
.L_x_36:
[----:B0-----:R-:W-:Y:S05]  /*3020*/  BSYNC B1 ;  /* 0x0000000000017941 */ /* 0x001fea0003800000 */
.L_x_35:
        /* <DEDUP_REMOVED lines=38> */
.L_x_38:
[----:B0-----:R-:W-:Y:S05]  /*3290*/  BSYNC B1 ;  /* 0x0000000000017941 */ /* 0x001fea0003800000 */
.L_x_37:
        /* <DEDUP_REMOVED lines=38> */
.L_x_40:
[----:B0-----:R-:W-:Y:S05]  /*3500*/  BSYNC B1 ;  /* 0x0000000000017941 */ /* 0x001fea0003800000 */
.L_x_39:
        /* <DEDUP_REMOVED lines=38> */
.L_x_42:
[----:B0-----:R-:W-:Y:S05]  /*3770*/  BSYNC B1 ;  /* 0x0000000000017941 */ /* 0x001fea0003800000 */
.L_x_41:
        /* <DEDUP_REMOVED lines=38> */
.L_x_44:
[----:B0-----:R-:W-:Y:S05]  /*39e0*/  BSYNC B1 ;  /* 0x0000000000017941 */ /* 0x001fea0003800000 */
.L_x_43:
        /* <DEDUP_REMOVED lines=38> */
.L_x_46:
[----:B0-----:R-:W-:Y:S05]  /*3c50*/  BSYNC B1 ;  /* 0x0000000000017941 */ /* 0x001fea0003800000 */
.L_x_45:
        /* <DEDUP_REMOVED lines=38> */
.L_x_48:
[----:B0-----:R-:W-:Y:S05]  /*3ec0*/  BSYNC B1 ;  /* 0x0000000000017941 */ /* 0x001fea0003800000 */
.L_x_47:
        /* <DEDUP_REMOVED lines=38> */
.L_x_50:
[----:B0-----:R-:W-:Y:S05]  /*4130*/  BSYNC B1 ;  /* 0x0000000000017941 */ /* 0x001fea0003800000 */
.L_x_49:
        /* <DEDUP_REMOVED lines=38> */
.L_x_52:
[----:B0-----:R-:W-:Y:S05]  /*43a0*/  BSYNC B1 ;  /* 0x0000000000017941 */ /* 0x001fea0003800000 */
.L_x_51:
        /* <DEDUP_REMOVED lines=38> */
.L_x_54:
[----:B0-----:R-:W-:Y:S05]  /*4610*/  BSYNC B1 ;  /* 0x0000000000017941 */ /* 0x001fea0003800000 */
.L_x_53:
        /* <DEDUP_REMOVED lines=38> */
.L_x_56:
[----:B0-----:R-:W-:Y:S05]  /*4880*/  BSYNC B1 ;  /* 0x0000000000017941 */ /* 0x001fea0003800000 */
.L_x_55:
        /* <DEDUP_REMOVED lines=38> */
.L_x_58:
[----:B0-----:R-:W-:Y:S05]  /*4af0*/  BSYNC B1 ;  /* 0x0000000000017941 */ /* 0x001fea0003800000 */
.L_x_57:
[----:B------:R-:W-:Y:S01]  /*4b00*/  BSSY B1, `(.L_x_59) ;  /* 0x0000025000017945 */ /* 0x000fe20003800000 */
[----:B------:R-:W-:Y:S05]  /*4b10*/  @P1 BRA `(.L_x_60) ;  /* 0x0000023000001947 */ /* 0x000fea0003800000 */
        /* <DEDUP_REMOVED lines=35> */
.L_x_60:
[----:B0-----:R-:W-:Y:S05]  /*4d50*/  BSYNC B1 ;  /* 0x0000000000017941 */ /* 0x001fea0003800000 */
.L_x_59:
[----:B------:R-:W-:Y:S01]  /*4d60*/  BSSY B1, `(.L_x_61) ;  /* 0x0000060000017945 */ /* 0x000fe20003800000 */
[----:B------:R-:W-:Y:S05]  /*4d70*/  @P1 BRA `(.L_x_62) ;  /* 0x000005e000001947 */ /* 0x000fea0003800000 */
[----:B------:R-:W-:-:S04]  /*4d80*/  ISETP.NE.U32.AND P1, PT, RZ, c[0x0][0x218], PT ;  /* 0x00008600ff007a0c */ /* 0x000fc80003f25070 */
[----:B------:R-:W-:Y:S02]  /*4d90*/  ISETP.NE.AND.EX P3, PT, RZ, c[0x0][0x21c], PT, P1 ;  /* 0x00008700ff007a0c */ /* 0x000fe40003f65310 */
[----:B------:R-:W-:-:S04]  /*4da0*/  ISETP.NE.U32.AND P1, PT, RZ, c[0x0][0x228], PT ;  /* 0x00008a00ff007a0c */ /* 0x000fc80003f25070 */
[----:B------:R-:W-:-:S07]  /*4db0*/  ISETP.NE.AND.EX P1, PT, RZ, c[0x0][0x22c], PT, P1 ;  /* 0x00008b00ff007a0c */ /* 0x000fce0003f25310 */
[----:B------:R-:W-:-:S05]  /*4dc0*/  @P3 IMAD R212, R18, c[0x0][0x220], R16 ;  /* 0x0000880012d43a24 */ /* 0x000fca00078e0210 */
[----:B------:R-:W-:-:S05]  /*4dd0*/  @P3 IADD3 R212, R212, -0x1, RZ ;  /* 0xffffffffd4d43810 */ /* 0x000fca0007ffe0ff */
[----:B------:R-:W-:-:S04]  /*4de0*/  @P3 IMAD R212, R212, c[0x0][0x220], R7 ;  /* 0x00008800d4d43a24 */ /* 0x000fc800078e0207 */
[----:B------:R-:W-:-:S04]  /*4df0*/  @P3 IMAD.WIDE R214, R212, R5, c[0x0][0x218] ;  /* 0x00008600d4d63625 */ /* 0x000fc800078e0205 */
[----:B------:R-:W-:Y:S02]  /*4e00*/  @P1 IMAD.WIDE R212, R18, R5, c[0x0][0x228] ;  /* 0x00008a0012d41625 */ /* 0x000fe400078e0205 */
[----:B------:R0:W2:Y:S04]  /*4e10*/  @P3 LDG.E.U16 R5, [R214.64] ;  /* 0x00000024d6053981 */ /* 0x0000a8000c1e1500 */
[----:B------:R1:W3:Y:S01]  /*4e20*/  @P1 LDG.E.U16 R212, [R212.64] ;  /* 0x00000024d4d41981 */ /* 0x0002e2000c1e1500 */
[----:B------:R-:W-:Y:S01]  /*4e30*/  @P1 ISETP.GE.AND P4, PT, R7, R216, PT ;  /* 0x000000d80700120c */ /* 0x000fe20003f86270 */
[----:B0----5:R-:W-:-:S03]  /*4e40*/  HFMA2.MMA R215, R13, R153, -RZ ;  /* 0x000000990dd77235 */ /* 0x021fc600001000ff */
[----:B------:R-:W-:Y:S01]  /*4e50*/  @P1 SEL R214, R22, RZ, !P4 ;  /* 0x000000ff16d61207 */ /* 0x000fe20006000000 */
[----:B-1----:R-:W-:-:S06]  /*4e60*/  HMUL2 R213, R12, R152 ;  /* 0x000000980cd57232 */ /* 0x002fcc0000000000 */
[----:B------:R-:W-:Y:S01]  /*4e70*/  HFMA2.MMA R219, R28, R8, R213 ;  /* 0x000000081cdb7235 */ /* 0x000fe200000000d5 */
[----:B------:R-:W-:Y:S02]  /*4e80*/  HMUL2 R213, R14, R154 ;  /* 0x0000009a0ed57232 */ /* 0x000fe40000000000 */
[----:B------:R-:W-:-:S03]  /*4e90*/  HFMA2 R215, R29, R9, R215 ;  /* 0x000000091dd77231 */ /* 0x000fc600000000d7 */
[----:B------:R-:W-:Y:S01]  /*4ea0*/  HFMA2.MMA R219, R32, R156, R219 ;  /* 0x0000009c20db7235 */ /* 0x000fe200000000db */
[----:B------:R-:W-:Y:S01]  /*4eb0*/  HFMA2 R220, R33, R157, R215 ;  /* 0x0000009d21dc7231 */ /* 0x000fe200000000d7 */
[----:B------:R-:W-:Y:S01]  /*4ec0*/  HFMA2.MMA R215, R30, R10, R213 ;  /* 0x0000000a1ed77235 */ /* 0x000fe200000000d5 */
[----:B------:R-:W-:-:S04]  /*4ed0*/  HMUL2 R213, R15, R155 ;  /* 0x0000009b0fd57232 */ /* 0x000fc80000000000 */
[----:B------:R-:W-:Y:S02]  /*4ee0*/  HFMA2.MMA R220, R37, R161, R220 ;  /* 0x000000a125dc7235 */ /* 0x000fe400000000dc */
[----:B------:R-:W-:Y:S01]  /*4ef0*/  HFMA2.MMA R213, R31, R11, R213 ;  /* 0x0000000b1fd57235 */ /* 0x000fe200000000d5 */
[----:B------:R-:W-:Y:S02]  /*4f00*/  HFMA2 R219, R36, R160, R219 ;  /* 0x000000a024db7231 */ /* 0x000fe400000000db */
[----:B------:R-:W-:Y:S01]  /*4f10*/  HFMA2 R215, R34, R158, R215 ;  /* 0x0000009e22d77231 */ /* 0x000fe200000000d7 */
[----:B------:R-:W-:Y:S01]  /*4f20*/  HFMA2.MMA R220, R41, R165, R220 ;  /* 0x000000a529dc7235 */ /* 0x000fe200000000dc */
[----:B------:R-:W-:Y:S01]  /*4f30*/  HFMA2 R219, R40, R164, R219 ;  /* 0x000000a428db7231 */ /* 0x000fe200000000db */
[----:B------:R-:W-:Y:S01]  /*4f40*/  HFMA2.MMA R213, R35, R159, R213 ;  /* 0x0000009f23d57235 */ /* 0x000fe200000000d5 */
[----:B------:R-:W-:Y:S02]  /*4f50*/  HFMA2 R215, R38, R162, R215 ;  /* 0x000000a226d77231 */ /* 0x000fe400000000d7 */
[----:B------:R-:W-:Y:S01]  /*4f60*/  HFMA2 R219, R44, R168, R219 ;  /* 0x000000a82cdb7231 */ /* 0x000fe200000000db */
[----:B------:R-:W-:Y:S01]  /*4f70*/  HFMA2.MMA R220, R45, R169, R220 ;  /* 0x000000a92ddc7235 */ /* 0x000fe200000000dc */
[----:B------:R-:W-:Y:S01]  /*4f80*/  HFMA2 R215, R42, R166, R215 ;  /* 0x000000a62ad77231 */ /* 0x000fe200000000d7 */
[----:B------:R-:W-:Y:S01]  /*4f90*/  HFMA2.MMA R213, R39, R163, R213 ;  /* 0x000000a327d57235 */ /* 0x000fe200000000d5 */
[----:B------:R-:W-:-:S02]  /*4fa0*/  HFMA2 R219, R48, R172, R219 ;  /* 0x000000ac30db7231 */ /* 0x000fc400000000db */
        /* <DEDUP_REMOVED lines=31> */
[----:B------:R-:W-:Y:S02]  /*51a0*/  HFMA2.MMA R220, R73, R197, R220 ;  /* 0x000000c549dc7235 */ /* 0x000fe400000000dc */
[----:B------:R-:W-:Y:S01]  /*51b0*/  HFMA2.MMA R213, R67, R191, R213 ;  /* 0x000000bf43d57235 */ /* 0x000fe200000000d5 */
[----:B------:R-:W-:-:S03]  /*51c0*/  HFMA2 R215, R86, R210, R215 ;  /* 0x000000d256d77231 */ /* 0x000fc600000000d7 */
[----:B------:R-:W-:Y:S02]  /*51d0*/  HFMA2.MMA R220, R77, R201, R220 ;  /* 0x000000c94ddc7235 */ /* 0x000fe400000000dc */
[----:B------:R-:W-:-:S04]  /*51e0*/  HFMA2.MMA R213, R71, R195, R213 ;  /* 0x000000c347d57235 */ /* 0x000fc800000000d5 */
[----:B------:R-:W-:Y:S02]  /*51f0*/  HFMA2.MMA R220, R81, R205, R220 ;  /* 0x000000cd51dc7235 */ /* 0x000fe400000000dc */
[----:B------:R-:W-:-:S04]  /*5200*/  HFMA2.MMA R213, R75, R199, R213 ;  /* 0x000000c74bd57235 */ /* 0x000fc800000000d5 */
[----:B------:R-:W-:Y:S02]  /*5210*/  HFMA2.MMA R220, R85, R209, R220 ;  /* 0x000000d155dc7235 */ /* 0x000fe400000000dc */
[----:B------:R-:W-:-:S06]  /*5220*/  HFMA2.MMA R213, R79, R203, R213 ;  /* 0x000000cb4fd57235 */ /* 0x000fcc00000000d5 */
[----:B------:R-:W-:Y:S02]  /*5230*/  HFMA2.MMA R213, R83, R207, R213 ;  /* 0x000000cf53d57235 */ /* 0x000fe400000000d5 */
[----:B------:R-:W-:-:S04]  /*5240*/  HADD2 R219, R219, R220 ;  /* 0x000000dcdbdb7230 */ /* 0x000fc80000000000 */
[----:B------:R-:W-:Y:S01]  /*5250*/  HADD2 R215, R219, R215 ;  /* 0x000000d7dbd77230 */ /* 0x000fe20000000000 */
[----:B------:R-:W-:-:S03]  /*5260*/  @P1 IADD3 R219, R7, 0x1, -R16 ;  /* 0x0000000107db1810 */ /* 0x000fc60007ffe810 */
[----:B------:R-:W-:Y:S02]  /*5270*/  HFMA2 R213, R87, R211, R213 ;  /* 0x000000d357d57231 */ /* 0x000fe400000000d5 */
[----:B------:R-:W-:-:S04]  /*5280*/  @P1 IMAD.IADD R219, R214, 0x1, R219 ;  /* 0x00000001d6db1824 */ /* 0x000fc800078e02db */
[----:B------:R-:W-:Y:S02]  /*5290*/  HFMA2.MMA R213, R215, 1, 1, R213 ;  /* 0x3c003c00d7d57835 */ /* 0x000fe400000000d5 */
[----:B------:R-:W0:Y:S08]  /*52a0*/  @P1 I2F R219, R219 ;  /* 0x000000db00db1306 */ /* 0x000e300000201400 */
[----:B------:R-:W-:-:S02]  /*52b0*/  HADD2.F32 R214, -RZ, R213.H0_H0 ;  /* 0x200000d5ffd67230 */ /* 0x000fc40000004100 */
[----:B------:R-:W-:-:S05]  /*52c0*/  HADD2.F32 R213, -RZ, R213.H1_H1 ;  /* 0x300000d5ffd57230 */ /* 0x000fca0000004100 */
[----:B------:R-:W-:-:S04]  /*52d0*/  FADD.FTZ R213, R214, R213 ;  /* 0x000000d5d6d57221 */ /* 0x000fc80000010000 */
[----:B------:R-:W-:Y:S01]  /*52e0*/  FMUL.FTZ R214, R213, c[0x0][0x1f0] ;  /* 0x00007c00d5d67a20 */ /* 0x000fe20000410000 */
[----:B--2---:R-:W-:Y:S02]  /*52f0*/  @P3 HADD2.F32 R5, -RZ, R5.H0_H0 ;  /* 0x20000005ff053230 */ /* 0x004fe40000004100 */
[----:B---3--:R-:W-:-:S03]  /*5300*/  @P1 HADD2.F32 R212, -RZ, R212.H0_H0 ;  /* 0x200000d4ffd41230 */ /* 0x008fc60000004100 */
[----:B------:R-:W-:Y:S02]  /*5310*/  @P3 FADD.FTZ R214, R214, R5 ;  /* 0x00000005d6d63221 */ /* 0x000fe40000010000 */
[----:B------:R-:W-:Y:S02]  /*5320*/  IMAD.IADD R5, R7, 0x1, -R20 ;  /* 0x0000000107057824 */ /* 0x000fe400078e0a14 */
[----:B0-----:R-:W-:-:S05]  /*5330*/  @P1 FFMA.FTZ R214, R219, R212, R214 ;  /* 0x000000d4dbd61223 */ /* 0x001fca00000100d6 */
[----:B------:R0:W-:Y:S01]  /*5340*/  STS [R5.X4+0x240], R214 ;  /* 0x000240d605007388 */ /* 0x0001e20000004800 */
[----:B------:R-:W-:-:S03]  /*5350*/  @!P0 FMNMX.FTZ R217, R217, R214, !PT ;  /* 0x000000d6d9d98209 */ /* 0x000fc60007810000 */
.L_x_62:
[----:B------:R-:W-:Y:S05]  /*5360*/  BSYNC B1 ;  /* 0x0000000000017941 */ /* 0x000fea0003800000 */
.L_x_61:
[----:B------:R-:W-:-:S04]  /*5370*/  IADD3 R7, R7, 0x100, RZ ;  /* 0x0000010007077810 */ /* 0x000fc80007ffe0ff */
[----:B------:R-:W-:-:S13]  /*5380*/  ISETP.GE.AND P0, PT, R7, R218, PT ;  /* 0x000000da0700720c */ /* 0x000fda0003f06270 */
[----:B------:R-:W-:Y:S01]  /*5390*/  @P0 CALL.REL.NOINC `(.L_x_28) ;  /* 0x0000001000000944 */ /* 0x000fe20003c00000 */
[----:B------:R-:W-:Y:S05]  /*53a0*/  BRA `(.L_x_63) ;  /* 0xffffd07000007947 */ /* 0x000fea000383ffff */
.L_x_28:
[----:B------:R-:W-:Y:S05]  /*53b0*/  BSYNC B0 ;  /* 0x0000000000007941 */ /* 0x000fea0003800000 */
.L_x_27:
[----:B------:R-:W1:Y:S01]  /*53c0*/  SHFL.BFLY PT, R0, R217, 0x10, 0x1f ;  /* 0x0e001f00d9007f89 */ /* 0x000e6200000e0000 */
[----:B-----5:R-:W-:Y:S01]  /*53d0*/  SHF.R.S32.HI R10, RZ, 0x1f, R19 ;  /* 0x0000001fff0a7819 */ /* 0x020fe20000011413 */
[----:B------:R-:W-:Y:S03]  /*53e0*/  BSSY B0, `(.L_x_64) ;  /* 0x0000084000007945 */ /* 0x000fe60003800000 */
[----:B------:R-:W-:-:S04]  /*53f0*/  LEA.HI R7, R10, R19, RZ, 0x5 ;  /* 0x000000130a077211 */ /* 0x000fc800078f28ff */
[----:B------:R-:W-:-:S05]  /*5400*/  LOP3.LUT R12, R7, 0xffffffe0, RZ, 0xc0, !PT ;  /* 0xffffffe0070c7812 */ /* 0x000fca00078ec0ff */
[----:B------:R-:W-:-:S05]  /*5410*/  IMAD.IADD R12, R19, 0x1, -R12 ;  /* 0x00000001130c7824 */ /* 0x000fca00078e0a0c */
[C---:B------:R-:W-:Y:S02]  /*5420*/  ISETP.NE.AND P0, PT, R12.reuse, RZ, PT ;  /* 0x000000ff0c00720c */ /* 0x040fe40003f05270 */
[----:B------:R-:W-:Y:S02]  /*5430*/  ISETP.GT.AND P1, PT, R12, 0x7, PT ;  /* 0x000000070c00780c */ /* 0x000fe40003f24270 */
[----:B-1----:R-:W-:-:S05]  /*5440*/  FMNMX.FTZ R0, R0, R217, !PT ;  /* 0x000000d900007209 */ /* 0x002fca0007810000 */
[----:B------:R-:W1:Y:S04]  /*5450*/  SHFL.BFLY PT, R3, R0, 0x8, 0x1f ;  /* 0x0d001f0000037f89 */ /* 0x000e6800000e0000 */
[----:B------:R-:W-:Y:S02]  /*5460*/  @!P0 SHF.R.S32.HI R7, RZ, 0x5, R7 ;  /* 0x00000005ff078819 */ /* 0x000fe40000011407 */
[----:B-1----:R-:W-:Y:S01]  /*5470*/  FMNMX.FTZ R3, R0, R3, !PT ;  /* 0x0000000300037209 */ /* 0x002fe20007810000 */
[----:B------:R-:W-:-:S04]  /*5480*/  IMAD.MOV.U32 R0, RZ, RZ, -0x800001 ;  /* 0xff7fffffff007424 */ /* 0x000fc800078e00ff */
[----:B0-----:R-:W0:Y:S02]  /*5490*/  SHFL.BFLY PT, R6, R3, 0x4, 0x1f ;  /* 0x0c801f0003067f89 */ /* 0x001e2400000e0000 */
[----:B0-----:R-:W-:-:S05]  /*54a0*/  FMNMX.FTZ R6, R3, R6, !PT ;  /* 0x0000000603067209 */ /* 0x001fca0007810000 */
[----:B------:R-:W0:Y:S02]  /*54b0*/  SHFL.BFLY PT, R5, R6, 0x2, 0x1f ;  /* 0x0c401f0006057f89 */ /* 0x000e2400000e0000 */
[----:B0-----:R-:W-:-:S05]  /*54c0*/  FMNMX.FTZ R5, R6, R5, !PT ;  /* 0x0000000506057209 */ /* 0x001fca0007810000 */
[----:B------:R-:W0:Y:S02]  /*54d0*/  SHFL.BFLY PT, R8, R5, 0x1, 0x1f ;  /* 0x0c201f0005087f89 */ /* 0x000e2400000e0000 */
[----:B0-----:R-:W-:-:S05]  /*54e0*/  FMNMX.FTZ R8, R5, R8, !PT ;  /* 0x0000000805087209 */ /* 0x001fca0007810000 */
[----:B------:R0:W-:Y:S04]  /*54f0*/  @!P0 STS [R7.X4], R8 ;  /* 0x0000000807008388 */ /* 0x0001e80000004800 */
[----:B------:R-:W-:Y:S01]  /*5500*/  BAR.SYNC.DEFER_BLOCKING 0x0 ;  /* 0x0000000000007b1d */ /* 0x000fe20000010000 */
[----:B0-----:R-:W-:-:S05]  /*5510*/  IMAD.MOV.U32 R8, RZ, RZ, RZ ;  /* 0x000000ffff087224 */ /* 0x001fca00078e00ff */
[----:B------:R-:W0:Y:S04]  /*5520*/  @!P1 LDS R0, [R12.X4] ;  /* 0x000000000c009984 */ /* 0x000e280000004800 */
[----:B0-----:R-:W0:Y:S02]  /*5530*/  SHFL.BFLY PT, R3, R0, 0x4, 0x1f ;  /* 0x0c801f0000037f89 */ /* 0x001e2400000e0000 */
[----:B0-----:R-:W-:-:S05]  /*5540*/  FMNMX.FTZ R3, R3, R0, !PT ;  /* 0x0000000003037209 */ /* 0x001fca0007810000 */
[----:B------:R-:W0:Y:S02]  /*5550*/  SHFL.BFLY PT, R6, R3, 0x2, 0x1f ;  /* 0x0c401f0003067f89 */ /* 0x000e2400000e0000 */
[----:B0-----:R-:W-:-:S05]  /*5560*/  FMNMX.FTZ R6, R3, R6, !PT ;  /* 0x0000000603067209 */ /* 0x001fca0007810000 */
[----:B------:R-:W0:Y:S02]  /*5570*/  SHFL.BFLY PT, R5, R6, 0x1, 0x1f ;  /* 0x0c201f0006057f89 */ /* 0x000e2400000e0000 */
[----:B0-----:R-:W-:-:S05]  /*5580*/  FMNMX.FTZ R5, R6, R5, !PT ;  /* 0x0000000506057209 */ /* 0x001fca0007810000 */
[----:B------:R0:W1:Y:S02]  /*5590*/  SHFL.IDX PT, R11, R5, RZ, 0x1f ;  /* 0x00001fff050b7589 */ /* 0x00006400000e0000 */
[----:B0-----:R-:W-:-:S05]  /*55a0*/  IMAD.IADD R5, R19, 0x1, R20 ;  /* 0x0000000113057824 */ /* 0x001fca00078e0214 */
[----:B------:R-:W-:-:S13]  /*55b0*/  ISETP.GE.AND P1, PT, R5, R16, PT ;  /* 0x000000100500720c */ /* 0x000fda0003f26270 */
[----:B------:R-:W-:Y:S05]  /*55c0*/  @P1 BRA `(.L_x_65) ;  /* 0x0000065000001947 */ /* 0x000fea0003800000 */
[----:B-1----:R-:W-:Y:S01]  /*55d0*/  LOP3.LUT R0, RZ, R20, RZ, 0x33, !PT ;  /* 0x00000014ff007212 */ /* 0x002fe200078e33ff */
[----:B------:R-:W-:Y:S01]  /*55e0*/  BSSY B1, `(.L_x_66) ;  /* 0x0000021000017945 */ /* 0x000fe20003800000 */
[----:B------:R-:W-:Y:S02]  /*55f0*/  IMAD.MOV.U32 R8, RZ, RZ, RZ ;  /* 0x000000ffff087224 */ /* 0x000fe400078e00ff */
[----:B------:R-:W-:-:S04]  /*5600*/  IADD3 R0, -R19, R16, R0 ;  /* 0x0000001013007210 */ /* 0x000fc80007ffe100 */
[----:B------:R-:W-:-:S04]  /*5610*/  LEA.HI R3, R0, 0x1, RZ, 0x18 ;  /* 0x0000000100037811 */ /* 0x000fc800078fc0ff */
[----:B------:R-:W-:-:S13]  /*5620*/  LOP3.LUT P0, R3, R3, 0x3, RZ, 0xc0, !PT ;  /* 0x0000000303037812 */ /* 0x000fda000780c0ff */
[----:B------:R-:W-:Y:S05]  /*5630*/  @!P0 BRA `(.L_x_67) ;  /* 0x000001b000008947 */ /* 0x000fea0003800000 */
[----:B------:R-:W-:Y:S01]  /*5640*/  ISETP.NE.U32.AND P0, PT, RZ, c[0x0][0x200], PT ;  /* 0x00008000ff007a0c */ /* 0x000fe20003f05070 */
[----:B------:R-:W-:-:S03]  /*5650*/  IMAD.MOV.U32 R8, RZ, RZ, RZ ;  /* 0x000000ffff087224 */ /* 0x000fc600078e00ff */
[----:B------:R-:W-:-:S05]  /*5660*/  ISETP.NE.AND.EX P0, PT, RZ, c[0x0][0x204], PT, P0 ;  /* 0x00008100ff007a0c */ /* 0x000fca0003f05300 */
.L_x_71:
[----:B0-----:R-:W-:Y:S01]  /*5670*/  IMAD.IADD R6, R5, 0x1, -R20 ;  /* 0x0000000105067824 */ /* 0x001fe200078e0a14 */
[----:B------:R-:W-:Y:S01]  /*5680*/  IADD3 R3, R3, -0x1, RZ ;  /* 0xffffffff03037810 */ /* 0x000fe20007ffe0ff */
[----:B------:R-:W-:Y:S03]  /*5690*/  BSSY B2, `(.L_x_68) ;  /* 0x0000011000027945 */ /* 0x000fe60003800000 */
[----:B------:R-:W-:Y:S02]  /*56a0*/  ISETP.NE.AND P3, PT, R3, RZ, PT ;  /* 0x000000ff0300720c */ /* 0x000fe40003f65270 */
[----:B-1----:R-:W-:Y:S01]  /*56b0*/  LEA R12, R6, 0x240, 0x2 ;  /* 0x00000240060c7811 */ /* 0x002fe200078e10ff */
[----:B------:R-:W-:Y:S05]  /*56c0*/  @!P0 BRA `(.L_x_69) ;  /* 0x0000009000008947 */ /* 0x000fea0003800000 */
[----:B------:R-:W-:Y:S01]  /*56d0*/  IMAD R6, R2, c[0x0][0x1d4], RZ ;  /* 0x0000750002067a24 */ /* 0x000fe200078e02ff */
[----:B------:R-:W-:-:S04]  /*56e0*/  SHF.R.S32.HI R7, RZ, 0x1f, R5 ;  /* 0x0000001fff077819 */ /* 0x000fc80000011405 */
[--C-:B------:R-:W-:Y:S02]  /*56f0*/  SHF.R.S32.HI R14, RZ, 0x1f, R6.reuse ;  /* 0x0000001fff0e7819 */ /* 0x100fe40000011406 */
[----:B------:R-:W-:-:S04]  /*5700*/  IADD3 R6, P4, P5, R5, c[0x0][0x200], R6 ;  /* 0x0000800005067a10 */ /* 0x000fc80007d9e006 */
[----:B------:R-:W-:-:S05]  /*5710*/  IADD3.X R7, R7, c[0x0][0x204], R14, P4, P5 ;  /* 0x0000810007077a10 */ /* 0x000fca00027ea40e */
[----:B------:R-:W2:Y:S02]  /*5720*/  LDG.E.U8 R6, [R6.64] ;  /* 0x0000002406067981 */ /* 0x000ea4000c1e1100 */
[----:B--2---:R-:W-:-:S13]  /*5730*/  ISETP.NE.AND P4, PT, R6, RZ, PT ;  /* 0x000000ff0600720c */ /* 0x004fda0003f85270 */
[----:B------:R-:W-:Y:S01]  /*5740*/  @P4 IMAD.MOV.U32 R9, RZ, RZ, RZ ;  /* 0x000000ffff094224 */ /* 0x000fe200078e00ff */
[----:B------:R-:W-:Y:S05]  /*5750*/  @P4 BRA `(.L_x_70) ;  /* 0x0000004000004947 */ /* 0x000fea0003800000 */
.L_x_69:
[----:B------:R-:W0:Y:S02]  /*5760*/  LDS R6, [R12] ;  /* 0x000000000c067984 */ /* 0x000e240000000800 */
[----:B0-----:R-:W-:-:S04]  /*5770*/  FADD.FTZ R6, -R11, R6 ;  /* 0x000000060b067221 */ /* 0x001fc80000010100 */
[----:B------:R-:W-:-:S04]  /*5780*/  FMUL.FTZ R6, R6, 1.4426950216293334961 ;  /* 0x3fb8aa3b06067820 */ /* 0x000fc80000410000 */
[----:B------:R0:W1:Y:S03]  /*5790*/  MUFU.EX2 R9, R6 ;  /* 0x0000000600097308 */ /* 0x0000660000000800 */
.L_x_70:
[----:B------:R-:W-:Y:S05]  /*57a0*/  BSYNC B2 ;  /* 0x0000000000027941 */ /* 0x000fea0003800000 */
.L_x_68:
[----:B-1----:R1:W-:Y:S01]  /*57b0*/  STS [R12], R9 ;  /* 0x000000090c007388 */ /* 0x0023e20000000800 */
[----:B------:R-:W-:Y:S01]  /*57c0*/  FADD.FTZ R8, R9, R8 ;  /* 0x0000000809087221 */ /* 0x000fe20000010000 */
[----:B------:R-:W-:Y:S01]  /*57d0*/  IADD3 R5, R5, 0x100, RZ ;  /* 0x0000010005057810 */ /* 0x000fe20007ffe0ff */
[----:B------:R-:W-:Y:S05]  /*57e0*/  @P3 BRA `(.L_x_71) ;  /* 0xfffffe8000003947 */ /* 0x000fea000383ffff */
.L_x_67:
[----:B------:R-:W-:Y:S05]  /*57f0*/  BSYNC B1 ;  /* 0x0000000000017941 */ /* 0x000fea0003800000 */
.L_x_66:
[----:B------:R-:W-:-:S13]  /*5800*/  ISETP.GE.U32.AND P0, PT, R0, 0x300, PT ;  /* 0x000003000000780c */ /* 0x000fda0003f06070 */
[----:B------:R-:W-:Y:S05]  /*5810*/  @!P0 BRA `(.L_x_65) ;  /* 0x0000040000008947 */ /* 0x000fea0003800000 */
[----:B-1----:R-:W-:Y:S01]  /*5820*/  IMAD R12, R2, c[0x0][0x1d4], RZ ;  /* 0x00007500020c7a24 */ /* 0x002fe200078e02ff */
[----:B------:R-:W-:-:S04]  /*5830*/  ISETP.NE.U32.AND P0, PT, RZ, c[0x0][0x200], PT ;  /* 0x00008000ff007a0c */ /* 0x000fc80003f05070 */
[----:B------:R-:W-:Y:S02]  /*5840*/  ISETP.NE.AND.EX P0, PT, RZ, c[0x0][0x204], PT, P0 ;  /* 0x00008100ff007a0c */ /* 0x000fe40003f05300 */
[----:B------:R-:W-:Y:S02]  /*5850*/  SHF.R.S32.HI R14, RZ, 0x1f, R12 ;  /* 0x0000001fff0e7819 */ /* 0x000fe4000001140c */
.L_x_84:
[----:B-1----:R-:W-:Y:S01]  /*5860*/  SHF.R.S32.HI R3, RZ, 0x1f, R5 ;  /* 0x0000001fff037819 */ /* 0x002fe20000011405 */
[C---:B0-----:R-:W-:Y:S01]  /*5870*/  IMAD.IADD R0, R5.reuse, 0x1, -R20 ;  /* 0x0000000105007824 */ /* 0x041fe200078e0a14 */
[C---:B0-----:R-:W-:Y:S01]  /*5880*/  IADD3 R6, P4, P5, R5.reuse, c[0x0][0x200], R12 ;  /* 0x0000800005067a10 */ /* 0x041fe20007d9e00c */
[----:B------:R-:W-:Y:S01]  /*5890*/  BSSY B1, `(.L_x_72) ;  /* 0x000000e000017945 */ /* 0x000fe20003800000 */
[----:B------:R-:W-:Y:S02]  /*58a0*/  IADD3 R5, R5, 0x400, RZ ;  /* 0x0000040005057810 */ /* 0x000fe40007ffe0ff */
[----:B------:R-:W-:Y:S02]  /*58b0*/  IADD3.X R7, R3, c[0x0][0x204], R14, P4, P5 ;  /* 0x0000810003077a10 */ /* 0x000fe400027ea40e */
[----:B------:R-:W-:-:S02]  /*58c0*/  ISETP.GE.AND P3, PT, R5, R16, PT ;  /* 0x000000100500720c */ /* 0x000fc40003f66270 */
[----:B------:R-:W-:Y:S01]  /*58d0*/  LEA R9, R0, 0x240, 0x2 ;  /* 0x0000024000097811 */ /* 0x000fe200078e10ff */
[----:B------:R-:W-:Y:S05]  /*58e0*/  @!P0 BRA `(.L_x_73) ;  /* 0x0000004000008947 */ /* 0x000fea0003800000 */
[----:B------:R-:W2:Y:S02]  /*58f0*/  LDG.E.U8 R0, [R6.64] ;  /* 0x0000002406007981 */ /* 0x000ea4000c1e1100 */
[----:B--2---:R-:W-:-:S13]  /*5900*/  ISETP.NE.AND P4, PT, R0, RZ, PT ;  /* 0x000000ff0000720c */ /* 0x004fda0003f85270 */
[----:B------:R-:W-:Y:S01]  /*5910*/  @P4 IMAD.MOV.U32 R3, RZ, RZ, RZ ;  /* 0x000000ffff034224 */ /* 0x000fe200078e00ff */
[----:B------:R-:W-:Y:S05]  /*5920*/  @P4 BRA `(.L_x_74) ;  /* 0x0000004000004947 */ /* 0x000fea0003800000 */
.L_x_73:
[----:B------:R-:W0:Y:S02]  /*5930*/  LDS R0, [R9] ;  /* 0x0000000009007984 */ /* 0x000e240000000800 */
[----:B0-----:R-:W-:-:S04]  /*5940*/  FADD.FTZ R0, -R11, R0 ;  /* 0x000000000b007221 */ /* 0x001fc80000010100 */
[----:B------:R-:W-:-:S04]  /*5950*/  FMUL.FTZ R0, R0, 1.4426950216293334961 ;  /* 0x3fb8aa3b00007820 */ /* 0x000fc80000410000 */
[----:B------:R0:W1:Y:S03]  /*5960*/  MUFU.EX2 R3, R0 ;  /* 0x0000000000037308 */ /* 0x0000660000000800 */
.L_x_74:
[----:B------:R-:W-:Y:S05]  /*5970*/  BSYNC B1 ;  /* 0x0000000000017941 */ /* 0x000fea0003800000 */
.L_x_72:
[----:B-1----:R1:W-:Y:S01]  /*5980*/  STS [R9], R3 ;  /* 0x0000000309007388 */ /* 0x0023e20000000800 */
[----:B------:R-:W-:Y:S01]  /*5990*/  BSSY B1, `(.L_x_75) ;  /* 0x000000b000017945 */ /* 0x000fe20003800000 */
[----:B------:R-:W-:Y:S01]  /*59a0*/  FADD.FTZ R13, R3, R8 ;  /* 0x00000008030d7221 */ /* 0x000fe20000010000 */
[----:B------:R-:W-:Y:S05]  /*59b0*/  @!P0 BRA `(.L_x_76) ;  /* 0x0000004000008947 */ /* 0x000fea0003800000 */
[----:B0-----:R-:W2:Y:S02]  /*59c0*/  LDG.E.U8 R0, [R6.64+0x100] ;  /* 0x0001002406007981 */ /* 0x001ea4000c1e1100 */
[----:B--2---:R-:W-:-:S13]  /*59d0*/  ISETP.NE.AND P4, PT, R0, RZ, PT ;  /* 0x000000ff0000720c */ /* 0x004fda0003f85270 */
[----:B------:R-:W-:Y:S01]  /*59e0*/  @P4 IMAD.MOV.U32 R0, RZ, RZ, RZ ;  /* 0x000000ffff004224 */ /* 0x000fe200078e00ff */
[----:B------:R-:W-:Y:S05]  /*59f0*/  @P4 BRA `(.L_x_77) ;  /* 0x0000004000004947 */ /* 0x000fea0003800000 */
.L_x_76:
[----:B0-----:R-:W0:Y:S02]  /*5a00*/  LDS R0, [R9+0x400] ;  /* 0x0004000009007984 */ /* 0x001e240000000800 */
[----:B0-----:R-:W-:-:S04]  /*5a10*/  FADD.FTZ R0, -R11, R0 ;  /* 0x000000000b007221 */ /* 0x001fc80000010100 */
[----:B------:R-:W-:-:S06]  /*5a20*/  FMUL.FTZ R0, R0, 1.4426950216293334961 ;  /* 0x3fb8aa3b00007820 */ /* 0x000fcc0000410000 */
[----:B------:R-:W0:Y:S02]  /*5a30*/  MUFU.EX2 R0, R0 ;  /* 0x0000000000007308 */ /* 0x000e240000000800 */
.L_x_77:
[----:B------:R-:W-:Y:S05]  /*5a40*/  BSYNC B1 ;  /* 0x0000000000017941 */ /* 0x000fea0003800000 */
.L_x_75:
[----:B0-----:R0:W-:Y:S01]  /*5a50*/  STS [R9+0x400], R0 ;  /* 0x0004000009007388 */ /* 0x0011e20000000800 */
[----:B------:R-:W-:Y:S01]  /*5a60*/  BSSY B1, `(.L_x_78) ;  /* 0x000000b000017945 */ /* 0x000fe20003800000 */
[----:B------:R-:W-:Y:S01]  /*5a70*/  FADD.FTZ R13, R13, R0 ;  /* 0x000000000d0d7221 */ /* 0x000fe20000010000 */
[----:B------:R-:W-:Y:S05]  /*5a80*/  @!P0 BRA `(.L_x_79) ;  /* 0x0000004000008947 */ /* 0x000fea0003800000 */
[----:B0-----:R-:W2:Y:S02]  /*5a90*/  LDG.E.U8 R0, [R6.64+0x200] ;  /* 0x0002002406007981 */ /* 0x001ea4000c1e1100 */
[----:B--2---:R-:W-:-:S13]  /*5aa0*/  ISETP.NE.AND P4, PT, R0, RZ, PT ;  /* 0x000000ff0000720c */ /* 0x004fda0003f85270 */
[----:B------:R-:W-:Y:S01]  /*5ab0*/  @P4 IMAD.MOV.U32 R0, RZ, RZ, RZ ;  /* 0x000000ffff004224 */ /* 0x000fe200078e00ff */
[----:B------:R-:W-:Y:S05]  /*5ac0*/  @P4 BRA `(.L_x_80) ;  /* 0x0000004000004947 */ /* 0x000fea0003800000 */
.L_x_79:
[----:B0-----:R-:W0:Y:S02]  /*5ad0*/  LDS R0, [R9+0x800] ;  /* 0x0008000009007984 */ /* 0x001e240000000800 */
[----:B0-----:R-:W-:-:S04]  /*5ae0*/  FADD.FTZ R0, -R11, R0 ;  /* 0x000000000b007221 */ /* 0x001fc80000010100 */
[----:B------:R-:W-:-:S06]  /*5af0*/  FMUL.FTZ R0, R0, 1.4426950216293334961 ;  /* 0x3fb8aa3b00007820 */ /* 0x000fcc0000410000 */
[----:B------:R-:W0:Y:S02]  /*5b00*/  MUFU.EX2 R0, R0 ;  /* 0x0000000000007308 */ /* 0x000e240000000800 */
.L_x_80:
[----:B------:R-:W-:Y:S05]  /*5b10*/  BSYNC B1 ;  /* 0x0000000000017941 */ /* 0x000fea0003800000 */
.L_x_78:
[----:B0-----:R0:W-:Y:S01]  /*5b20*/  STS [R9+0x800], R0 ;  /* 0x0008000009007388 */ /* 0x0011e20000000800 */
[----:B------:R-:W-:Y:S01]  /*5b30*/  BSSY B1, `(.L_x_81) ;  /* 0x000000b000017945 */ /* 0x000fe20003800000 */
[----:B------:R-:W-:Y:S01]  /*5b40*/  FADD.FTZ R13, R13, R0 ;  /* 0x000000000d0d7221 */ /* 0x000fe20000010000 */
[----:B------:R-:W-:Y:S05]  /*5b50*/  @!P0 BRA `(.L_x_82) ;  /* 0x0000004000008947 */ /* 0x000fea0003800000 */
[----:B------:R-:W2:Y:S02]  /*5b60*/  LDG.E.U8 R6, [R6.64+0x300] ;  /* 0x0003002406067981 */ /* 0x000ea4000c1e1100 */
[----:B--2---:R-:W-:-:S13]  /*5b70*/  ISETP.NE.AND P4, PT, R6, RZ, PT ;  /* 0x000000ff0600720c */ /* 0x004fda0003f85270 */
[----:B0-----:R-:W-:Y:S01]  /*5b80*/  @P4 IMAD.MOV.U32 R0, RZ, RZ, RZ ;  /* 0x000000ffff004224 */ /* 0x001fe200078e00ff */
[----:B------:R-:W-:Y:S05]  /*5b90*/  @P4 BRA `(.L_x_83) ;  /* 0x0000004000004947 */ /* 0x000fea0003800000 */
.L_x_82:
[----:B0-----:R-:W0:Y:S02]  /*5ba0*/  LDS R0, [R9+0xc00] ;  /* 0x000c000009007984 */ /* 0x001e240000000800 */
[----:B0-----:R-:W-:-:S04]  /*5bb0*/  FADD.FTZ R0, -R11, R0 ;  /* 0x000000000b007221 */ /* 0x001fc80000010100 */
[----:B------:R-:W-:-:S06]  /*5bc0*/  FMUL.FTZ R0, R0, 1.4426950216293334961 ;  /* 0x3fb8aa3b00007820 */ /* 0x000fcc0000410000 */
[----:B------:R-:W0:Y:S02]  /*5bd0*/  MUFU.EX2 R0, R0 ;  /* 0x0000000000007308 */ /* 0x000e240000000800 */
.L_x_83:
[----:B------:R-:W-:Y:S05]  /*5be0*/  BSYNC B1 ;  /* 0x0000000000017941 */ /* 0x000fea0003800000 */
.L_x_81:
[----:B0-----:R0:W-:Y:S01]  /*5bf0*/  STS [R9+0xc00], R0 ;  /* 0x000c000009007388 */ /* 0x0011e20000000800 */
[----:B------:R-:W-:Y:S01]  /*5c00*/  FADD.FTZ R8, R13, R0 ;  /* 0x000000000d087221 */ /* 0x000fe20000010000 */
[----:B------:R-:W-:Y:S05]  /*5c10*/  @!P3 BRA `(.L_x_84) ;  /* 0xfffffc400000b947 */ /* 0x000fea000383ffff */
.L_x_65:
[----:B-1----:R-:W-:Y:S05]  /*5c20*/  BSYNC B0 ;  /* 0x0000000000007941 */ /* 0x002fea0003800000 */
.L_x_64:
[----:B------:R-:W1:Y:S01]  /*5c30*/  SHFL.BFLY PT, R3, R8, 0x10, 0x1f ;  /* 0x0e001f0008037f89 */ /* 0x000e6200000e0000 */
[----:B0-----:R-:W-:Y:S01]  /*5c40*/  LOP3.LUT P0, R9, R19, 0x1f, RZ, 0xc0, !PT ;  /* 0x0000001f13097812 */ /* 0x001fe2000780c0ff */
[----:B------:R-:W0:Y:S01]  /*5c50*/  LDC.U8 R13, c[0x0][0x26c] ;  /* 0x00009b00ff0d7b82 */ /* 0x000e220000000000 */
[----:B------:R-:W-:Y:S01]  /*5c60*/  UMOV UR4, 0x4 ;  /* 0x0000000400047882 */ /* 0x000fe20000000000 */
[----:B------:R-:W-:Y:S01]  /*5c70*/  BSSY B0, `(.L_x_85) ;  /* 0x000006b000007945 */ /* 0x000fe20003800000 */
[----:B------:R-:W-:Y:S01]  /*5c80*/  ISETP.GT.U32.AND P3, PT, R9, 0x7, PT ;  /* 0x000000070900780c */ /* 0x000fe20003f64070 */
[----:B------:R-:W-:Y:S02]  /*5c90*/  ULDC UR5, c[0x0][0x1d4] ;  /* 0x0000750000057ab9 */ /* 0x000fe40000000800 */
[----:B------:R-:W-:-:S04]  /*5ca0*/  UIADD3 UR4, UR4, UR5, URZ ;  /* 0x0000000504047290 */ /* 0x000fc8000fffe03f */
[----:B------:R-:W-:-:S04]  /*5cb0*/  USHF.R.S32.HI UR5, URZ, 0x1f, UR4 ;  /* 0x0000001f3f057899 */ /* 0x000fc80008011404 */
[----:B------:R-:W-:-:S04]  /*5cc0*/  ULEA.HI UR5, UR5, UR4, URZ, 0x2 ;  /* 0x0000000405057291 */ /* 0x000fc8000f8f103f */
[----:B------:R-:W-:Y:S01]  /*5cd0*/  USHF.L.U32 UR4, UR5, 0x2, URZ ;  /* 0x0000000205047899 */ /* 0x000fe2000800063f */
[----:B-1----:R-:W-:Y:S01]  /*5ce0*/  FADD.FTZ R3, R3, R8 ;  /* 0x0000000803037221 */ /* 0x002fe20000010000 */
[----:B------:R-:W-:Y:S02]  /*5cf0*/  @!P0 SHF.R.U32.HI R8, RZ, 0x3, R19 ;  /* 0x00000003ff088819 */ /* 0x000fe40000011613 */
[----:B------:R-:W-:Y:S02]  /*5d00*/  ULOP3.LUT UR4, UR4, 0xfffffff0, URZ, 0xc0, !UPT ;  /* 0xfffffff004047892 */ /* 0x000fe4000f8ec03f */
[----:B------:R-:W1:Y:S01]  /*5d10*/  SHFL.BFLY PT, R0, R3, 0x8, 0x1f ;  /* 0x0d001f0003007f89 */ /* 0x000e6200000e0000 */
[----:B------:R-:W-:Y:S01]  /*5d20*/  @!P0 LOP3.LUT R8, R8, 0x1ffffffc, RZ, 0xc0, !PT ;  /* 0x1ffffffc08088812 */ /* 0x000fe200078ec0ff */
[----:B------:R-:W-:Y:S01]  /*5d30*/  UIADD3 UR6, UR4, 0x240, URZ ;  /* 0x0000024004067890 */ /* 0x000fe2000fffe03f */
[----:B-1----:R-:W-:-:S05]  /*5d40*/  FADD.FTZ R0, R3, R0 ;  /* 0x0000000003007221 */ /* 0x002fca0000010000 */
[----:B------:R-:W1:Y:S02]  /*5d50*/  SHFL.BFLY PT, R5, R0, 0x4, 0x1f ;  /* 0x0c801f0000057f89 */ /* 0x000e6400000e0000 */
[----:B-1----:R-:W-:-:S05]  /*5d60*/  FADD.FTZ R5, R0, R5 ;  /* 0x0000000500057221 */ /* 0x002fca0000010000 */
[----:B------:R-:W1:Y:S02]  /*5d70*/  SHFL.BFLY PT, R6, R5, 0x2, 0x1f ;  /* 0x0c401f0005067f89 */ /* 0x000e6400000e0000 */
[----:B-1----:R-:W-:-:S05]  /*5d80*/  FADD.FTZ R6, R5, R6 ;  /* 0x0000000605067221 */ /* 0x002fca0000010000 */
[----:B------:R-:W1:Y:S02]  /*5d90*/  SHFL.BFLY PT, R7, R6, 0x1, 0x1f ;  /* 0x0c201f0006077f89 */ /* 0x000e6400000e0000 */
[----:B-1----:R-:W-:-:S05]  /*5da0*/  FADD.FTZ R7, R6, R7 ;  /* 0x0000000706077221 */ /* 0x002fca0000010000 */
[----:B------:R-:W-:Y:S04]  /*5db0*/  @!P0 STS [R8+0x20], R7 ;  /* 0x0000200708008388 */ /* 0x000fe80000000800 */
[----:B------:R-:W-:Y:S01]  /*5dc0*/  BAR.SYNC.DEFER_BLOCKING 0x0 ;  /* 0x0000000000007b1d */ /* 0x000fe20000010000 */
[----:B0-----:R-:W-:-:S05]  /*5dd0*/  ISETP.NE.AND P0, PT, R13, RZ, PT ;  /* 0x000000ff0d00720c */ /* 0x001fca0003f05270 */
[----:B------:R-:W0:Y:S04]  /*5de0*/  @!P3 LDS R7, [R9.X4+0x20] ;  /* 0x000020000907b984 */ /* 0x000e280000004800 */
[----:B0-----:R-:W0:Y:S02]  /*5df0*/  SHFL.BFLY PT, R0, R7, 0x4, 0x1f ;  /* 0x0c801f0007007f89 */ /* 0x001e2400000e0000 */
[----:B0-----:R-:W-:-:S05]  /*5e00*/  FADD.FTZ R0, R0, R7 ;  /* 0x0000000700007221 */ /* 0x001fca0000010000 */
[----:B------:R-:W0:Y:S02]  /*5e10*/  SHFL.BFLY PT, R3, R0, 0x2, 0x1f ;  /* 0x0c401f0000037f89 */ /* 0x000e2400000e0000 */
[----:B0-----:R-:W-:-:S05]  /*5e20*/  FADD.FTZ R3, R0, R3 ;  /* 0x0000000300037221 */ /* 0x001fca0000010000 */
[----:B------:R-:W0:Y:S02]  /*5e30*/  SHFL.BFLY PT, R6, R3, 0x1, 0x1f ;  /* 0x0c201f0003067f89 */ /* 0x000e2400000e0000 */
[----:B0-----:R-:W-:Y:S02]  /*5e40*/  FADD.FTZ R5, R3, R6 ;  /* 0x0000000603057221 */ /* 0x001fe40000010000 */
[----:B------:R-:W-:-:S04]  /*5e50*/  @P0 IMAD.MOV.U32 R6, RZ, RZ, c[0x0][0x268] ;  /* 0x00009a00ff060624 */ /* 0x000fc800078e00ff */
[----:B------:R-:W-:Y:S01]  /*5e60*/  @P0 IMAD R23, R23, R6, c[0x0][0x1ec] ;  /* 0x00007b0017170624 */ /* 0x000fe200078e0206 */
[----:B------:R-:W0:Y:S01]  /*5e70*/  SHFL.IDX PT, R5, R5, RZ, 0x1f ;  /* 0x00001fff05057589 */ /* 0x000e2200000e0000 */
[----:B------:R-:W-:Y:S02]  /*5e80*/  CS2R R6, SRZ ;  /* 0x0000000000067805 */ /* 0x000fe4000001ff00 */
[----:B------:R-:W-:-:S04]  /*5e90*/  @P0 IMAD R23, R23, c[0x0][0x1d4], RZ ;  /* 0x0000750017170a24 */ /* 0x000fc800078e02ff */
[--C-:B------:R-:W-:Y:S01]  /*5ea0*/  @P0 IMAD.MOV.U32 R6, RZ, RZ, R23.reuse ;  /* 0x000000ffff060224 */ /* 0x100fe200078e0017 */
[----:B------:R-:W-:Y:S01]  /*5eb0*/  @P0 SHF.R.S32.HI R7, RZ, 0x1f, R23 ;  /* 0x0000001fff070819 */ /* 0x000fe20000011417 */
[----:B------:R-:W-:Y:S05]  /*5ec0*/  @P1 BRA `(.L_x_86) ;  /* 0x0000045000001947 */ /* 0x000fea0003800000 */
[----:B------:R-:W-:Y:S01]  /*5ed0*/  LOP3.LUT R0, RZ, R20, RZ, 0x33, !PT ;  /* 0x00000014ff007212 */ /* 0x000fe200078e33ff */
[----:B0-----:R-:W-:Y:S01]  /*5ee0*/  FADD.FTZ R5, R5, 9.9999999747524270788e-07 ;  /* 0x358637bd05057421 */ /* 0x001fe20000010000 */
[----:B------:R-:W-:Y:S02]  /*5ef0*/  BSSY B1, `(.L_x_87) ;  /* 0x0000018000017945 */ /* 0x000fe40003800000 */
[----:B------:R-:W-:Y:S01]  /*5f00*/  IADD3 R0, -R19, R16, R0 ;  /* 0x0000001013007210 */ /* 0x000fe20007ffe100 */
[----:B------:R0:W1:Y:S03]  /*5f10*/  MUFU.RCP R15, R5 ;  /* 0x00000005000f7308 */ /* 0x0000660000001000 */
[----:B------:R-:W-:-:S02]  /*5f20*/  LEA.HI R3, R0, 0x1, RZ, 0x18 ;  /* 0x0000000100037811 */ /* 0x000fc400078fc0ff */
[----:B------:R-:W-:Y:S02]  /*5f30*/  ISETP.GE.U32.AND P1, PT, R0, 0x300, PT ;  /* 0x000003000000780c */ /* 0x000fe40003f26070 */
[----:B------:R-:W-:Y:S01]  /*5f40*/  LOP3.LUT P3, R8, R3, 0x3, RZ, 0xc0, !PT ;  /* 0x0000000303087812 */ /* 0x000fe2000786c0ff */
[----:B------:R-:W-:-:S12]  /*5f50*/  IMAD.IADD R3, R19, 0x1, R20 ;  /* 0x0000000113037824 */ /* 0x000fd800078e0214 */
[----:B------:R-:W-:Y:S05]  /*5f60*/  @!P3 BRA `(.L_x_88) ;  /* 0x000001000000b947 */ /* 0x000fea0003800000 */
[----:B01----:R-:W-:Y:S02]  /*5f70*/  IMAD.MOV.U32 R0, RZ, RZ, R8 ;  /* 0x000000ffff007224 */ /* 0x003fe400078e0008 */
.L_x_89:
[C---:B------:R-:W-:Y:S01]  /*5f80*/  IMAD.IADD R14, R3.reuse, 0x1, -R20 ;  /* 0x00000001030e7824 */ /* 0x040fe200078e0a14 */
[C---:B0-----:R-:W-:Y:S02]  /*5f90*/  @P0 IADD3 R9, P3, R3.reuse, R6, RZ ;  /* 0x0000000603090210 */ /* 0x041fe40007f7e0ff */
[----:B------:R-:W-:Y:S02]  /*5fa0*/  IADD3 R0, R0, -0x1, RZ ;  /* 0xffffffff00007810 */ /* 0x000fe40007ffe0ff */
[----:B------:R-:W0:Y:S01]  /*5fb0*/  LDS R5, [R14.X4+0x240] ;  /* 0x000240000e057984 */ /* 0x000e220000004800 */
[----:B------:R-:W-:Y:S02]  /*5fc0*/  @P0 LEA.HI.X.SX32 R12, R3, R7, 0x1, P3 ;  /* 0x00000007030c0211 */ /* 0x000fe400018f0eff */
[----:B------:R-:W-:Y:S02]  /*5fd0*/  @P0 LEA R8, P3, R9, c[0x0][0x260], 0x2 ;  /* 0x0000980009080a11 */ /* 0x000fe400078610ff */
[----:B------:R-:W-:-:S02]  /*5fe0*/  IADD3 R3, R3, 0x100, RZ ;  /* 0x0000010003037810 */ /* 0x000fc40007ffe0ff */
[----:B------:R-:W-:Y:S02]  /*5ff0*/  @P0 LEA.HI.X R9, R9, c[0x0][0x264], R12, 0x2, P3 ;  /* 0x0000990009090a11 */ /* 0x000fe400018f140c */
[----:B------:R-:W-:Y:S01]  /*6000*/  ISETP.NE.AND P3, PT, R0, RZ, PT ;  /* 0x000000ff0000720c */ /* 0x000fe20003f65270 */
[----:B0-----:R-:W-:Y:S01]  /*6010*/  FMUL.FTZ R21, R5, R15 ;  /* 0x0000000f05157220 */ /* 0x001fe20000410000 */
[----:B------:R-:W-:-:S04]  /*6020*/  LEA R5, R14, UR6, 0x1 ;  /* 0x000000060e057c11 */ /* 0x000fc8000f8e08ff */
[----:B------:R-:W-:Y:S01]  /*6030*/  F2FP.PACK_AB R11, RZ, R21 ;  /* 0x00000015ff0b723e */ /* 0x000fe200000000ff */
[----:B------:R0:W-:Y:S04]  /*6040*/  @P0 STG.E [R8.64], R21 ;  /* 0x0000001508000986 */ /* 0x0001e8000c101924 */
[----:B------:R0:W-:Y:S02]  /*6050*/  STS.U16 [R5], R11 ;  /* 0x0000000b05007388 */ /* 0x0001e40000000400 */
[----:B------:R-:W-:Y:S05]  /*6060*/  @P3 BRA `(.L_x_89) ;  /* 0xffffff1000003947 */ /* 0x000fea000383ffff */
.L_x_88:
[----:B01----:R-:W-:Y:S05]  /*6070*/  BSYNC B1 ;  /* 0x0000000000017941 */ /* 0x003fea0003800000 */
.L_x_87:
[----:B------:R-:W-:Y:S05]  /*6080*/  @!P1 BRA `(.L_x_86) ;  /* 0x0000029000009947 */ /* 0x000fea0003800000 */
[----:B------:R-:W-:Y:S01]  /*6090*/  LEA R5, R3, UR4, 0x1 ;  /* 0x0000000403057c11 */ /* 0x000fe2000f8e08ff */
[----:B------:R-:W-:Y:S01]  /*60a0*/  IMAD.SHL.U32 R0, R20, 0x4, RZ ;  /* 0x0000000414007824 */ /* 0x000fe200078e00ff */
[----:B------:R-:W-:-:S03]  /*60b0*/  ISETP.NE.AND P1, PT, R13, RZ, PT ;  /* 0x000000ff0d00720c */ /* 0x000fc60003f25270 */
[----:B------:R-:W-:Y:S02]  /*60c0*/  IMAD R5, R20, -0x2, R5 ;  /* 0xfffffffe14057824 */ /* 0x000fe400078e0205 */
[----:B------:R-:W-:-:S03]  /*60d0*/  IMAD R0, R3, 0x4, -R0 ;  /* 0x0000000403007824 */ /* 0x000fc600078e0a00 */
[----:B------:R-:W-:Y:S02]  /*60e0*/  IADD3 R5, R5, 0x240, RZ ;  /* 0x0000024005057810 */ /* 0x000fe40007ffe0ff */
[----:B------:R-:W-:-:S05]  /*60f0*/  IADD3 R0, R0, 0x240, RZ ;  /* 0x0000024000007810 */ /* 0x000fca0007ffe0ff */
.L_x_90:
[----:B------:R-:W0:Y:S01]  /*6100*/  LDS R8, [R0] ;  /* 0x0000000000087984 */ /* 0x000e220000000800 */
[----:B------:R-:W-:-:S04]  /*6110*/  IADD3 R11, P0, R3, R6, RZ ;  /* 0x00000006030b7210 */ /* 0x000fc80007f1e0ff */
[C---:B------:R-:W-:Y:S02]  /*6120*/  LEA.HI.X.SX32 R12, R3.reuse, R7, 0x1, P0 ;  /* 0x00000007030c7211 */ /* 0x040fe400000f0eff */
[----:B------:R-:W-:Y:S01]  /*6130*/  IADD3 R3, R3, 0x400, RZ ;  /* 0x0000040003037810 */ /* 0x000fe20007ffe0ff */
[----:B0-----:R-:W-:-:S05]  /*6140*/  FMUL.FTZ R13, R8, R15 ;  /* 0x0000000f080d7220 */ /* 0x001fca0000410000 */
[----:B------:R-:W-:-:S04]  /*6150*/  F2FP.PACK_AB R8, RZ, R13 ;  /* 0x0000000dff08723e */ /* 0x000fc800000000ff */
[----:B------:R-:W-:-:S05]  /*6160*/  PRMT R9, R8, 0x7610, R9 ;  /* 0x0000761008097816 */ /* 0x000fca0000000009 */
[----:B------:R-:W-:Y:S04]  /*6170*/  STS.U16 [R5], R9 ;  /* 0x0000000905007388 */ /* 0x000fe80000000400 */
[----:B------:R-:W0:Y:S02]  /*6180*/  LDS R8, [R0+0x400] ;  /* 0x0004000000087984 */ /* 0x000e240000000800 */
[----:B0-----:R-:W-:-:S05]  /*6190*/  FMUL.FTZ R21, R8, R15 ;  /* 0x0000000f08157220 */ /* 0x001fca0000410000 */
[----:B------:R-:W-:-:S04]  /*61a0*/  F2FP.PACK_AB R8, RZ, R21 ;  /* 0x00000015ff08723e */ /* 0x000fc800000000ff */
[----:B------:R-:W-:-:S05]  /*61b0*/  PRMT R14, R8, 0x7610, R14 ;  /* 0x00007610080e7816 */ /* 0x000fca000000000e */
[----:B------:R-:W-:Y:S04]  /*61c0*/  STS.U16 [R5+0x200], R14 ;  /* 0x0002000e05007388 */ /* 0x000fe80000000400 */
[----:B------:R-:W0:Y:S02]  /*61d0*/  LDS R8, [R0+0x800] ;  /* 0x0008000000087984 */ /* 0x000e240000000800 */
[----:B0-----:R-:W-:-:S05]  /*61e0*/  FMUL.FTZ R23, R8, R15 ;  /* 0x0000000f08177220 */ /* 0x001fca0000410000 */
[----:B------:R-:W-:-:S04]  /*61f0*/  F2FP.PACK_AB R8, RZ, R23 ;  /* 0x00000017ff08723e */ /* 0x000fc800000000ff */
[----:B------:R-:W-:Y:S02]  /*6200*/  PRMT R18, R8, 0x7610, R18 ;  /* 0x0000761008127816 */ /* 0x000fe40000000012 */
[----:B------:R-:W-:-:S03]  /*6210*/  LEA R8, P0, R11, c[0x0][0x260], 0x2 ;  /* 0x000098000b087a11 */ /* 0x000fc600078010ff */
[----:B------:R-:W-:Y:S04]  /*6220*/  STS.U16 [R5+0x400], R18 ;  /* 0x0004001205007388 */ /* 0x000fe80000000400 */
[----:B------:R0:W1:Y:S02]  /*6230*/  LDS R9, [R0+0xc00] ;  /* 0x000c000000097984 */ /* 0x0000640000000800 */
[----:B0-----:R-:W-:Y:S01]  /*6240*/  IADD3 R0, R0, 0x1000, RZ ;  /* 0x0000100000007810 */ /* 0x001fe20007ffe0ff */
[----:B-1----:R-:W-:Y:S01]  /*6250*/  FMUL.FTZ R27, R9, R15 ;  /* 0x0000000f091b7220 */ /* 0x002fe20000410000 */
[----:B------:R-:W-:Y:S02]  /*6260*/  LEA.HI.X R9, R11, c[0x0][0x264], R12, 0x2, P0 ;  /* 0x000099000b097a11 */ /* 0x000fe400000f140c */
[----:B------:R-:W-:-:S02]  /*6270*/  ISETP.GE.AND P0, PT, R3, R16, PT ;  /* 0x000000100300720c */ /* 0x000fc40003f06270 */
[----:B------:R-:W-:Y:S01]  /*6280*/  F2FP.PACK_AB R11, RZ, R27 ;  /* 0x0000001bff0b723e */ /* 0x000fe200000000ff */
[----:B------:R-:W-:Y:S03]  /*6290*/  @P1 STG.E [R8.64], R13 ;  /* 0x0000000d08001986 */ /* 0x000fe6000c101924 */
[----:B------:R-:W-:Y:S01]  /*62a0*/  PRMT R12, R11, 0x7610, R12 ;  /* 0x000076100b0c7816 */ /* 0x000fe2000000000c */
[----:B------:R-:W-:Y:S01]  /*62b0*/  @P1 STG.E [R8.64+0x400], R21 ;  /* 0x0004001508001986 */ /* 0x000fe2000c101924 */
[----:B------:R-:W-:-:S03]  /*62c0*/  IADD3 R11, R5, 0x800, RZ ;  /* 0x00000800050b7810 */ /* 0x000fc60007ffe0ff */
[----:B------:R-:W-:Y:S04]  /*62d0*/  @P1 STG.E [R8.64+0x800], R23 ;  /* 0x0008001708001986 */ /* 0x000fe8000c101924 */
[----:B------:R-:W-:Y:S04]  /*62e0*/  @P1 STG.E [R8.64+0xc00], R27 ;  /* 0x000c001b08001986 */ /* 0x000fe8000c101924 */
[----:B------:R0:W-:Y:S02]  /*62f0*/  STS.U16 [R5+0x600], R12 ;  /* 0x0006000c05007388 */ /* 0x0001e40000000400 */
[----:B0-----:R-:W-:Y:S01]  /*6300*/  IMAD.MOV.U32 R5, RZ, RZ, R11 ;  /* 0x000000ffff057224 */ /* 0x001fe200078e000b */
[----:B------:R-:W-:Y:S05]  /*6310*/  @!P0 BRA `(.L_x_90) ;  /* 0xfffffde000008947 */ /* 0x000fea000383ffff */
.L_x_86:
[----:B------:R-:W-:Y:S05]  /*6320*/  BSYNC B0 ;  /* 0x0000000000007941 */ /* 0x000fea0003800000 */
.L_x_85:
[----:B------:R-:W1:Y:S01]  /*6330*/  S2R R8, SR_CTAID.X ;  /* 0x0000000000087919 */ /* 0x000e620000002500 */
[----:B------:R-:W-:Y:S01]  /*6340*/  SHF.R.S32.HI R0, RZ, 0x1f, R25 ;  /* 0x0000001fff007819 */ /* 0x000fe20000011419 */
[----:B------:R-:W-:Y:S01]  /*6350*/  BSSY B0, `(.L_x_91) ;  /* 0x000001f000007945 */ /* 0x000fe20003800000 */
[----:B------:R-:W-:-:S02]  /*6360*/  LEA.HI R9, R10, R19, RZ, 0x4 ;  /* 0x000000130a097211 */ /* 0x000fc400078f20ff */
[----:B------:R-:W-:Y:S02]  /*6370*/  LEA.HI R3, R0, R25, RZ, 0x4 ;  /* 0x0000001900037211 */ /* 0x000fe400078f20ff */
[----:B------:R-:W-:Y:S02]  /*6380*/  LOP3.LUT R0, R9, 0xfffffff0, RZ, 0xc0, !PT ;  /* 0xfffffff009007812 */ /* 0x000fe400078ec0ff */
[----:B------:R-:W-:Y:S02]  /*6390*/  LOP3.LUT R6, R3, 0xfffffff0, RZ, 0xc0, !PT ;  /* 0xfffffff003067812 */ /* 0x000fe400078ec0ff */
[----:B------:R-:W-:Y:S01]  /*63a0*/  SHF.R.S32.HI R9, RZ, 0x4, R9 ;  /* 0x00000004ff097819 */ /* 0x000fe20000011409 */
[----:B------:R-:W-:Y:S02]  /*63b0*/  IMAD.IADD R27, R19, 0x1, -R0 ;  /* 0x00000001131b7824 */ /* 0x000fe400078e0a00 */
[----:B------:R-:W-:Y:S02]  /*63c0*/  IMAD.IADD R6, R25, 0x1, -R6 ;  /* 0x0000000119067824 */ /* 0x000fe400078e0a06 */
[C---:B------:R-:W-:Y:S01]  /*63d0*/  IMAD.SHL.U32 R3, R27.reuse, 0x8, RZ ;  /* 0x000000081b037824 */ /* 0x040fe200078e00ff */
[----:B------:R-:W-:-:S02]  /*63e0*/  ISETP.GT.OR P0, PT, R27, 0x9, P2 ;  /* 0x000000091b00780c */ /* 0x000fc40001704670 */
[CC--:B------:R-:W-:Y:S01]  /*63f0*/  ISETP.NE.AND P1, PT, R9.reuse, R6.reuse, PT ;  /* 0x000000060900720c */ /* 0x0c0fe20003f25270 */
[----:B------:R-:W-:Y:S01]  /*6400*/  IMAD R30, R4, c[0x0][0x1d4], R3 ;  /* 0x00007500041e7a24 */ /* 0x000fe200078e0203 */
[----:B------:R-:W-:Y:S01]  /*6410*/  ISETP.NE.OR P3, PT, R9, R6, P0 ;  /* 0x000000060900720c */ /* 0x000fe20000765670 */
[----:B0-----:R-:W-:Y:S01]  /*6420*/  CS2R R4, SRZ ;  /* 0x0000000000047805 */ /* 0x001fe2000001ff00 */
[----:B------:R-:W-:Y:S01]  /*6430*/  CS2R R6, SRZ ;  /* 0x0000000000067805 */ /* 0x000fe2000001ff00 */
[----:B-1----:R-:W-:Y:S01]  /*6440*/  IMAD R0, R2, c[0x0][0x1d8], R8 ;  /* 0x0000760002007a24 */ /* 0x002fe200078e0208 */
[----:B------:R-:W-:Y:S02]  /*6450*/  ISETP.GT.AND P0, PT, R27, 0x9, PT ;  /* 0x000000091b00780c */ /* 0x000fe40003f04270 */
[----:B------:R-:W-:Y:S01]  /*6460*/  SHF.R.S32.HI R31, RZ, 0x1f, R30 ;  /* 0x0000001fff1f7819 */ /* 0x000fe2000001141e */
[----:B------:R-:W-:-:S04]  /*6470*/  IMAD R10, R0, 0x50, RZ ;  /* 0x00000050000a7824 */ /* 0x000fc800078e02ff */
[----:B------:R-:W-:-:S05]  /*6480*/  IMAD R10, R10, c[0x0][0x1d4], R3 ;  /* 0x000075000a0a7a24 */ /* 0x000fca00078e0203 */
[----:B------:R-:W-:Y:S01]  /*6490*/  SHF.R.S32.HI R11, RZ, 0x1f, R10 ;  /* 0x0000001fff0b7819 */ /* 0x000fe2000001140a */
[----:B------:R-:W-:Y:S05]  /*64a0*/  @P3 BRA `(.L_x_92) ;  /* 0x0000009000003947 */ /* 0x000fea0003800000 */
[----:B------:R-:W-:Y:S01]  /*64b0*/  ISETP.NE.U32.AND P3, PT, RZ, c[0x0][0x190], PT ;  /* 0x00006400ff007a0c */ /* 0x000fe20003f65070 */
[----:B------:R-:W-:-:S03]  /*64c0*/  IMAD.MOV.U32 R7, RZ, RZ, RZ ;  /* 0x000000ffff077224 */ /* 0x000fc600078e00ff */
[----:B------:R-:W-:-:S13]  /*64d0*/  ISETP.NE.AND.EX P3, PT, RZ, c[0x0][0x194], PT, P3 ;  /* 0x00006500ff007a0c */ /* 0x000fda0003f65330 */
[----:B------:R-:W-:Y:S05]  /*64e0*/  @!P3 BRA `(.L_x_93) ;  /* 0x000000400000b947 */ /* 0x000fea0003800000 */
[----:B------:R-:W-:Y:S02]  /*64f0*/  IMAD.MOV.U32 R5, RZ, RZ, 0x2 ;  /* 0x00000002ff057424 */ /* 0x000fe400078e00ff */
[----:B------:R-:W-:-:S04]  /*6500*/  IMAD R4, R8, 0x50, R3 ;  /* 0x0000005008047824 */ /* 0x000fc800078e0203 */
[----:B------:R-:W-:-:S06]  /*6510*/  IMAD.WIDE R4, R4, R5, c[0x0][0x190] ;  /* 0x0000640004047625 */ /* 0x000fcc00078e0205 */
[----:B------:R-:W5:Y:S02]  /*6520*/  LDG.E.128 R4, [R4.64] ;  /* 0x0000002404047981 */ /* 0x000f64000c1e1d00 */
.L_x_93:
[----:B-----5:R0:W-:Y:S02]  /*6530*/  STS.128 [R27.X16+0x140], R4 ;  /* 0x000140041b007388 */ /* 0x0201e4000000cc00 */
.L_x_92:
[----:B------:R-:W-:Y:S05]  /*6540*/  BSYNC B0 ;  /* 0x0000000000007941 */ /* 0x000fea0003800000 */
.L_x_91:
[----:B------:R-:W-:Y:S01]  /*6550*/  BAR.SYNC.DEFER_BLOCKING 0x0 ;  /* 0x0000000000007b1d */ /* 0x000fe20000010000 */
[----:B------:R-:W-:Y:S01]  /*6560*/  CS2R R22, SRZ ;  /* 0x0000000000167805 */ /* 0x000fe2000001ff00 */
[----:B------:R-:W-:Y:S01]  /*6570*/  IMAD.MOV.U32 R21, RZ, RZ, RZ ;  /* 0x000000ffff157224 */ /* 0x000fe200078e00ff */
[----:B------:R-:W-:Y:S01]  /*6580*/  CS2R R14, SRZ ;  /* 0x00000000000e7805 */ /* 0x000fe2000001ff00 */
[----:B------:R-:W-:Y:S01]  /*6590*/  IMAD.MOV.U32 R18, RZ, RZ, RZ ;  /* 0x000000ffff127224 */ /* 0x000fe200078e00ff */
[----:B------:R-:W-:Y:S01]  /*65a0*/  CS2R R12, SRZ ;  /* 0x00000000000c7805 */ /* 0x000fe2000001ff00 */
[----:B------:R-:W-:Y:S01]  /*65b0*/  BSSY B0, `(.L_x_94) ;  /* 0x00001bf000007945 */ /* 0x000fe20003800000 */
[----:B------:R-:W-:Y:S05]  /*65c0*/  @P0 BRA `(.L_x_95) ;  /* 0x00001bd000000947 */ /* 0x000fea0003800000 */
[----:B------:R-:W-:Y:S01]  /*65d0*/  IMAD.IADD R32, R9, 0x1, R20 ;  /* 0x0000000109207824 */ /* 0x000fe200078e0214 */
[----:B------:R-:W-:Y:S01]  /*65e0*/  IMNMX R33, R25, c[0x0][0x1d4], PT ;  /* 0x0000750019217a17 */ /* 0x000fe20003800200 */
[----:B------:R-:W-:Y:S01]  /*65f0*/  BSSY B1, `(.L_x_96) ;  /* 0x00000b6000017945 */ /* 0x000fe20003800000 */
[----:B------:R-:W-:Y:S01]  /*6600*/  LEA R44, R9, UR6, 0x1 ;  /* 0x00000006092c7c11 */ /* 0x000fe2000f8e08ff */
[----:B------:R-:W-:-:S05]  /*6610*/  IMAD R23, R32, 0x50, RZ ;  /* 0x0000005020177824 */ /* 0x000fca00078e02ff */
[----:B------:R-:W-:-:S04]  /*6620*/  IADD3 R29, P3, R10, R23, RZ ;  /* 0x000000170a1d7210 */ /* 0x000fc80007f7e0ff */
[----:B------:R-:W-:Y:S01]  /*6630*/  LEA.HI.X.SX32 R34, R23, R11, 0x1, P3 ;  /* 0x0000000b17227211 */ /* 0x000fe200018f0eff */
[----:B------:R-:W-:Y:S01]  /*6640*/  IMAD.MOV.U32 R23, RZ, RZ, RZ ;  /* 0x000000ffff177224 */ /* 0x000fe200078e00ff */
[----:B------:R-:W-:Y:S02]  /*6650*/  ISETP.GE.AND P3, PT, R32, R33, PT ;  /* 0x000000212000720c */ /* 0x000fe40003f66270 */
[----:B------:R-:W-:-:S04]  /*6660*/  LEA R28, P4, R29, c[0x0][0x1a0], 0x1 ;  /* 0x000068001d1c7a11 */ /* 0x000fc800078808ff */
[----:B------:R-:W-:-:S07]  /*6670*/  LEA.HI.X R29, R29, c[0x0][0x1a4], R34, 0x1, P4 ;  /* 0x000069001d1d7a11 */ /* 0x000fce00020f0c22 */
[----:B------:R-:W-:Y:S05]  /*6680*/  @P3 BRA `(.L_x_97) ;  /* 0x00000ac000003947 */ /* 0x000fea0003800000 */
[----:B------:R-:W-:Y:S01]  /*6690*/  ULDC UR5, c[0x0][0x1d4] ;  /* 0x0000750000057ab9 */ /* 0x000fe20000000800 */
[----:B------:R-:W-:Y:S01]  /*66a0*/  IMAD.MOV R13, RZ, RZ, -R16 ;  /* 0x000000ffff0d7224 */ /* 0x000fe200078e0a10 */
[----:B------:R-:W-:Y:S01]  /*66b0*/  ULOP3.LUT UR5, URZ, UR5, URZ, 0x33, !UPT ;  /* 0x000000053f057292 */ /* 0x000fe2000f8e333f */
[----:B------:R-:W-:Y:S01]  /*66c0*/  IADD3 R12, -R20, -0x2, -R9 ;  /* 0xfffffffe140c7810 */ /* 0x000fe20007ffe909 */
[----:B------:R-:W-:Y:S01]  /*66d0*/  IMAD R34, R17, c[0x0][0x1d8], R8 ;  /* 0x0000760011227a24 */ /* 0x000fe200078e0208 */
[----:B------:R-:W-:Y:S01]  /*66e0*/  BSSY B2, `(.L_x_98) ;  /* 0x0000040000027945 */ /* 0x000fe20003800000 */
[----:B------:R-:W-:Y:S01]  /*66f0*/  IMAD.MOV.U32 R35, RZ, RZ, 0x2 ;  /* 0x00000002ff237424 */ /* 0x000fe200078e00ff */
[----:B------:R-:W-:Y:S01]  /*6700*/  CS2R R14, SRZ ;  /* 0x00000000000e7805 */ /* 0x000fe2000001ff00 */
[----:B------:R-:W-:Y:S01]  /*6710*/  IMNMX R13, R13, UR5, !PT ;  /* 0x000000050d0d7c17 */ /* 0x000fe2000f800200 */
[----:B------:R-:W-:Y:S01]  /*6720*/  IMAD R34, R34, 0x50, R3 ;  /* 0x0000005022227824 */ /* 0x000fe200078e0203 */
[----:B------:R-:W-:Y:S01]  /*6730*/  CS2R R22, SRZ ;  /* 0x0000000000167805 */ /* 0x000fe2000001ff00 */
[----:B------:R-:W-:-:S02]  /*6740*/  IMAD.MOV.U32 R45, RZ, RZ, R32 ;  /* 0x000000ffff2d7224 */ /* 0x000fc400078e0020 */
[----:B------:R-:W-:Y:S02]  /*6750*/  IMAD.IADD R36, R12, 0x1, -R13 ;  /* 0x000000010c247824 */ /* 0x000fe400078e0a0d */
[----:B------:R-:W-:Y:S01]  /*6760*/  CS2R R12, SRZ ;  /* 0x00000000000c7805 */ /* 0x000fe2000001ff00 */
[----:B------:R-:W-:Y:S02]  /*6770*/  IMAD.MOV.U32 R18, RZ, RZ, RZ ;  /* 0x000000ffff127224 */ /* 0x000fe400078e00ff */
[----:B------:R-:W-:Y:S01]  /*6780*/  LOP3.LUT P3, RZ, R36, 0x10, RZ, 0xc0, !PT ;  /* 0x0000001024ff7812 */ /* 0x000fe2000786c0ff */
[----:B------:R-:W-:Y:S02]  /*6790*/  IMAD.MOV.U32 R21, RZ, RZ, RZ ;  /* 0x000000ffff157224 */ /* 0x000fe400078e00ff */
[----:B------:R-:W-:-:S10]  /*67a0*/  IMAD.WIDE R34, R34, R35, c[0x0][0x238] ;  /* 0x00008e0022227625 */ /* 0x000fd400078e0223 */
[----:B------:R-:W-:Y:S05]  /*67b0*/  @P3 BRA `(.L_x_99) ;  /* 0x0000032000003947 */ /* 0x000fea0003800000 */
[----:B------:R-:W-:Y:S01]  /*67c0*/  IMAD R15, R2, c[0x0][0x1d4], RZ ;  /* 0x00007500020f7a24 */ /* 0x000fe200078e02ff */
[----:B------:R-:W-:-:S04]  /*67d0*/  SHF.R.S32.HI R12, RZ, 0x1f, R32 ;  /* 0x0000001fff0c7819 */ /* 0x000fc80000011420 */
[----:B------:R-:W-:-:S04]  /*67e0*/  IADD3 R13, P2, R15, R32, RZ ;  /* 0x000000200f0d7210 */ /* 0x000fc80007f5e0ff */
[----:B------:R-:W-:Y:S02]  /*67f0*/  LEA.HI.X.SX32 R14, R15, R12, 0x1, P2 ;  /* 0x0000000c0f0e7211 */ /* 0x000fe400010f0eff */
[----:B------:R-:W-:-:S04]  /*6800*/  LEA R12, P2, R13, c[0x0][0x1a8], 0x2 ;  /* 0x00006a000d0c7a11 */ /* 0x000fc800078410ff */
[----:B------:R-:W-:-:S05]  /*6810*/  LEA.HI.X R13, R13, c[0x0][0x1ac], R14, 0x2, P2 ;  /* 0x00006b000d0d7a11 */ /* 0x000fca00010f140e */
[----:B------:R-:W2:Y:S02]  /*6820*/  LDG.E R12, [R12.64] ;  /* 0x000000240c0c7981 */ /* 0x000ea4000c1e1900 */
[----:B--2---:R-:W-:-:S04]  /*6830*/  IMAD R15, R12, c[0x0][0x1d8], RZ ;  /* 0x000076000c0f7a24 */ /* 0x004fc800078e02ff */
[----:B------:R-:W-:-:S04]  /*6840*/  IMAD R15, R15, c[0x0][0x1d4], R32 ;  /* 0x000075000f0f7a24 */ /* 0x000fc800078e0220 */
[----:B------:R-:W-:-:S05]  /*6850*/  IMAD R15, R15, 0x50, RZ ;  /* 0x000000500f0f7824 */ /* 0x000fca00078e02ff */
[----:B------:R-:W-:-:S04]  /*6860*/  IADD3 R18, P2, R30, R15, RZ ;  /* 0x0000000f1e127210 */ /* 0x000fc80007f5e0ff */
[----:B------:R-:W-:Y:S02]  /*6870*/  LEA.HI.X.SX32 R15, R15, R31, 0x1, P2 ;  /* 0x0000001f0f0f7211 */ /* 0x000fe400010f0eff */
[----:B------:R-:W-:-:S04]  /*6880*/  LEA R14, P2, R18, c[0x0][0x1a0], 0x1 ;  /* 0x00006800120e7a11 */ /* 0x000fc800078408ff */
[----:B------:R-:W-:Y:S02]  /*6890*/  LEA.HI.X R15, R18, c[0x0][0x1a4], R15, 0x1, P2 ;  /* 0x00006900120f7a11 */ /* 0x000fe400010f0c0f */
[----:B------:R-:W1:Y:S04]  /*68a0*/  LDS.U16 R18, [R44] ;  /* 0x000000002c127984 */ /* 0x000e680000000400 */
[----:B------:R2:W5:Y:S01]  /*68b0*/  LDG.E.128 R40, [R14.64] ;  /* 0x000000240e287981 */ /* 0x000562000c1e1d00 */
[----:B------:R-:W-:Y:S02]  /*68c0*/  ULDC UR5, c[0x0][0x1ec] ;  /* 0x00007b0000057ab9 */ /* 0x000fe40000000800 */
[----:B------:R-:W-:-:S06]  /*68d0*/  UISETP.NE.AND UP0, UPT, URZ, UR5, UPT ;  /* 0x000000053f00728c */ /* 0x000fcc000bf05270 */
[----:B------:R-:W-:Y:S01]  /*68e0*/  PLOP3.LUT P2, PT, PT, PT, UP0, 0x80, 0x0 ;  /* 0x000000000000781c */ /* 0x000fe20003f4f008 */
[----:B-1----:R-:W-:-:S12]  /*68f0*/  HADD2.F32 R23, -RZ, R18.H0_H0 ;  /* 0x20000012ff177230 */ /* 0x002fd80000004100 */
[----:B------:R-:W-:Y:S05]  /*6900*/  @P2 BRA `(.L_x_100) ;  /* 0x000000c000002947 */ /* 0x000fea0003800000 */
[----:B--2---:R-:W-:Y:S01]  /*6910*/  ISETP.NE.AND P5, PT, R26, RZ, PT ;  /* 0x000000ff1a00720c */ /* 0x004fe20003fa5270 */
[----:B------:R-:W1:-:S12]  /*6920*/  LDS.128 R12, [R27.X16+0x140] ;  /* 0x000140001b0c7984 */ /* 0x000e58000000cc00 */
[----:B------:R-:W2:Y:S01]  /*6930*/  @P5 LDG.E.128 R48, [R34.64] ;  /* 0x0000002422305981 */ /* 0x000ea2000c1e1d00 */
[----:B-1---5:R-:W-:Y:S01]  /*6940*/  HFMA2.MMA R40, R40, 1, 1, R12 ;  /* 0x3c003c0028287835 */ /* 0x022fe2000000000c */
[----:B------:R-:W-:Y:S01]  /*6950*/  HADD2 R41, R41, R13 ;  /* 0x0000000d29297230 */ /* 0x000fe20000000000 */
[----:B------:R-:W-:Y:S01]  /*6960*/  HFMA2.MMA R42, R42, 1, 1, R14 ;  /* 0x3c003c002a2a7835 */ /* 0x000fe2000000000e */
[----:B------:R-:W-:-:S04]  /*6970*/  HADD2 R43, R43, R15 ;  /* 0x0000000f2b2b7230 */ /* 0x000fc80000000000 */
[----:B--2---:R-:W-:-:S03]  /*6980*/  @P5 HFMA2.MMA R41, R41, R49, -RZ ;  /* 0x0000003129295235 */ /* 0x004fc600001000ff */
[----:B------:R-:W-:Y:S01]  /*6990*/  @P5 HMUL2 R40, R40, R48 ;  /* 0x0000003028285232 */ /* 0x000fe20000000000 */
[----:B------:R-:W-:Y:S01]  /*69a0*/  @P5 HFMA2.MMA R43, R43, R51, -RZ ;  /* 0x000000332b2b5235 */ /* 0x000fe200001000ff */
[----:B------:R-:W-:-:S06]  /*69b0*/  @P5 HMUL2 R42, R42, R50 ;  /* 0x000000322a2a5232 */ /* 0x000fcc0000000000 */
[----:B------:R1:W-:Y:S04]  /*69c0*/  STG.E.128 [R28.64], R40 ;  /* 0x000000281c007986 */ /* 0x0003e8000c101d24 */
.L_x_100:
[--C-:B--2--5:R-:W-:Y:S01]  /*69d0*/  HADD2.F32 R18, -RZ, R41.reuse.H1_H1 ;  /* 0x30000029ff127230 */ /* 0x124fe20000004100 */
[----:B------:R-:W-:Y:S01]  /*69e0*/  IADD3 R45, R32, 0x10, RZ ;  /* 0x00000010202d7810 */ /* 0x000fe20007ffe0ff */
[----:B------:R-:W-:Y:S02]  /*69f0*/  HADD2.F32 R12, -RZ, R40.H0_H0 ;  /* 0x20000028ff0c7230 */ /* 0x000fe40000004100 */
[----:B------:R-:W-:Y:S01]  /*6a00*/  HADD2.F32 R22, -RZ, R42.H0_H0 ;  /* 0x2000002aff167230 */ /* 0x000fe20000004100 */
[C---:B------:R-:W-:Y:S01]  /*6a10*/  FFMA.FTZ R15, R23.reuse, R18, RZ ;  /* 0x00000012170f7223 */ /* 0x040fe200000100ff */
[----:B-1----:R-:W-:Y:S01]  /*6a20*/  HADD2.F32 R40, -RZ, R40.H1_H1 ;  /* 0x30000028ff287230 */ /* 0x002fe20000004100 */
[C---:B------:R-:W-:Y:S01]  /*6a30*/  FFMA.FTZ R12, R23.reuse, R12, RZ ;  /* 0x0000000c170c7223 */ /* 0x040fe200000100ff */
[----:B------:R-:W-:Y:S01]  /*6a40*/  HADD2.F32 R14, -RZ, R41.H0_H0 ;  /* 0x20000029ff0e7230 */ /* 0x000fe20000004100 */
[C---:B------:R-:W-:Y:S01]  /*6a50*/  FFMA.FTZ R18, R23.reuse, R22, RZ ;  /* 0x0000001617127223 */ /* 0x040fe200000100ff */
[----:B------:R-:W-:Y:S01]  /*6a60*/  HADD2.F32 R42, -RZ, R42.H1_H1 ;  /* 0x3000002aff2a7230 */ /* 0x000fe20000004100 */
[C---:B------:R-:W-:Y:S01]  /*6a70*/  FFMA.FTZ R13, R23.reuse, R40, RZ ;  /* 0x00000028170d7223 */ /* 0x040fe200000100ff */
[--C-:B------:R-:W-:Y:S01]  /*6a80*/  HADD2.F32 R38, -RZ, R43.reuse.H0_H0 ;  /* 0x2000002bff267230 */ /* 0x100fe20000004100 */
[C---:B------:R-:W-:Y:S01]  /*6a90*/  FFMA.FTZ R14, R23.reuse, R14, RZ ;  /* 0x0000000e170e7223 */ /* 0x040fe200000100ff */
[----:B------:R-:W-:Y:S01]  /*6aa0*/  HADD2.F32 R46, -RZ, R43.H1_H1 ;  /* 0x3000002bff2e7230 */ /* 0x000fe20000004100 */
[----:B------:R-:W-:-:S02]  /*6ab0*/  FFMA.FTZ R21, R23, R42, RZ ;  /* 0x0000002a17157223 */ /* 0x000fc400000100ff */
[C---:B------:R-:W-:Y:S02]  /*6ac0*/  FFMA.FTZ R22, R23.reuse, R38, RZ ;  /* 0x0000002617167223 */ /* 0x040fe400000100ff */
[----:B------:R-:W-:Y:S02]  /*6ad0*/  FFMA.FTZ R23, R23, R46, RZ ;  /* 0x0000002e17177223 */ /* 0x000fe400000100ff */
.L_x_99:
[----:B------:R-:W-:Y:S05]  /*6ae0*/  BSYNC B2 ;  /* 0x0000000000027941 */ /* 0x000fea0003800000 */
.L_x_98:
[----:B------:R-:W-:-:S13]  /*6af0*/  LOP3.LUT P3, RZ, R36, 0xfffffff0, RZ, 0xc0, !PT ;  /* 0xfffffff024ff7812 */ /* 0x000fda000786c0ff */
[----:B------:R-:W-:Y:S05]  /*6b00*/  @!P3 BRA `(.L_x_97) ;  /* 0x000006400000b947 */ /* 0x000fea0003800000 */
[----:B------:R-:W-:Y:S01]  /*6b10*/  ULDC UR5, c[0x0][0x1ec] ;  /* 0x00007b0000057ab9 */ /* 0x000fe20000000800 */
[----:B------:R-:W-:Y:S01]  /*6b20*/  IMAD R56, R2, c[0x0][0x1d4], RZ ;  /* 0x0000750002387a24 */ /* 0x000fe200078e02ff */
[----:B------:R-:W-:-:S06]  /*6b30*/  UISETP.NE.AND UP0, UPT, URZ, UR5, UPT ;  /* 0x000000053f00728c */ /* 0x000fcc000bf05270 */
[----:B------:R-:W-:Y:S02]  /*6b40*/  PLOP3.LUT P2, PT, PT, PT, UP0, 0x80, 0x0 ;  /* 0x000000000000781c */ /* 0x000fe40003f4f008 */
.L_x_103:
[----:B------:R-:W-:Y:S02]  /*6b50*/  SHF.R.S32.HI R36, RZ, 0x1f, R45 ;  /* 0x0000001fff247819 */ /* 0x000fe4000001142d */
[----:B------:R-:W-:Y:S02]  /*6b60*/  IADD3 R37, P3, R56, R45, RZ ;  /* 0x0000002d38257210 */ /* 0x000fe40007f7e0ff */
[----:B------:R-:W-:Y:S02]  /*6b70*/  ISETP.NE.AND P5, PT, R26, RZ, PT ;  /* 0x000000ff1a00720c */ /* 0x000fe40003fa5270 */
[----:B------:R-:W-:Y:S02]  /*6b80*/  LEA.HI.X.SX32 R36, R56, R36, 0x1, P3 ;  /* 0x0000002438247211 */ /* 0x000fe400018f0eff */
[----:B------:R-:W-:-:S04]  /*6b90*/  LEA R40, P3, R37, c[0x0][0x1a8], 0x2 ;  /* 0x00006a0025287a11 */ /* 0x000fc800078610ff */
[----:B------:R-:W-:-:S05]  /*6ba0*/  LEA.HI.X R41, R37, c[0x0][0x1ac], R36, 0x2, P3 ;  /* 0x00006b0025297a11 */ /* 0x000fca00018f1424 */
[----:B------:R-:W2:Y:S01]  /*6bb0*/  LDG.E R36, [R40.64] ;  /* 0x0000002428247981 */ /* 0x000ea2000c1e1900 */
[----:B------:R-:W-:-:S05]  /*6bc0*/  IMAD R37, R45, 0x50, RZ ;  /* 0x000000502d257824 */ /* 0x000fca00078e02ff */
[----:B------:R-:W-:-:S04]  /*6bd0*/  IADD3 R38, P4, R10, R37, RZ ;  /* 0x000000250a267210 */ /* 0x000fc80007f9e0ff */
[----:B------:R-:W-:Y:S02]  /*6be0*/  LEA.HI.X.SX32 R37, R37, R11, 0x1, P4 ;  /* 0x0000000b25257211 */ /* 0x000fe400020f0eff */
[----:B------:R-:W-:-:S04]  /*6bf0*/  LEA R42, P4, R38, c[0x0][0x1a0], 0x1 ;  /* 0x00006800262a7a11 */ /* 0x000fc800078808ff */
[----:B------:R-:W-:Y:S01]  /*6c00*/  LEA.HI.X R43, R38, c[0x0][0x1a4], R37, 0x1, P4 ;  /* 0x00006900262b7a11 */ /* 0x000fe200020f0c25 */
[----:B--2---:R-:W-:-:S04]  /*6c10*/  IMAD R36, R36, c[0x0][0x1d8], RZ ;  /* 0x0000760024247a24 */ /* 0x004fc800078e02ff */
[----:B------:R-:W-:-:S04]  /*6c20*/  IMAD R36, R36, c[0x0][0x1d4], R45 ;  /* 0x0000750024247a24 */ /* 0x000fc800078e022d */
[----:B------:R-:W-:-:S05]  /*6c30*/  IMAD R36, R36, 0x50, RZ ;  /* 0x0000005024247824 */ /* 0x000fca00078e02ff */
[----:B------:R-:W-:-:S04]  /*6c40*/  IADD3 R39, P3, R30, R36, RZ ;  /* 0x000000241e277210 */ /* 0x000fc80007f7e0ff */
[----:B------:R-:W-:Y:S02]  /*6c50*/  LEA.HI.X.SX32 R46, R36, R31, 0x1, P3 ;  /* 0x0000001f242e7211 */ /* 0x000fe400018f0eff */
[----:B------:R-:W-:-:S04]  /*6c60*/  LEA R36, P3, R39, c[0x0][0x1a0], 0x1 ;  /* 0x0000680027247a11 */ /* 0x000fc800078608ff */
[----:B------:R-:W-:-:S05]  /*6c70*/  LEA.HI.X R37, R39, c[0x0][0x1a4], R46, 0x1, P3 ;  /* 0x0000690027257a11 */ /* 0x000fca00018f0c2e */
[----:B------:R1:W5:Y:S01]  /*6c80*/  LDG.E.128 R48, [R36.64] ;  /* 0x0000002424307981 */ /* 0x000362000c1e1d00 */
[----:B------:R-:W-:Y:S05]  /*6c90*/  @P2 BRA `(.L_x_101) ;  /* 0x000000b000002947 */ /* 0x000fea0003800000 */
[----:B------:R-:W2:Y:S04]  /*6ca0*/  @P5 LDG.E.128 R52, [R34.64] ;  /* 0x0000002422345981 */ /* 0x000ea8000c1e1d00 */
[----:B-1----:R-:W1:Y:S02]  /*6cb0*/  LDS.128 R36, [R27.X16+0x140] ;  /* 0x000140001b247984 */ /* 0x002e64000000cc00 */
        /* <DEDUP_REMOVED lines=9> */
.L_x_101:
[----:B------:R-:W2:Y:S01]  /*6d50*/  LDG.E R40, [R40.64+0x40] ;  /* 0x0000402428287981 */ /* 0x000ea2000c1e1900 */
[----:B-1----:R-:W-:Y:S02]  /*6d60*/  IMAD.MOV.U32 R37, RZ, RZ, 0x50 ;  /* 0x00000050ff257424 */ /* 0x002fe400078e00ff */
[----:B------:R-:W-:-:S05]  /*6d70*/  IMAD.IADD R46, R45, 0x1, -R20 ;  /* 0x000000012d2e7824 */ /* 0x000fca00078e0a14 */
[----:B------:R-:W-:Y:S01]  /*6d80*/  LEA R52, R46, UR4, 0x1 ;  /* 0x000000042e347c11 */ /* 0x000fe2000f8e08ff */
[----:B--2---:R-:W-:-:S04]  /*6d90*/  IMAD R36, R40, c[0x0][0x1d8], RZ ;  /* 0x0000760028247a24 */ /* 0x004fc800078e02ff */
[----:B------:R-:W1:Y:S01]  /*6da0*/  LDS.U16 R40, [R52+0x240] ;  /* 0x0002400034287984 */ /* 0x000e620000000400 */
[----:B------:R-:W-:-:S04]  /*6db0*/  IMAD R36, R36, c[0x0][0x1d4], R45 ;  /* 0x0000750024247a24 */ /* 0x000fc800078e022d */
[----:B------:R-:W-:-:S05]  /*6dc0*/  IMAD R36, R36, R37, 0x500 ;  /* 0x0000050024247424 */ /* 0x000fca00078e0225 */
[----:B------:R-:W-:-:S04]  /*6dd0*/  IADD3 R37, P3, R30, R36, RZ ;  /* 0x000000241e257210 */ /* 0x000fc80007f7e0ff */
[----:B------:R-:W-:Y:S02]  /*6de0*/  LEA.HI.X.SX32 R38, R36, R31, 0x1, P3 ;  /* 0x0000001f24267211 */ /* 0x000fe400018f0eff */
[----:B------:R-:W-:-:S04]  /*6df0*/  LEA R36, P3, R37, c[0x0][0x1a0], 0x1 ;  /* 0x0000680025247a11 */ /* 0x000fc800078608ff */
[----:B------:R-:W-:-:S06]  /*6e00*/  LEA.HI.X R37, R37, c[0x0][0x1a4], R38, 0x1, P3 ;  /* 0x0000690025257a11 */ /* 0x000fcc00018f0c26 */
[----:B------:R-:W5:Y:S02]  /*6e10*/  LDG.E.128 R36, [R36.64] ;  /* 0x0000002424247981 */ /* 0x000f64000c1e1d00 */
[----:B-----5:R-:W-:Y:S02]  /*6e20*/  HADD2.F32 R53, -RZ, R50.H0_H0 ;  /* 0x20000032ff357230 */ /* 0x020fe40000004100 */
[----:B------:R-:W-:Y:S02]  /*6e30*/  HADD2.F32 R41, -RZ, R48.H0_H0 ;  /* 0x20000030ff297230 */ /* 0x000fe40000004100 */
[----:B------:R-:W-:Y:S02]  /*6e40*/  HADD2.F32 R47, -RZ, R49.H0_H0 ;  /* 0x20000031ff2f7230 */ /* 0x000fe40000004100 */
[----:B------:R-:W-:Y:S02]  /*6e50*/  HADD2.F32 R50, -RZ, R50.H1_H1 ;  /* 0x30000032ff327230 */ /* 0x000fe40000004100 */
[----:B------:R-:W-:-:S02]  /*6e60*/  HADD2.F32 R55, -RZ, R51.H0_H0 ;  /* 0x20000033ff377230 */ /* 0x000fc40000004100 */
[----:B------:R-:W-:Y:S02]  /*6e70*/  HADD2.F32 R48, -RZ, R48.H1_H1 ;  /* 0x30000030ff307230 */ /* 0x000fe40000004100 */
[----:B-1----:R-:W-:Y:S02]  /*6e80*/  HADD2.F32 R40, -RZ, R40.H0_H0 ;  /* 0x20000028ff287230 */ /* 0x002fe40000004100 */
[----:B------:R-:W-:Y:S02]  /*6e90*/  HADD2.F32 R49, -RZ, R49.H1_H1 ;  /* 0x30000031ff317230 */ /* 0x000fe40000004100 */
[----:B------:R-:W-:Y:S01]  /*6ea0*/  HADD2.F32 R51, -RZ, R51.H1_H1 ;  /* 0x30000033ff337230 */ /* 0x000fe20000004100 */
[----:B------:R-:W-:Y:S01]  /*6eb0*/  FFMA.FTZ R50, R40, R50, R21 ;  /* 0x0000003228327223 */ /* 0x000fe20000010015 */
[----:B------:R-:W-:Y:S01]  /*6ec0*/  LEA R21, R46, UR6, 0x1 ;  /* 0x000000062e157c11 */ /* 0x000fe2000f8e08ff */
[C---:B------:R-:W-:Y:S02]  /*6ed0*/  FFMA.FTZ R41, R40.reuse, R41, R12 ;  /* 0x0000002928297223 */ /* 0x040fe4000001000c */
[----:B------:R-:W-:-:S02]  /*6ee0*/  FFMA.FTZ R48, R40, R48, R13 ;  /* 0x0000003028307223 */ /* 0x000fc4000001000d */
[C---:B------:R-:W-:Y:S02]  /*6ef0*/  FFMA.FTZ R47, R40.reuse, R47, R14 ;  /* 0x0000002f282f7223 */ /* 0x040fe4000001000e */
[C---:B------:R-:W-:Y:S02]  /*6f00*/  FFMA.FTZ R49, R40.reuse, R49, R15 ;  /* 0x0000003128317223 */ /* 0x040fe4000001000f */
[C---:B------:R-:W-:Y:S02]  /*6f10*/  FFMA.FTZ R53, R40.reuse, R53, R18 ;  /* 0x0000003528357223 */ /* 0x040fe40000010012 */
[C---:B------:R-:W-:Y:S02]  /*6f20*/  FFMA.FTZ R55, R40.reuse, R55, R22 ;  /* 0x0000003728377223 */ /* 0x040fe40000010016 */
[----:B------:R-:W-:Y:S01]  /*6f30*/  FFMA.FTZ R51, R40, R51, R23 ;  /* 0x0000003328337223 */ /* 0x000fe20000010017 */
[----:B------:R-:W-:Y:S05]  /*6f40*/  @P2 BRA `(.L_x_102) ;  /* 0x000000b000002947 */ /* 0x000fea0003800000 */
[----:B------:R-:W2:Y:S04]  /*6f50*/  @P5 LDG.E.128 R12, [R34.64] ;  /* 0x00000024220c5981 */ /* 0x000ea8000c1e1d00 */
[----:B------:R-:W1:Y:S02]  /*6f60*/  LDS.128 R60, [R27.X16+0x140] ;  /* 0x000140001b3c7984 */ /* 0x000e64000000cc00 */
[----:B-1----:R-:W-:Y:S01]  /*6f70*/  HFMA2.MMA R36, R36, 1, 1, R60 ;  /* 0x3c003c0024247835 */ /* 0x002fe2000000003c */
[----:B------:R-:W-:Y:S01]  /*6f80*/  HADD2 R37, R37, R61 ;  /* 0x0000003d25257230 */ /* 0x000fe20000000000 */
[----:B------:R-:W-:Y:S01]  /*6f90*/  HFMA2.MMA R38, R38, 1, 1, R62 ;  /* 0x3c003c0026267835 */ /* 0x000fe2000000003e */
[----:B------:R-:W-:-:S04]  /*6fa0*/  HADD2 R39, R39, R63 ;  /* 0x0000003f27277230 */ /* 0x000fc80000000000 */
[----:B--2---:R-:W-:-:S03]  /*6fb0*/  @P5 HFMA2.MMA R37, R37, R13, -RZ ;  /* 0x0000000d25255235 */ /* 0x004fc600001000ff */
[----:B------:R-:W-:Y:S01]  /*6fc0*/  @P5 HMUL2 R36, R36, R12 ;  /* 0x0000000c24245232 */ /* 0x000fe20000000000 */
[----:B------:R-:W-:Y:S01]  /*6fd0*/  @P5 HFMA2.MMA R39, R39, R15, -RZ ;  /* 0x0000000f27275235 */ /* 0x000fe200001000ff */
[----:B------:R-:W-:-:S06]  /*6fe0*/  @P5 HMUL2 R38, R38, R14 ;  /* 0x0000000e26265232 */ /* 0x000fcc0000000000 */
[----:B------:R1:W-:Y:S04]  /*6ff0*/  STG.E.128 [R42.64+0xa00], R36 ;  /* 0x000a00242a007986 */ /* 0x0003e8000c101d24 */
.L_x_102:
[----:B------:R-:W2:Y:S01]  /*7000*/  LDS.U16 R12, [R21+0x20] ;  /* 0x00002000150c7984 */ /* 0x000ea20000000400 */
[----:B------:R-:W-:Y:S01]  /*7010*/  IADD3 R45, R45, 0x20, RZ ;  /* 0x000000202d2d7810 */ /* 0x000fe20007ffe0ff */
[----:B------:R-:W-:Y:S02]  /*7020*/  HADD2.F32 R14, -RZ, R36.H0_H0 ;  /* 0x20000024ff0e7230 */ /* 0x000fe40000004100 */
[--C-:B------:R-:W-:Y:S01]  /*7030*/  HADD2.F32 R18, -RZ, R37.reuse.H0_H0 ;  /* 0x20000025ff127230 */ /* 0x100fe20000004100 */
[----:B------:R-:W-:Y:S01]  /*7040*/  ISETP.GE.AND P3, PT, R45, R33, PT ;  /* 0x000000212d00720c */ /* 0x000fe20003f66270 */
[----:B------:R-:W-:Y:S02]  /*7050*/  HADD2.F32 R22, -RZ, R37.H1_H1 ;  /* 0x30000025ff167230 */ /* 0x000fe40000004100 */
[----:B------:R-:W-:Y:S02]  /*7060*/  HADD2.F32 R40, -RZ, R38.H0_H0 ;  /* 0x20000026ff287230 */ /* 0x000fe40000004100 */
[----:B-1----:R-:W-:-:S02]  /*7070*/  HADD2.F32 R36, -RZ, R36.H1_H1 ;  /* 0x30000024ff247230 */ /* 0x002fc40000004100 */
[----:B------:R-:W-:Y:S02]  /*7080*/  HADD2.F32 R38, -RZ, R38.H1_H1 ;  /* 0x30000026ff267230 */ /* 0x000fe40000004100 */
[--C-:B------:R-:W-:Y:S02]  /*7090*/  HADD2.F32 R42, -RZ, R39.reuse.H0_H0 ;  /* 0x20000027ff2a7230 */ /* 0x100fe40000004100 */
[----:B------:R-:W-:Y:S02]  /*70a0*/  HADD2.F32 R46, -RZ, R39.H1_H1 ;  /* 0x30000027ff2e7230 */ /* 0x000fe40000004100 */
[----:B--2---:R-:W-:-:S05]  /*70b0*/  HADD2.F32 R23, -RZ, R12.H0_H0 ;  /* 0x2000000cff177230 */ /* 0x004fca0000004100 */
[C---:B------:R-:W-:Y:S02]  /*70c0*/  FFMA.FTZ R12, R23.reuse, R14, R41 ;  /* 0x0000000e170c7223 */ /* 0x040fe40000010029 */
[C---:B------:R-:W-:Y:S02]  /*70d0*/  FFMA.FTZ R14, R23.reuse, R18, R47 ;  /* 0x00000012170e7223 */ /* 0x040fe4000001002f */
[C---:B------:R-:W-:Y:S02]  /*70e0*/  FFMA.FTZ R15, R23.reuse, R22, R49 ;  /* 0x00000016170f7223 */ /* 0x040fe40000010031 */
[C---:B------:R-:W-:Y:S02]  /*70f0*/  FFMA.FTZ R13, R23.reuse, R36, R48 ;  /* 0x00000024170d7223 */ /* 0x040fe40000010030 */
[C---:B------:R-:W-:Y:S02]  /*7100*/  FFMA.FTZ R18, R23.reuse, R40, R53 ;  /* 0x0000002817127223 */ /* 0x040fe40000010035 */
[----:B------:R-:W-:-:S02]  /*7110*/  FFMA.FTZ R21, R23, R38, R50 ;  /* 0x0000002617157223 */ /* 0x000fc40000010032 */
[C---:B------:R-:W-:Y:S02]  /*7120*/  FFMA.FTZ R22, R23.reuse, R42, R55 ;  /* 0x0000002a17167223 */ /* 0x040fe40000010037 */
[----:B------:R-:W-:Y:S01]  /*7130*/  FFMA.FTZ R23, R23, R46, R51 ;  /* 0x0000002e17177223 */ /* 0x000fe20000010033 */
[----:B------:R-:W-:Y:S05]  /*7140*/  @!P3 BRA `(.L_x_103) ;  /* 0xfffffa000000b947 */ /* 0x000fea000383ffff */
.L_x_97:
[----:B------:R-:W-:Y:S05]  /*7150*/  BSYNC B1 ;  /* 0x0000000000017941 */ /* 0x000fea0003800000 */
.L_x_96:
[----:B------:R-:W-:-:S13]  /*7160*/  ISETP.GE.AND P3, PT, R32, R25, PT ;  /* 0x000000192000720c */ /* 0x000fda0003f66270 */
[----:B------:R-:W-:Y:S05]  /*7170*/  @P3 BRA `(.L_x_95) ;  /* 0x0000102000003947 */ /* 0x000fea0003800000 */
[----:B------:R-:W-:Y:S01]  /*7180*/  IADD3 R33, -R9, -0x2, R16 ;  /* 0xfffffffe09217810 */ /* 0x000fe20007ffe110 */
[----:B------:R-:W-:Y:S01]  /*7190*/  IMAD R34, R17, c[0x0][0x1d8], R8 ;  /* 0x0000760011227a24 */ /* 0x000fe200078e0208 */
[----:B------:R-:W-:Y:S01]  /*71a0*/  BSSY B1, `(.L_x_104) ;  /* 0x0000054000017945 */ /* 0x000fe20003800000 */
[----:B------:R-:W-:Y:S02]  /*71b0*/  IMAD.MOV.U32 R35, RZ, RZ, 0x2 ;  /* 0x00000002ff237424 */ /* 0x000fe400078e00ff */
[----:B------:R-:W-:Y:S02]  /*71c0*/  IMAD.IADD R33, R33, 0x1, -R20 ;  /* 0x0000000121217824 */ /* 0x000fe400078e0a14 */
[----:B------:R-:W-:-:S03]  /*71d0*/  IMAD R34, R34, 0x50, R3 ;  /* 0x0000005022227824 */ /* 0x000fc600078e0203 */
[----:B------:R-:W-:Y:S01]  /*71e0*/  LOP3.LUT P3, RZ, R33, 0x10, RZ, 0xc0, !PT ;  /* 0x0000001021ff7812 */ /* 0x000fe2000786c0ff */
[----:B------:R-:W-:-:S12]  /*71f0*/  IMAD.WIDE R34, R34, R35, c[0x0][0x238] ;  /* 0x00008e0022227625 */ /* 0x000fd800078e0223 */
[----:B------:R-:W-:Y:S05]  /*7200*/  @P3 BRA `(.L_x_105) ;  /* 0x000004d000003947 */ /* 0x000fea0003800000 */
[----:B------:R-:W-:Y:S01]  /*7210*/  ISETP.GE.AND P3, PT, R32, c[0x0][0x1d4], PT ;  /* 0x0000750020007a0c */ /* 0x000fe20003f66270 */
[----:B------:R-:W-:-:S12]  /*7220*/  BSSY B2, `(.L_x_106) ;  /* 0x000004a000027945 */ /* 0x000fd80003800000 */
[----:B------:R-:W-:Y:S05]  /*7230*/  @!P3 BRA `(.L_x_107) ;  /* 0x000004800000b947 */ /* 0x000fea0003800000 */
[----:B------:R-:W-:Y:S01]  /*7240*/  IABS R39, c[0x0][0x1d4] ;  /* 0x0000750000277a13 */ /* 0x000fe20000000000 */
[----:B------:R-:W1:Y:S01]  /*7250*/  LDS.U16 R44, [R44] ;  /* 0x000000002c2c7984 */ /* 0x000e620000000400 */
[----:B------:R-:W-:Y:S02]  /*7260*/  IABS R42, R32 ;  /* 0x00000020002a7213 */ /* 0x000fe40000000000 */
[----:B------:R-:W2:Y:S01]  /*7270*/  I2F.RP R38, R39 ;  /* 0x0000002700267306 */ /* 0x000ea20000209400 */
[----:B------:R-:W-:Y:S02]  /*7280*/  ISETP.GE.AND P3, PT, R32, RZ, PT ;  /* 0x000000ff2000720c */ /* 0x000fe40003f66270 */
[----:B------:R-:W-:-:S05]  /*7290*/  ISETP.NE.AND P4, PT, RZ, c[0x0][0x1d4], PT ;  /* 0x00007500ff007a0c */ /* 0x000fca0003f85270 */
[----:B--2---:R-:W2:Y:S02]  /*72a0*/  MUFU.RCP R38, R38 ;  /* 0x0000002600267308 */ /* 0x004ea40000001000 */
[----:B--2---:R-:W-:-:S06]  /*72b0*/  IADD3 R40, R38, 0xffffffe, RZ ;  /* 0x0ffffffe26287810 */ /* 0x004fcc0007ffe0ff */
[----:B------:R-:W2:Y:S02]  /*72c0*/  F2I.FTZ.U32.TRUNC.NTZ R37, R40 ;  /* 0x0000002800257305 */ /* 0x000ea4000021f000 */
[----:B--2---:R-:W-:-:S04]  /*72d0*/  IMAD.MOV R36, RZ, RZ, -R37 ;  /* 0x000000ffff247224 */ /* 0x004fc800078e0a25 */
[----:B------:R-:W-:Y:S02]  /*72e0*/  IMAD R41, R36, R39, RZ ;  /* 0x0000002724297224 */ /* 0x000fe400078e02ff */
[----:B------:R-:W-:-:S04]  /*72f0*/  IMAD.MOV.U32 R36, RZ, RZ, RZ ;  /* 0x000000ffff247224 */ /* 0x000fc800078e00ff */
[----:B------:R-:W-:-:S04]  /*7300*/  IMAD.HI.U32 R36, R37, R41, R36 ;  /* 0x0000002925247227 */ /* 0x000fc800078e0024 */
[----:B------:R-:W-:-:S04]  /*7310*/  IMAD.MOV.U32 R37, RZ, RZ, R42 ;  /* 0x000000ffff257224 */ /* 0x000fc800078e002a */
[----:B------:R-:W-:-:S04]  /*7320*/  IMAD.HI.U32 R36, R36, R37, RZ ;  /* 0x0000002524247227 */ /* 0x000fc800078e00ff */
[----:B------:R-:W-:-:S04]  /*7330*/  IMAD.MOV R36, RZ, RZ, -R36 ;  /* 0x000000ffff247224 */ /* 0x000fc800078e0a24 */
[----:B------:R-:W-:-:S05]  /*7340*/  IMAD R36, R39, R36, R37 ;  /* 0x0000002427247224 */ /* 0x000fca00078e0225 */
[----:B------:R-:W-:-:S13]  /*7350*/  ISETP.GT.U32.AND P2, PT, R39, R36, PT ;  /* 0x000000242700720c */ /* 0x000fda0003f44070 */
[----:B------:R-:W-:-:S05]  /*7360*/  @!P2 IMAD.IADD R36, R36, 0x1, -R39 ;  /* 0x000000012424a824 */ /* 0x000fca00078e0a27 */
[----:B------:R-:W-:-:S13]  /*7370*/  ISETP.GT.U32.AND P2, PT, R39, R36, PT ;  /* 0x000000242700720c */ /* 0x000fda0003f44070 */
[----:B------:R-:W-:Y:S02]  /*7380*/  @!P2 IMAD.IADD R36, R36, 0x1, -R39 ;  /* 0x000000012424a824 */ /* 0x000fe400078e0a27 */
[----:B------:R-:W-:Y:S02]  /*7390*/  IMAD R39, R2, c[0x0][0x1d4], RZ ;  /* 0x0000750002277a24 */ /* 0x000fe400078e02ff */
[----:B------:R-:W-:-:S04]  /*73a0*/  IMAD.MOV.U32 R38, RZ, RZ, R36 ;  /* 0x000000ffff267224 */ /* 0x000fc800078e0024 */
[----:B------:R-:W-:Y:S01]  /*73b0*/  @!P3 IMAD.MOV R38, RZ, RZ, -R38 ;  /* 0x000000ffff26b224 */ /* 0x000fe200078e0a26 */
[----:B------:R-:W-:-:S04]  /*73c0*/  @!P4 LOP3.LUT R38, RZ, c[0x0][0x1d4], RZ, 0x33, !PT ;  /* 0x00007500ff26ca12 */ /* 0x000fc800078e33ff */
[----:B------:R-:W-:Y:S02]  /*73d0*/  SHF.R.S32.HI R36, RZ, 0x1f, R38 ;  /* 0x0000001fff247819 */ /* 0x000fe40000011426 */
        /* <DEDUP_REMOVED lines=13> */
[----:B------:R-:W-:Y:S01]  /*74b0*/  ULDC UR5, c[0x0][0x1ec] ;  /* 0x00007b0000057ab9 */ /* 0x000fe20000000800 */
[----:B-1----:R-:W-:Y:S01]  /*74c0*/  HADD2.F32 R45, -RZ, R44.H0_H0 ;  /* 0x2000002cff2d7230 */ /* 0x002fe20000004100 */
[----:B------:R-:W-:-:S06]  /*74d0*/  UISETP.NE.AND UP0, UPT, URZ, UR5, UPT ;  /* 0x000000053f00728c */ /* 0x000fcc000bf05270 */
[----:B------:R-:W-:-:S13]  /*74e0*/  PLOP3.LUT P2, PT, PT, PT, UP0, 0x80, 0x0 ;  /* 0x000000000000781c */ /* 0x000fda0003f4f008 */
        /* <DEDUP_REMOVED lines=13> */
.L_x_108:
[----:B-12--5:R-:W-:Y:S02]  /*75c0*/  HADD2.F32 R28, -RZ, R40.H0_H0 ;  /* 0x20000028ff1c7230 */ /* 0x026fe40000004100 */
[----:B------:R-:W-:Y:S02]  /*75d0*/  HADD2.F32 R37, -RZ, R42.H0_H0 ;  /* 0x2000002aff257230 */ /* 0x000fe40000004100 */
[----:B------:R-:W-:Y:S01]  /*75e0*/  HADD2.F32 R40, -RZ, R40.H1_H1 ;  /* 0x30000028ff287230 */ /* 0x000fe20000004100 */
[C---:B------:R-:W-:Y:S01]  /*75f0*/  FFMA.FTZ R12, R45.reuse, R28, R12 ;  /* 0x0000001c2d0c7223 */ /* 0x040fe2000001000c */
[--C-:B------:R-:W-:Y:S01]  /*7600*/  HADD2.F32 R29, -RZ, R41.reuse.H0_H0 ;  /* 0x20000029ff1d7230 */ /* 0x100fe20000004100 */
[C---:B------:R-:W-:Y:S01]  /*7610*/  FFMA.FTZ R18, R45.reuse, R37, R18 ;  /* 0x000000252d127223 */ /* 0x040fe20000010012 */
[----:B------:R-:W-:Y:S01]  /*7620*/  HADD2.F32 R36, -RZ, R41.H1_H1 ;  /* 0x30000029ff247230 */ /* 0x000fe20000004100 */
[C---:B------:R-:W-:Y:S01]  /*7630*/  FFMA.FTZ R13, R45.reuse, R40, R13 ;  /* 0x000000282d0d7223 */ /* 0x040fe2000001000d */
[----:B------:R-:W-:Y:S01]  /*7640*/  HADD2.F32 R42, -RZ, R42.H1_H1 ;  /* 0x3000002aff2a7230 */ /* 0x000fe20000004100 */
[C---:B------:R-:W-:Y:S01]  /*7650*/  FFMA.FTZ R14, R45.reuse, R29, R14 ;  /* 0x0000001d2d0e7223 */ /* 0x040fe2000001000e */
[--C-:B------:R-:W-:Y:S01]  /*7660*/  HADD2.F32 R38, -RZ, R43.reuse.H0_H0 ;  /* 0x2000002bff267230 */ /* 0x100fe20000004100 */
[C---:B------:R-:W-:Y:S01]  /*7670*/  FFMA.FTZ R15, R45.reuse, R36, R15 ;  /* 0x000000242d0f7223 */ /* 0x040fe2000001000f */
[----:B------:R-:W-:Y:S01]  /*7680*/  HADD2.F32 R44, -RZ, R43.H1_H1 ;  /* 0x3000002bff2c7230 */ /* 0x000fe20000004100 */
[----:B------:R-:W-:-:S02]  /*7690*/  FFMA.FTZ R21, R45, R42, R21 ;  /* 0x0000002a2d157223 */ /* 0x000fc40000010015 */
[C---:B------:R-:W-:Y:S02]  /*76a0*/  FFMA.FTZ R22, R45.reuse, R38, R22 ;  /* 0x000000262d167223 */ /* 0x040fe40000010016 */
[----:B------:R-:W-:Y:S02]  /*76b0*/  FFMA.FTZ R23, R45, R44, R23 ;  /* 0x0000002c2d177223 */ /* 0x000fe40000010017 */
.L_x_107:
[----:B------:R-:W-:Y:S05]  /*76c0*/  BSYNC B2 ;  /* 0x0000000000027941 */ /* 0x000fea0003800000 */
.L_x_106:
[----:B------:R-:W-:Y:S02]  /*76d0*/  IADD3 R32, R32, 0x10, RZ ;  /* 0x0000001020207810 */ /* 0x000fe40007ffe0ff */
.L_x_105:
[----:B------:R-:W-:Y:S05]  /*76e0*/  BSYNC B1 ;  /* 0x0000000000017941 */ /* 0x000fea0003800000 */
.L_x_104:
[----:B------:R-:W-:-:S13]  /*76f0*/  LOP3.LUT P3, RZ, R33, 0xfffffff0, RZ, 0xc0, !PT ;  /* 0xfffffff021ff7812 */ /* 0x000fda000786c0ff */
[----:B------:R-:W-:Y:S05]  /*7700*/  @!P3 BRA `(.L_x_95) ;  /* 0x00000a900000b947 */ /* 0x000fea0003800000 */
[----:B------:R-:W-:Y:S01]  /*7710*/  LEA R29, R32, UR4, 0x1 ;  /* 0x00000004201d7c11 */ /* 0x000fe2000f8e08ff */
[----:B------:R-:W-:Y:S02]  /*7720*/  IMAD.MOV.U32 R33, RZ, RZ, 0x50 ;  /* 0x00000050ff217424 */ /* 0x000fe400078e00ff */
[----:B------:R-:W-:Y:S02]  /*7730*/  IMAD.MOV.U32 R40, RZ, RZ, RZ ;  /* 0x000000ffff287224 */ /* 0x000fe400078e00ff */
[----:B------:R-:W-:Y:S02]  /*7740*/  IMAD R43, R20, -0x2, R29 ;  /* 0xfffffffe142b7824 */ /* 0x000fe400078e021d */
[----:B------:R-:W-:-:S05]  /*7750*/  IMAD R33, R32, R33, 0x500 ;  /* 0x0000050020217424 */ /* 0x000fca00078e0221 */
.L_x_115:
[----:B------:R-:W-:Y:S01]  /*7760*/  IADD3 R28, R33, -0x500, RZ ;  /* 0xfffffb00211c7810 */ /* 0x000fe20007ffe0ff */
[----:B------:R-:W-:Y:S01]  /*7770*/  BSSY B1, `(.L_x_109) ;  /* 0x0000050000017945 */ /* 0x000fe20003800000 */
[----:B------:R-:W-:Y:S02]  /*7780*/  IMAD.IADD R56, R43, 0x1, R40 ;  /* 0x000000012b387824 */ /* 0x000fe400078e0228 */
[----:B------:R-:W-:-:S04]  /*7790*/  IADD3 R29, P3, R10, R28, RZ ;  /* 0x0000001c0a1d7210 */ /* 0x000fc80007f7e0ff */
[----:B------:R-:W-:Y:S02]  /*77a0*/  LEA.HI.X.SX32 R28, R28, R11, 0x1, P3 ;  /* 0x0000000b1c1c7211 */ /* 0x000fe400018f0eff */
[----:B------:R-:W-:Y:S02]  /*77b0*/  ISETP.GE.AND P3, PT, R32, c[0x0][0x1d4], PT ;  /* 0x0000750020007a0c */ /* 0x000fe40003f66270 */
[----:B------:R-:W-:-:S04]  /*77c0*/  LEA R38, P4, R29, c[0x0][0x1a0], 0x1 ;  /* 0x000068001d267a11 */ /* 0x000fc800078808ff */
[----:B------:R-:W-:-:S07]  /*77d0*/  LEA.HI.X R39, R29, c[0x0][0x1a4], R28, 0x1, P4 ;  /* 0x000069001d277a11 */ /* 0x000fce00020f0c1c */
[----:B------:R-:W-:Y:S05]  /*77e0*/  @!P3 BRA `(.L_x_110) ;  /* 0x000004800000b947 */ /* 0x000fea0003800000 */
[----:B------:R-:W-:Y:S02]  /*77f0*/  IABS R37, c[0x0][0x1d4] ;  /* 0x0000750000257a13 */ /* 0x000fe40000000000 */
[----:B------:R-:W-:Y:S02]  /*7800*/  IABS R42, R32 ;  /* 0x00000020002a7213 */ /* 0x000fe40000000000 */
[----:B------:R-:W1:Y:S01]  /*7810*/  I2F.RP R36, R37 ;  /* 0x0000002500247306 */ /* 0x000e620000209400 */
[----:B------:R-:W-:Y:S02]  /*7820*/  ISETP.GE.AND P3, PT, R32, RZ, PT ;  /* 0x000000ff2000720c */ /* 0x000fe40003f66270 */
[----:B------:R-:W-:-:S05]  /*7830*/  ISETP.NE.AND P4, PT, RZ, c[0x0][0x1d4], PT ;  /* 0x00007500ff007a0c */ /* 0x000fca0003f85270 */
[----:B-1----:R-:W1:Y:S02]  /*7840*/  MUFU.RCP R36, R36 ;  /* 0x0000002400247308 */ /* 0x002e640000001000 */
[----:B-1----:R-:W-:-:S06]  /*7850*/  IADD3 R41, R36, 0xffffffe, RZ ;  /* 0x0ffffffe24297810 */ /* 0x002fcc0007ffe0ff */
[----:B------:R-:W1:Y:S02]  /*7860*/  F2I.FTZ.U32.TRUNC.NTZ R29, R41 ;  /* 0x00000029001d7305 */ /* 0x000e64000021f000 */
[----:B-1----:R-:W-:-:S04]  /*7870*/  IMAD.MOV R28, RZ, RZ, -R29 ;  /* 0x000000ffff1c7224 */ /* 0x002fc800078e0a1d */
        /* <DEDUP_REMOVED lines=28> */
[----:B------:R-:W1:Y:S04]  /*7a40*/  LDS.U16 R41, [R56+0x240] ;  /* 0x0002400038297984 */ /* 0x000e680000000400 */
        /* <DEDUP_REMOVED lines=18> */
.L_x_111:
[----:B--2--5:R-:W-:Y:S02]  /*7b70*/  HADD2.F32 R28, -RZ, R44.H0_H0 ;  /* 0x2000002cff1c7230 */ /* 0x024fe40000004100 */
[----:B------:R-:W-:Y:S02]  /*7b80*/  HADD2.F32 R37, -RZ, R46.H0_H0 ;  /* 0x2000002eff257230 */ /* 0x000fe40000004100 */
[----:B-1----:R-:W-:Y:S01]  /*7b90*/  HADD2.F32 R44, -RZ, R44.H1_H1 ;  /* 0x3000002cff2c7230 */ /* 0x002fe20000004100 */
        /* <DEDUP_REMOVED lines=13> */
.L_x_110:
[----:B------:R-:W-:Y:S05]  /*7c70*/  BSYNC B1 ;  /* 0x0000000000017941 */ /* 0x000fea0003800000 */
.L_x_109:
[----:B------:R-:W-:Y:S01]  /*7c80*/  IADD3 R44, R32, 0x10, RZ ;  /* 0x00000010202c7810 */ /* 0x000fe20007ffe0ff */
[----:B------:R-:W-:Y:S03]  /*7c90*/  BSSY B1, `(.L_x_112) ;  /* 0x000004b000017945 */ /* 0x000fe60003800000 */
[----:B------:R-:W-:-:S13]  /*7ca0*/  ISETP.GE.AND P3, PT, R44, c[0x0][0x1d4], PT ;  /* 0x000075002c007a0c */ /* 0x000fda0003f66270 */
        /* <DEDUP_REMOVED lines=57> */
.L_x_114:
        /* <DEDUP_REMOVED lines=16> */
.L_x_113:
[----:B------:R-:W-:Y:S05]  /*8140*/  BSYNC B1 ;  /* 0x0000000000017941 */ /* 0x000fea0003800000 */
.L_x_112:
[----:B------:R-:W-:Y:S02]  /*8150*/  IADD3 R32, R32, 0x20, RZ ;  /* 0x0000002020207810 */ /* 0x000fe40007ffe0ff */
[----:B------:R-:W-:Y:S02]  /*8160*/  IADD3 R40, R40, 0x40, RZ ;  /* 0x0000004028287810 */ /* 0x000fe40007ffe0ff */
[----:B------:R-:W-:Y:S02]  /*8170*/  ISETP.GE.AND P3, PT, R32, R25, PT ;  /* 0x000000192000720c */ /* 0x000fe40003f66270 */
[----:B------:R-:W-:-:S11]  /*8180*/  IADD3 R33, R33, 0xa00, RZ ;  /* 0x00000a0021217810 */ /* 0x000fd60007ffe0ff */
[----:B------:R-:W-:Y:S05]  /*8190*/  @!P3 BRA `(.L_x_115) ;  /* 0xfffff5c00000b947 */ /* 0x000fea000383ffff */
.L_x_95:
[----:B------:R-:W-:Y:S05]  /*81a0*/  BSYNC B0 ;  /* 0x0000000000007941 */ /* 0x000fea0003800000 */
.L_x_94:
[----:B------:R-:W-:Y:S01]  /*81b0*/  ISETP.GT.OR P1, PT, R27, 0x9, P1 ;  /* 0x000000091b00780c */ /* 0x000fe20000f24670 */
[----:B------:R-:W-:-:S12]  /*81c0*/  BSSY B0, `(.L_x_116) ;  /* 0x0000034000007945 */ /* 0x000fd80003800000 */
[----:B------:R-:W-:Y:S05]  /*81d0*/  @P1 BRA `(.L_x_117) ;  /* 0x0000032000001947 */ /* 0x000fea0003800000 */
[----:B0-----:R-:W-:-:S04]  /*81e0*/  IMAD.MOV.U32 R27, RZ, RZ, 0x50 ;  /* 0x00000050ff1b7424 */ /* 0x001fc800078e00ff */
[----:B------:R-:W-:-:S05]  /*81f0*/  IMAD R16, R16, R27, -0x50 ;  /* 0xffffffb010107424 */ /* 0x000fca00078e021b */
[----:B------:R-:W-:-:S04]  /*8200*/  IADD3 R2, P1, R10, R16, RZ ;  /* 0x000000100a027210 */ /* 0x000fc80007f3e0ff */
[----:B------:R-:W-:Y:S02]  /*8210*/  LEA.HI.X.SX32 R27, R16, R11, 0x1, P1 ;  /* 0x0000000b101b7211 */ /* 0x000fe400008f0eff */
[----:B------:R-:W-:-:S04]  /*8220*/  LEA R28, P1, R2, c[0x0][0x1a0], 0x1 ;  /* 0x00006800021c7a11 */ /* 0x000fc800078208ff */
[----:B------:R-:W-:-:S06]  /*8230*/  LEA.HI.X R29, R2, c[0x0][0x1a4], R27, 0x1, P1 ;  /* 0x00006900021d7a11 */ /* 0x000fcc00008f0c1b */
[----:B------:R-:W5:Y:S01]  /*8240*/  LDG.E.128 R28, [R28.64] ;  /* 0x000000241c1c7981 */ /* 0x000f62000c1e1d00 */
[----:B------:R-:W-:Y:S01]  /*8250*/  IMAD.IADD R16, R25, 0x1, -R20 ;  /* 0x0000000119107824 */ /* 0x000fe200078e0a14 */
[----:B------:R-:W-:Y:S04]  /*8260*/  BSSY B1, `(.L_x_118) ;  /* 0x0000019000017945 */ /* 0x000fe80003800000 */
[----:B------:R-:W-:-:S05]  /*8270*/  LEA R16, R16, UR4, 0x1 ;  /* 0x0000000410107c11 */ /* 0x000fca000f8e08ff */
[----:B------:R-:W0:Y:S02]  /*8280*/  LDS.U16 R2, [R16+0x240] ;  /* 0x0002400010027984 */ /* 0x000e240000000400 */
[----:B0-----:R-:W-:Y:S01]  /*8290*/  HADD2.F32 R2, -RZ, R2.H0_H0 ;  /* 0x20000002ff027230 */ /* 0x001fe20000004100 */
[----:B------:R-:W-:Y:S05]  /*82a0*/  @P2 BRA `(.L_x_119) ;  /* 0x0000014000002947 */ /* 0x000fea0003800000 */
[----:B------:R-:W-:-:S13]  /*82b0*/  ISETP.NE.AND P3, PT, R26, RZ, PT ;  /* 0x000000ff1a00720c */ /* 0x000fda0003f65270 */
[----:B------:R-:W-:Y:S02]  /*82c0*/  @P3 IMAD R8, R17, c[0x0][0x1d8], R8 ;  /* 0x0000760011083a24 */ /* 0x000fe400078e0208 */
[----:B------:R-:W-:Y:S02]  /*82d0*/  @P3 IMAD.MOV.U32 R17, RZ, RZ, 0x2 ;  /* 0x00000002ff113424 */ /* 0x000fe400078e00ff */
[----:B------:R-:W-:-:S04]  /*82e0*/  @P3 IMAD R8, R8, 0x50, R3 ;  /* 0x0000005008083824 */ /* 0x000fc800078e0203 */
[----:B------:R-:W-:-:S05]  /*82f0*/  @P3 IMAD.WIDE R16, R8, R17, c[0x0][0x238] ;  /* 0x00008e0008103625 */ /* 0x000fca00078e0211 */
[----:B------:R-:W2:Y:S01]  /*8300*/  @P3 LDG.E.128 R32, [R16.64] ;  /* 0x0000002410203981 */ /* 0x000ea2000c1e1d00 */
[----:B------:R-:W-:Y:S01]  /*8310*/  IMAD R24, R24, 0x50, RZ ;  /* 0x0000005018187824 */ /* 0x000fe200078e02ff */
[----:B-----5:R-:W-:Y:S01]  /*8320*/  HFMA2.MMA R28, R28, 1, 1, R4 ;  /* 0x3c003c001c1c7835 */ /* 0x020fe20000000004 */
[----:B------:R-:W-:Y:S01]  /*8330*/  HADD2 R29, R29, R5 ;  /* 0x000000051d1d7230 */ /* 0x000fe20000000000 */
[----:B------:R-:W-:Y:S01]  /*8340*/  HFMA2.MMA R30, R30, 1, 1, R6 ;  /* 0x3c003c001e1e7835 */ /* 0x000fe20000000006 */
[----:B------:R-:W-:Y:S01]  /*8350*/  HADD2 R31, R31, R7 ;  /* 0x000000071f1f7230 */ /* 0x000fe20000000000 */
[----:B------:R-:W-:-:S04]  /*8360*/  IADD3 R10, P1, R10, R24, RZ ;  /* 0x000000180a0a7210 */ /* 0x000fc80007f3e0ff */
[----:B------:R-:W-:Y:S02]  /*8370*/  LEA.HI.X.SX32 R11, R24, R11, 0x1, P1 ;  /* 0x0000000b180b7211 */ /* 0x000fe400008f0eff */
[----:B------:R-:W-:-:S04]  /*8380*/  LEA R4, P1, R10, c[0x0][0x1a0], 0x1 ;  /* 0x000068000a047a11 */ /* 0x000fc800078208ff */
[----:B------:R-:W-:Y:S01]  /*8390*/  LEA.HI.X R5, R10, c[0x0][0x1a4], R11, 0x1, P1 ;  /* 0x000069000a057a11 */ /* 0x000fe200008f0c0b */
[----:B--2---:R-:W-:Y:S01]  /*83a0*/  @P3 HFMA2.MMA R29, R29, R33, -RZ ;  /* 0x000000211d1d3235 */ /* 0x004fe200001000ff */
[----:B------:R-:W-:Y:S01]  /*83b0*/  @P3 HMUL2 R28, R28, R32 ;  /* 0x000000201c1c3232 */ /* 0x000fe20000000000 */
[----:B------:R-:W-:Y:S01]  /*83c0*/  @P3 HFMA2.MMA R31, R31, R35, -RZ ;  /* 0x000000231f1f3235 */ /* 0x000fe200001000ff */
[----:B------:R-:W-:-:S06]  /*83d0*/  @P3 HMUL2 R30, R30, R34 ;  /* 0x000000221e1e3232 */ /* 0x000fcc0000000000 */
[----:B------:R0:W-:Y:S04]  /*83e0*/  STG.E.128 [R4.64], R28 ;  /* 0x0000001c04007986 */ /* 0x0001e8000c101d24 */
.L_x_119:
[----:B------:R-:W-:Y:S05]  /*83f0*/  BSYNC B1 ;  /* 0x0000000000017941 */ /* 0x000fea0003800000 */
.L_x_118:
[----:B0----5:R-:W-:Y:S02]  /*8400*/  HADD2.F32 R5, -RZ, R28.H0_H0 ;  /* 0x2000001cff057230 */ /* 0x021fe40000004100 */
[----:B------:R-:W-:Y:S02]  /*8410*/  HADD2.F32 R7, -RZ, R29.H0_H0 ;  /* 0x2000001dff077230 */ /* 0x000fe40000004100 */
[----:B------:R-:W-:Y:S01]  /*8420*/  HADD2.F32 R11, -RZ, R30.H0_H0 ;  /* 0x2000001eff0b7230 */ /* 0x000fe20000004100 */
[C---:B------:R-:W-:Y:S01]  /*8430*/  FFMA.FTZ R12, R2.reuse, R5, R12 ;  /* 0x00000005020c7223 */ /* 0x040fe2000001000c */
[----:B------:R-:W-:Y:S01]  /*8440*/  HADD2.F32 R17, -RZ, R31.H0_H0 ;  /* 0x2000001fff117230 */ /* 0x000fe20000004100 */
[C---:B------:R-:W-:Y:S01]  /*8450*/  FFMA.FTZ R14, R2.reuse, R7, R14 ;  /* 0x00000007020e7223 */ /* 0x040fe2000001000e */
[----:B------:R-:W-:Y:S01]  /*8460*/  HADD2.F32 R28, -RZ, R28.H1_H1 ;  /* 0x3000001cff1c7230 */ /* 0x000fe20000004100 */
[C---:B------:R-:W-:Y:S01]  /*8470*/  FFMA.FTZ R18, R2.reuse, R11, R18 ;  /* 0x0000000b02127223 */ /* 0x040fe20000010012 */
[----:B------:R-:W-:Y:S01]  /*8480*/  HADD2.F32 R29, -RZ, R29.H1_H1 ;  /* 0x3000001dff1d7230 */ /* 0x000fe20000004100 */
[C---:B------:R-:W-:Y:S01]  /*8490*/  FFMA.FTZ R22, R2.reuse, R17, R22 ;  /* 0x0000001102167223 */ /* 0x040fe20000010016 */
[----:B------:R-:W-:Y:S01]  /*84a0*/  HADD2.F32 R30, -RZ, R30.H1_H1 ;  /* 0x3000001eff1e7230 */ /* 0x000fe20000004100 */
[C---:B------:R-:W-:Y:S01]  /*84b0*/  FFMA.FTZ R13, R2.reuse, R28, R13 ;  /* 0x0000001c020d7223 */ /* 0x040fe2000001000d */
[----:B------:R-:W-:Y:S01]  /*84c0*/  HADD2.F32 R31, -RZ, R31.H1_H1 ;  /* 0x3000001fff1f7230 */ /* 0x000fe20000004100 */
[----:B------:R-:W-:-:S02]  /*84d0*/  FFMA.FTZ R15, R2, R29, R15 ;  /* 0x0000001d020f7223 */ /* 0x000fc4000001000f */
[C---:B------:R-:W-:Y:S02]  /*84e0*/  FFMA.FTZ R21, R2.reuse, R30, R21 ;  /* 0x0000001e02157223 */ /* 0x040fe40000010015 */
[----:B------:R-:W-:Y:S02]  /*84f0*/  FFMA.FTZ R23, R2, R31, R23 ;  /* 0x0000001f02177223 */ /* 0x000fe40000010017 */
.L_x_117:
[----:B------:R-:W-:Y:S05]  /*8500*/  BSYNC B0 ;  /* 0x0000000000007941 */ /* 0x000fea0003800000 */
.L_x_116:
[----:B------:R-:W-:Y:S06]  /*8510*/  BAR.SYNC.DEFER_BLOCKING 0x0 ;  /* 0x0000000000007b1d */ /* 0x000fec0000010000 */
[----:B------:R-:W-:Y:S05]  /*8520*/  @P0 BRA `(.L_x_120) ;  /* 0x0000087000000947 */ /* 0x000fea0003800000 */
[----:B------:R-:W-:Y:S01]  /*8530*/  LOP3.LUT R2, R19, 0xffffff80, RZ, 0xc0, !PT ;  /* 0xffffff8013027812 */ /* 0x000fe200078ec0ff */
[----:B------:R-:W-:Y:S01]  /*8540*/  IMAD R9, R9, 0x50, R3 ;  /* 0x0000005009097824 */ /* 0x000fe200078e0203 */
[----:B------:R-:W-:-:S02]  /*8550*/  ISETP.GT.AND P1, PT, R19, 0x3f, PT ;  /* 0x0000003f1300780c */ /* 0x000fc40003f24270 */
[----:B------:R-:W-:Y:S02]  /*8560*/  ISETP.NE.AND P6, PT, R2, 0x80, PT ;  /* 0x000000800200780c */ /* 0x000fe40003fc5270 */
[C---:B------:R-:W-:Y:S02]  /*8570*/  LOP3.LUT R2, R19.reuse, 0xfffffff0, RZ, 0xc0, !PT ;  /* 0xfffffff013027812 */ /* 0x040fe400078ec0ff */
[C---:B0-----:R-:W-:Y:S02]  /*8580*/  LOP3.LUT R4, R19.reuse, 0xffffffc0, RZ, 0xc0, !PT ;  /* 0xffffffc013047812 */ /* 0x041fe400078ec0ff */
[----:B------:R-:W-:Y:S02]  /*8590*/  LOP3.LUT R5, R19, 0xffffffe0, RZ, 0xc0, !PT ;  /* 0xffffffe013057812 */ /* 0x000fe400078ec0ff */
[----:B------:R-:W-:Y:S02]  /*85a0*/  ISETP.NE.AND P3, PT, R2, 0x10, PT ;  /* 0x000000100200780c */ /* 0x000fe40003f65270 */
[----:B------:R-:W-:-:S02]  /*85b0*/  P2R R2, PR, RZ, 0x2 ;  /* 0x00000002ff027803 */ /* 0x000fc40000000000 */
[----:B------:R-:W-:Y:S02]  /*85c0*/  ISETP.NE.AND P5, PT, R4, 0x40, PT ;  /* 0x000000400400780c */ /* 0x000fe40003fa5270 */
[----:B------:R-:W-:Y:S02]  /*85d0*/  ISETP.NE.AND P4, PT, R5, 0x20, PT ;  /* 0x000000200500780c */ /* 0x000fe40003f85270 */
[----:B------:R-:W-:Y:S02]  /*85e0*/  ISETP.GT.AND P2, PT, R19, 0x7f, PT ;  /* 0x0000007f1300780c */ /* 0x000fe40003f44270 */
[----:B------:R-:W-:Y:S02]  /*85f0*/  LEA R9, R9, 0x240, 0x1 ;  /* 0x0000024009097811 */ /* 0x000fe400078e08ff */
[----:B------:R-:W-:Y:S01]  /*8600*/  ISETP.GT.AND P1, PT, R19, 0x1f, PT ;  /* 0x0000001f1300780c */ /* 0x000fe20003f24270 */
[----:B------:R-:W-:Y:S05]  /*8610*/  @P6 BRA `(.L_x_121) ;  /* 0x0000005000006947 */ /* 0x000fea0003800000 */
[----:B------:R-:W-:Y:S02]  /*8620*/  F2FP.PACK_AB R4, R13, R12 ;  /* 0x0000000c0d04723e */ /* 0x000fe400000000ff */
[----:B------:R-:W-:-:S02]  /*8630*/  F2FP.PACK_AB R5, R15, R14 ;  /* 0x0000000e0f05723e */ /* 0x000fc400000000ff */
[----:B------:R-:W-:Y:S02]  /*8640*/  F2FP.PACK_AB R6, R21, R18 ;  /* 0x000000121506723e */ /* 0x000fe400000000ff */
[----:B------:R-:W-:-:S05]  /*8650*/  F2FP.PACK_AB R7, R23, R22 ;  /* 0x000000161707723e */ /* 0x000fca00000000ff */
[----:B------:R0:W-:Y:S02]  /*8660*/  STS.128 [R9+-0x500], R4 ;  /* 0xfffb000409007388 */ /* 0x0001e40000000c00 */
.L_x_121:
[----:B------:R-:W-:Y:S01]  /*8670*/  WARPSYNC 0xffffffff ;  /* 0xffffffff00007948 */ /* 0x000fe20003800000 */
[----:B------:R-:W-:Y:S01]  /*8680*/  BAR.SYNC.DEFER_BLOCKING 0x0 ;  /* 0x0000000000007b1d */ /* 0x000fe20000010000 */
[----:B------:R-:W-:-:S05]  /*8690*/  ISETP.GT.AND P6, PT, R19, 0xf, PT ;  /* 0x0000000f1300780c */ /* 0x000fca0003fc4270 */
[----:B------:R-:W-:Y:S01]  /*86a0*/  BSSY B0, `(.L_x_122) ;  /* 0x0000013000007945 */ /* 0x000fe20003800000 */
[----:B------:R-:W-:Y:S05]  /*86b0*/  @P2 BRA `(.L_x_123) ;  /* 0x0000011000002947 */ /* 0x000fea0003800000 */
[----:B0-----:R-:W0:Y:S02]  /*86c0*/  LDS.128 R4, [R9] ;  /* 0x0000000009047984 */ /* 0x001e240000000c00 */
[--C-:B0-----:R-:W-:Y:S02]  /*86d0*/  HADD2.F32 R17, -RZ, R5.reuse.H0_H0 ;  /* 0x20000005ff117230 */ /* 0x101fe40000004100 */
[----:B------:R-:W-:Y:S02]  /*86e0*/  HADD2.F32 R2, -RZ, R5.H1_H1 ;  /* 0x30000005ff027230 */ /* 0x000fe40000004100 */
[----:B------:R-:W-:Y:S01]  /*86f0*/  HADD2.F32 R11, -RZ, R4.H0_H0 ;  /* 0x20000004ff0b7230 */ /* 0x000fe20000004100 */
[----:B------:R-:W-:Y:S01]  /*8700*/  FADD.FTZ R14, R14, R17 ;  /* 0x000000110e0e7221 */ /* 0x000fe20000010000 */
[----:B------:R-:W-:Y:S01]  /*8710*/  HADD2.F32 R5, -RZ, R6.H0_H0 ;  /* 0x20000006ff057230 */ /* 0x000fe20000004100 */
[----:B------:R-:W-:Y:S01]  /*8720*/  FADD.FTZ R15, R15, R2 ;  /* 0x000000020f0f7221 */ /* 0x000fe20000010000 */
[----:B------:R-:W-:Y:S01]  /*8730*/  HADD2.F32 R4, -RZ, R4.H1_H1 ;  /* 0x30000004ff047230 */ /* 0x000fe20000004100 */
[----:B------:R-:W-:Y:S01]  /*8740*/  FADD.FTZ R12, R12, R11 ;  /* 0x0000000b0c0c7221 */ /* 0x000fe20000010000 */
[----:B------:R-:W-:Y:S01]  /*8750*/  HADD2.F32 R6, -RZ, R6.H1_H1 ;  /* 0x30000006ff067230 */ /* 0x000fe20000004100 */
[----:B------:R-:W-:Y:S01]  /*8760*/  FADD.FTZ R18, R18, R5 ;  /* 0x0000000512127221 */ /* 0x000fe20000010000 */
[--C-:B------:R-:W-:Y:S01]  /*8770*/  HADD2.F32 R25, -RZ, R7.reuse.H0_H0 ;  /* 0x20000007ff197230 */ /* 0x100fe20000004100 */
[----:B------:R-:W-:Y:S01]  /*8780*/  FADD.FTZ R13, R13, R4 ;  /* 0x000000040d0d7221 */ /* 0x000fe20000010000 */
[----:B------:R-:W-:Y:S01]  /*8790*/  HADD2.F32 R8, -RZ, R7.H1_H1 ;  /* 0x30000007ff087230 */ /* 0x000fe20000004100 */
[----:B------:R-:W-:-:S02]  /*87a0*/  FADD.FTZ R21, R21, R6 ;  /* 0x0000000615157221 */ /* 0x000fc40000010000 */
[----:B------:R-:W-:Y:S02]  /*87b0*/  FADD.FTZ R22, R22, R25 ;  /* 0x0000001916167221 */ /* 0x000fe40000010000 */
[----:B------:R-:W-:Y:S02]  /*87c0*/  FADD.FTZ R23, R23, R8 ;  /* 0x0000000817177221 */ /* 0x000fe40000010000 */
.L_x_123:
[----:B------:R-:W-:Y:S05]  /*87d0*/  BSYNC B0 ;  /* 0x0000000000007941 */ /* 0x000fea0003800000 */
.L_x_122:
[----:B------:R-:W-:Y:S06]  /*87e0*/  BAR.SYNC.DEFER_BLOCKING 0x0 ;  /* 0x0000000000007b1d */ /* 0x000fec0000010000 */
[----:B------:R-:W-:Y:S01]  /*87f0*/  BSSY B0, `(.L_x_124) ;  /* 0x0000007000007945 */ /* 0x000fe20003800000 */
[----:B------:R-:W-:Y:S05]  /*8800*/  @P5 BRA `(.L_x_125) ;  /* 0x0000005000005947 */ /* 0x000fea0003800000 */
[----:B0-----:R-:W-:Y:S02]  /*8810*/  F2FP.PACK_AB R4, R13, R12 ;  /* 0x0000000c0d04723e */ /* 0x001fe400000000ff */
[----:B------:R-:W-:-:S02]  /*8820*/  F2FP.PACK_AB R5, R15, R14 ;  /* 0x0000000e0f05723e */ /* 0x000fc400000000ff */
[----:B------:R-:W-:Y:S02]  /*8830*/  F2FP.PACK_AB R6, R21, R18 ;  /* 0x000000121506723e */ /* 0x000fe400000000ff */
[----:B------:R-:W-:-:S05]  /*8840*/  F2FP.PACK_AB R7, R23, R22 ;  /* 0x000000161707723e */ /* 0x000fca00000000ff */
[----:B------:R0:W-:Y:S02]  /*8850*/  STS.128 [R9+-0x280], R4 ;  /* 0xfffd800409007388 */ /* 0x0001e40000000c00 */
.L_x_125:
[----:B------:R-:W-:Y:S05]  /*8860*/  BSYNC B0 ;  /* 0x0000000000007941 */ /* 0x000fea0003800000 */
.L_x_124:
[----:B------:R-:W-:Y:S01]  /*8870*/  BAR.SYNC.DEFER_BLOCKING 0x0 ;  /* 0x0000000000007b1d */ /* 0x000fe20000010000 */
[----:B------:R-:W-:-:S05]  /*8880*/  ISETP.GT.AND P2, PT, R19, 0x3f, PT ;  /* 0x0000003f1300780c */ /* 0x000fca0003f44270 */
[----:B------:R-:W-:Y:S08]  /*8890*/  BSSY B0, `(.L_x_126) ;  /* 0x0000013000007945 */ /* 0x000ff00003800000 */
[----:B------:R-:W-:Y:S05]  /*88a0*/  @P2 BRA `(.L_x_127) ;  /* 0x0000011000002947 */ /* 0x000fea0003800000 */
[----:B0-----:R-:W0:Y:S02]  /*88b0*/  LDS.128 R4, [R9] ;  /* 0x0000000009047984 */ /* 0x001e240000000c00 */
[----:B0-----:R-:W-:-:S02]  /*88c0*/  HADD2.F32 R17, -RZ, R5.H0_H0 ;  /* 0x20000005ff117230 */ /* 0x001fc40000004100 */
        /* <DEDUP_REMOVED lines=15> */
.L_x_127:
[----:B------:R-:W-:Y:S05]  /*89c0*/  BSYNC B0 ;  /* 0x0000000000007941 */ /* 0x000fea0003800000 */
.L_x_126:
        /* <DEDUP_REMOVED lines=8> */
.L_x_129:
[----:B------:R-:W-:Y:S05]  /*8a50*/  BSYNC B0 ;  /* 0x0000000000007941 */ /* 0x000fea0003800000 */
.L_x_128:
[----:B------:R-:W-:Y:S06]  /*8a60*/  BAR.SYNC.DEFER_BLOCKING 0x0 ;  /* 0x0000000000007b1d */ /* 0x000fec0000010000 */
[----:B------:R-:W-:Y:S01]  /*8a70*/  BSSY B0, `(.L_x_130) ;  /* 0x0000013000007945 */ /* 0x000fe20003800000 */
[----:B------:R-:W-:Y:S05]  /*8a80*/  @P1 BRA `(.L_x_131) ;  /* 0x0000011000001947 */ /* 0x000fea0003800000 */
[----:B0-----:R-:W0:Y:S02]  /*8a90*/  LDS.128 R4, [R9] ;  /* 0x0000000009047984 */ /* 0x001e240000000c00 */
[--C-:B0-----:R-:W-:Y:S02]  /*8aa0*/  HADD2.F32 R17, -RZ, R5.reuse.H0_H0 ;  /* 0x20000005ff117230 */ /* 0x101fe40000004100 */
[----:B------:R-:W-:-:S02]  /*8ab0*/  HADD2.F32 R2, -RZ, R5.H1_H1 ;  /* 0x30000005ff027230 */ /* 0x000fc40000004100 */
        /* <DEDUP_REMOVED lines=14> */
.L_x_131:
[----:B------:R-:W-:Y:S05]  /*8ba0*/  BSYNC B0 ;  /* 0x0000000000007941 */ /* 0x000fea0003800000 */
.L_x_130:
        /* <DEDUP_REMOVED lines=8> */
.L_x_133:
[----:B------:R-:W-:Y:S05]  /*8c30*/  BSYNC B0 ;  /* 0x0000000000007941 */ /* 0x000fea0003800000 */
.L_x_132:
[----:B------:R-:W-:Y:S06]  /*8c40*/  BAR.SYNC.DEFER_BLOCKING 0x0 ;  /* 0x0000000000007b1d */ /* 0x000fec0000010000 */
[----:B------:R-:W-:Y:S01]  /*8c50*/  BSSY B0, `(.L_x_134) ;  /* 0x0000013000007945 */ /* 0x000fe20003800000 */
[----:B------:R-:W-:Y:S05]  /*8c60*/  @P6 BRA `(.L_x_135) ;  /* 0x0000011000006947 */ /* 0x000fea0003800000 */
[----:B0-----:R-:W0:Y:S02]  /*8c70*/  LDS.128 R8, [R9] ;  /* 0x0000000009087984 */ /* 0x001e240000000c00 */
[----:B0-----:R-:W-:Y:S02]  /*8c80*/  HADD2.F32 R5, -RZ, R8.H0_H0 ;  /* 0x20000008ff057230 */ /* 0x001fe40000004100 */
[----:B------:R-:W-:-:S02]  /*8c90*/  HADD2.F32 R17, -RZ, R10.H0_H0 ;  /* 0x2000000aff117230 */ /* 0x000fc40000004100 */
[----:B------:R-:W-:Y:S01]  /*8ca0*/  HADD2.F32 R8, -RZ, R8.H1_H1 ;  /* 0x30000008ff087230 */ /* 0x000fe20000004100 */
[----:B------:R-:W-:Y:S01]  /*8cb0*/  FADD.FTZ R12, R12, R5 ;  /* 0x000000050c0c7221 */ /* 0x000fe20000010000 */
[--C-:B------:R-:W-:Y:S01]  /*8cc0*/  HADD2.F32 R7, -RZ, R9.reuse.H0_H0 ;  /* 0x20000009ff077230 */ /* 0x100fe20000004100 */
        /* <DEDUP_REMOVED lines=11> */
.L_x_135:
[----:B------:R-:W-:Y:S05]  /*8d80*/  BSYNC B0 ;  /* 0x0000000000007941 */ /* 0x000fea0003800000 */
.L_x_134:
[----:B------:R-:W-:Y:S06]  /*8d90*/  BAR.SYNC.DEFER_BLOCKING 0x0 ;  /* 0x0000000000007b1d */ /* 0x000fec0000010000 */
.L_x_120:
[----:B------:R-:W-:-:S04]  /*8da0*/  IADD3 R19, R19, 0xf, RZ ;  /* 0x0000000f13137810 */ /* 0x000fc80007ffe0ff */
[----:B------:R-:W-:-:S13]  /*8db0*/  ISETP.GT.U32.OR P0, PT, R19, 0x1e, P0 ;  /* 0x0000001e1300780c */ /* 0x000fda0000704470 */
[----:B------:R-:W-:Y:S05]  /*8dc0*/  @P0 EXIT ;  /* 0x000000000000094d */ /* 0x000fea0003800000 */
[----:B------:R-:W-:-:S05]  /*8dd0*/  IMAD.MOV.U32 R2, RZ, RZ, 0x2 ;  /* 0x00000002ff027424 */ /* 0x000fca00078e00ff */
[----:B------:R-:W-:-:S13]  /*8de0*/  ISETP.NE.AND P0, PT, R2, c[0x0][0x258], PT ;  /* 0x0000960002007a0c */ /* 0x000fda0003f05270 */
[----:B------:R-:W-:Y:S05]  /*8df0*/  @!P0 BRA `(.L_x_136) ;  /* 0x000000b000008947 */ /* 0x000fea0003800000 */
[----:B------:R-:W-:Y:S01]  /*8e00*/  IMAD R3, R0, 0x50, R3 ;  /* 0x0000005000037824 */ /* 0x000fe200078e0203 */
[----:B------:R-:W-:Y:S02]  /*8e10*/  F2FP.PACK_AB R13, R13, R12 ;  /* 0x0000000c0d0d723e */ /* 0x000fe400000000ff */
[----:B------:R-:W-:Y:S01]  /*8e20*/  F2FP.PACK_AB R15, R15, R14 ;  /* 0x0000000e0f0f723e */ /* 0x000fe200000000ff */
[----:B------:R-:W-:Y:S01]  /*8e30*/  IMAD.WIDE R2, R3, R2, c[0x0][0x160] ;  /* 0x0000580003027625 */ /* 0x000fe200078e0202 */
[----:B------:R-:W-:Y:S02]  /*8e40*/  F2FP.PACK_AB R21, R21, R18 ;  /* 0x000000121515723e */ /* 0x000fe400000000ff */
[----:B------:R-:W-:Y:S02]  /*8e50*/  F2FP.PACK_AB R23, R23, R22 ;  /* 0x000000161717723e */ /* 0x000fe400000000ff */
[----:B------:R-:W-:Y:S04]  /*8e60*/  STG.E [R2.64], R13 ;  /* 0x0000000d02007986 */ /* 0x000fe8000c101924 */
[----:B------:R-:W-:Y:S04]  /*8e70*/  STG.E [R2.64+0x4], R15 ;  /* 0x0000040f02007986 */ /* 0x000fe8000c101924 */
[----:B------:R-:W-:Y:S04]  /*8e80*/  STG.E [R2.64+0x8], R21 ;  /* 0x0000081502007986 */ /* 0x000fe8000c101924 */
[----:B------:R-:W-:Y:S01]  /*8e90*/  STG.E [R2.64+0xc], R23 ;  /* 0x00000c1702007986 */ /* 0x000fe2000c101924 */
[----:B------:R-:W-:Y:S05]  /*8ea0*/  EXIT ;  /* 0x000000000000794d */ /* 0x000fea0003800000 */
.L_x_136:
[----:B0-----:R-:W-:Y:S02]  /*8eb0*/  IMAD.MOV.U32 R4, RZ, RZ, c[0x0][0x250] ;  /* 0x00009400ff047624 */ /* 0x001fe400078e00ff */
[----:B------:R-:W-:-:S05]  /*8ec0*/  IMAD.MOV.U32 R5, RZ, RZ, c[0x0][0x254] ;  /* 0x00009500ff057624 */ /* 0x000fca00078e00ff */
[----:B------:R-:W2:Y:S02]  /*8ed0*/  LDG.E R4, [R4.64] ;  /* 0x0000002404047981 */ /* 0x000ea4000c1e1900 */
[C---:B--2---:R-:W-:Y:S02]  /*8ee0*/  FMUL.FTZ R13, R4.reuse, R13 ;  /* 0x0000000d040d7220 */ /* 0x044fe40000410000 */
[C---:B------:R-:W-:Y:S02]  /*8ef0*/  FMUL.FTZ R14, R4.reuse, R14 ;  /* 0x0000000e040e7220 */ /* 0x040fe40000410000 */
[C---:B------:R-:W-:Y:S02]  /*8f00*/  FMUL.FTZ R15, R4.reuse, R15 ;  /* 0x0000000f040f7220 */ /* 0x040fe40000410000 */
[----:B------:R-:W0:Y:S01]  /*8f10*/  F2I.S8.NTZ R13, R13 ;  /* 0x0000000d000d7305 */ /* 0x000e220000202100 */
[C---:B------:R-:W-:Y:S02]  /*8f20*/  FMUL.FTZ R18, R4.reuse, R18 ;  /* 0x0000001204127220 */ /* 0x040fe40000410000 */
[----:B------:R-:W-:-:S02]  /*8f30*/  FMUL.FTZ R21, R4, R21 ;  /* 0x0000001504157220 */ /* 0x000fc40000410000 */
[C---:B------:R-:W-:Y:S02]  /*8f40*/  FMUL.FTZ R12, R4.reuse, R12 ;  /* 0x0000000c040c7220 */ /* 0x040fe40000410000 */
[C---:B------:R-:W-:Y:S01]  /*8f50*/  FMUL.FTZ R22, R4.reuse, R22 ;  /* 0x0000001604167220 */ /* 0x040fe20000410000 */
[----:B------:R-:W1:Y:S01]  /*8f60*/  F2I.S8.NTZ R14, R14 ;  /* 0x0000000e000e7305 */ /* 0x000e620000202100 */
[----:B------:R-:W-:-:S07]  /*8f70*/  FMUL.FTZ R4, R4, R23 ;  /* 0x0000001704047220 */ /* 0x000fce0000410000 */
[----:B------:R-:W2:Y:S01]  /*8f80*/  F2I.S8.NTZ R15, R15 ;  /* 0x0000000f000f7305 */ /* 0x000ea20000202100 */
[----:B0-----:R-:W-:-:S04]  /*8f90*/  PRMT R2, R13, 0x8880, RZ ;  /* 0x000088800d027816 */ /* 0x001fc800000000ff */
[----:B------:R-:W-:-:S03]  /*8fa0*/  PRMT R2, R2, 0x7710, RZ ;  /* 0x0000771002027816 */ /* 0x000fc600000000ff */
[----:B------:R-:W0:Y:S01]  /*8fb0*/  F2I.S8.NTZ R18, R18 ;  /* 0x0000001200127305 */ /* 0x000e220000202100 */
[----:B-1----:R-:W-:Y:S02]  /*8fc0*/  PRMT R5, R14, 0x8880, RZ ;  /* 0x000088800e057816 */ /* 0x002fe400000000ff */
[----:B------:R-:W-:Y:S02]  /*8fd0*/  LOP3.LUT R11, R2, 0xff, RZ, 0xc0, !PT ;  /* 0x000000ff020b7812 */ /* 0x000fe400078ec0ff */
[----:B------:R-:W-:Y:S02]  /*8fe0*/  PRMT R5, R5, 0x7710, RZ ;  /* 0x0000771005057816 */ /* 0x000fe400000000ff */
[----:B--2---:R-:W-:Y:S01]  /*8ff0*/  PRMT R6, R15, 0x8880, RZ ;  /* 0x000088800f067816 */ /* 0x004fe200000000ff */
[----:B------:R-:W1:Y:S01]  /*9000*/  F2I.S8.NTZ R21, R21 ;  /* 0x0000001500157305 */ /* 0x000e620000202100 */
[----:B------:R-:W-:Y:S02]  /*9010*/  LOP3.LUT R9, R5, 0xff, RZ, 0xc0, !PT ;  /* 0x000000ff05097812 */ /* 0x000fe400078ec0ff */
[----:B------:R-:W-:-:S02]  /*9020*/  PRMT R6, R6, 0x7710, RZ ;  /* 0x0000771006067816 */ /* 0x000fc400000000ff */
[----:B------:R-:W-:Y:S02]  /*9030*/  SHF.L.U64.HI R5, R11, 0x8, RZ ;  /* 0x000000080b057819 */ /* 0x000fe400000102ff */
[----:B------:R-:W-:Y:S01]  /*9040*/  LOP3.LUT R8, R6, 0xff, RZ, 0xc0, !PT ;  /* 0x000000ff06087812 */ /* 0x000fe200078ec0ff */
[----:B------:R-:W2:Y:S01]  /*9050*/  F2I.S8.NTZ R12, R12 ;  /* 0x0000000c000c7305 */ /* 0x000ea20000202100 */
[----:B------:R-:W-:Y:S02]  /*9060*/  SHF.L.U64.HI R6, R9, 0x10, RZ ;  /* 0x0000001009067819 */ /* 0x000fe400000102ff */
[----:B------:R-:W-:Y:S02]  /*9070*/  SHF.L.U64.HI R7, R8, 0x18, RZ ;  /* 0x0000001808077819 */ /* 0x000fe400000102ff */
[----:B0-----:R-:W-:Y:S02]  /*9080*/  PRMT R2, R18, 0x8880, RZ ;  /* 0x0000888012027816 */ /* 0x001fe400000000ff */
[----:B------:R-:W-:Y:S01]  /*9090*/  LOP3.LUT R7, R7, R6, R5, 0xfe, !PT ;  /* 0x0000000607077212 */ /* 0x000fe200078efe05 */
[----:B------:R-:W0:Y:S01]  /*90a0*/  F2I.S8.NTZ R22, R22 ;  /* 0x0000001600167305 */ /* 0x000e220000202100 */
[----:B------:R-:W-:-:S02]  /*90b0*/  PRMT R2, R2, 0x7710, RZ ;  /* 0x0000771002027816 */ /* 0x000fc400000000ff */
[----:B-1----:R-:W-:Y:S02]  /*90c0*/  PRMT R5, R21, 0x8880, RZ ;  /* 0x0000888015057816 */ /* 0x002fe400000000ff */
[----:B------:R-:W-:Y:S02]  /*90d0*/  LOP3.LUT R2, R2, 0xff, RZ, 0xc0, !PT ;  /* 0x000000ff02027812 */ /* 0x000fe400078ec0ff */
[----:B------:R-:W-:Y:S01]  /*90e0*/  PRMT R5, R5, 0x7710, RZ ;  /* 0x0000771005057816 */ /* 0x000fe200000000ff */
[----:B------:R-:W1:Y:S01]  /*90f0*/  F2I.S8.NTZ R4, R4 ;  /* 0x0000000400047305 */ /* 0x000e620000202100 */
[----:B--2---:R-:W-:Y:S02]  /*9100*/  PRMT R12, R12, 0x8880, RZ ;  /* 0x000088800c0c7816 */ /* 0x004fe400000000ff */
[----:B------:R-:W-:Y:S01]  /*9110*/  LOP3.LUT R6, R2, 0xffffff00, R7, 0xf8, !PT ;  /* 0xffffff0002067812 */ /* 0x000fe200078ef807 */
[----:B------:R-:W-:Y:S01]  /*9120*/  IMAD R7, R0, 0x50, R3 ;  /* 0x0000005000077824 */ /* 0x000fe200078e0203 */
[----:B------:R-:W-:-:S02]  /*9130*/  PRMT R5, R5, 0x7604, RZ ;  /* 0x0000760405057816 */ /* 0x000fc400000000ff */
[----:B------:R-:W-:Y:S02]  /*9140*/  PRMT R2, R12, 0x7710, RZ ;  /* 0x000077100c027816 */ /* 0x000fe400000000ff */
[----:B0-----:R-:W-:Y:S02]  /*9150*/  PRMT R22, R22, 0x8880, RZ ;  /* 0x0000888016167816 */ /* 0x001fe400000000ff */
[----:B------:R-:W-:Y:S01]  /*9160*/  LOP3.LUT R3, R5, 0xffff00ff, R6, 0xf8, !PT ;  /* 0xffff00ff05037812 */ /* 0x000fe200078ef806 */
[----:B------:R-:W-:Y:S01]  /*9170*/  IMAD.U32 R5, R9, 0x10000, RZ ;  /* 0x0001000009057824 */ /* 0x000fe200078e00ff */
[----:B------:R-:W-:Y:S02]  /*9180*/  PRMT R0, R22, 0x7710, RZ ;  /* 0x0000771016007816 */ /* 0x000fe400000000ff */
[----:B------:R-:W-:Y:S02]  /*9190*/  PRMT R2, R2, 0x6540, R11 ;  /* 0x0000654002027816 */ /* 0x000fe4000000000b */
[----:B------:R-:W-:-:S02]  /*91a0*/  PRMT R0, R0, 0x7054, RZ ;  /* 0x0000705400007816 */ /* 0x000fc400000000ff */
[----:B-1----:R-:W-:Y:S02]  /*91b0*/  PRMT R6, R4, 0x8880, RZ ;  /* 0x0000888004067816 */ /* 0x002fe400000000ff */
[----:B------:R-:W-:Y:S02]  /*91c0*/  LOP3.LUT R5, R5, 0xff00ffff, R2, 0xf8, !PT ;  /* 0xff00ffff05057812 */ /* 0x000fe400078ef802 */
[----:B------:R-:W-:Y:S02]  /*91d0*/  LOP3.LUT R3, R0, 0xff00ffff, R3, 0xf8, !PT ;  /* 0xff00ffff00037812 */ /* 0x000fe400078ef803 */
[----:B------:R-:W-:Y:S02]  /*91e0*/  IADD3 R4, P0, R7, c[0x0][0x160], RZ ;  /* 0x0000580007047a10 */ /* 0x000fe40007f1e0ff */
[----:B------:R-:W-:Y:S02]  /*91f0*/  PRMT R0, R6, 0x7710, RZ ;  /* 0x0000771006007816 */ /* 0x000fe400000000ff */
[----:B------:R-:W-:-:S02]  /*9200*/  PRMT R2, R5, 0x4210, R8 ;  /* 0x0000421005027816 */ /* 0x000fc40000000008 */
[----:B------:R-:W-:Y:S02]  /*9210*/  LEA.HI.X.SX32 R5, R7, c[0x0][0x164], 0x1, P0 ;  /* 0x0000590007057a11 */ /* 0x000fe400000f0eff */
[----:B------:R-:W-:-:S05]  /*9220*/  PRMT R3, R3, 0x4210, R0 ;  /* 0x0000421003037816 */ /* 0x000fca0000000000 */
[----:B------:R-:W-:Y:S01]  /*9230*/  STG.E.64 [R4.64], R2 ;  /* 0x0000000204007986 */ /* 0x000fe2000c101b24 */
[----:B------:R-:W-:Y:S05]  /*9240*/  EXIT ;  /* 0x000000000000794d */ /* 0x000fea0003800000 */
.L_x_22:
[----:B------:R-:W-:Y:S01]  /*9250*/  IMAD.MOV.U32 R3, RZ, RZ, 0x10 ;  /* 0x00000010ff037424 */ /* 0x000fe200078e00ff */
[----:B0-----:R-:W-:Y:S01]  /*9260*/  MOV R4, 0x92a0 ;  /* 0x000092a000047802 */ /* 0x001fe20000000f00 */
[----:B------:R-:W-:Y:S02]  /*9270*/  IMAD.MOV.U32 R0, RZ, RZ, 0x1f ;  /* 0x0000001fff007424 */ /* 0x000fe400078e00ff */
[----:B------:R-:W-:Y:S02]  /*9280*/  IMAD.MOV.U32 R7, RZ, RZ, -0x1 ;  /* 0xffffffffff077424 */ /* 0x000fe400078e00ff */
[----:B------:R-:W-:Y:S05]  /*9290*/  CALL.REL.NOINC `($__internal_0_$__cuda_sm70_shflsync_bfly_p) ;  /* 0x000001b000007944 */ /* 0x000fea0003c00000 */
[----:B01----:R-:W-:Y:S05]  /*92a0*/  BRA `(.L_x_137) ;  /* 0xffff8b8000007947 */ /* 0x003fea000383ffff */
.L_x_23:
[----:B-1----:R-:W-:Y:S01]  /*92b0*/  IMAD.MOV.U32 R6, RZ, RZ, R9 ;  /* 0x000000ffff067224 */ /* 0x002fe200078e0009 */
[----:B0-----:R-:W-:Y:S01]  /*92c0*/  MOV R4, 0x9310 ;  /* 0x0000931000047802 */ /* 0x001fe20000000f00 */
[----:B------:R-:W-:Y:S02]  /*92d0*/  IMAD.MOV.U32 R3, RZ, RZ, 0x8 ;  /* 0x00000008ff037424 */ /* 0x000fe400078e00ff */
[----:B------:R-:W-:Y:S02]  /*92e0*/  IMAD.MOV.U32 R0, RZ, RZ, 0x1f ;  /* 0x0000001fff007424 */ /* 0x000fe400078e00ff */
[----:B------:R-:W-:-:S02]  /*92f0*/  IMAD.MOV.U32 R7, RZ, RZ, -0x1 ;  /* 0xffffffffff077424 */ /* 0x000fc400078e00ff */
[----:B------:R-:W-:Y:S05]  /*9300*/  CALL.REL.NOINC `($__internal_0_$__cuda_sm70_shflsync_bfly_p) ;  /* 0x0000014000007944 */ /* 0x000fea0003c00000 */
[----:B01----:R-:W-:Y:S01]  /*9310*/  FADD.FTZ R6, R9, R0 ;  /* 0x0000000009067221 */ /* 0x003fe20000010000 */
[----:B------:R-:W-:Y:S01]  /*9320*/  MOV R4, 0x9370 ;  /* 0x0000937000047802 */ /* 0x000fe20000000f00 */
[----:B------:R-:W-:-:S02]  /*9330*/  IMAD.MOV.U32 R3, RZ, RZ, 0x4 ;  /* 0x00000004ff037424 */ /* 0x000fc400078e00ff */
[----:B------:R-:W-:Y:S02]  /*9340*/  IMAD.MOV.U32 R0, RZ, RZ, 0x1f ;  /* 0x0000001fff007424 */ /* 0x000fe400078e00ff */
[----:B------:R-:W-:Y:S02]  /*9350*/  IMAD.MOV.U32 R7, RZ, RZ, -0x1 ;  /* 0xffffffffff077424 */ /* 0x000fe400078e00ff */
[----:B------:R-:W-:Y:S05]  /*9360*/  CALL.REL.NOINC `($__internal_0_$__cuda_sm70_shflsync_bfly_p) ;  /* 0x000000e000007944 */ /* 0x000fea0003c00000 */
[----:B01----:R-:W-:Y:S01]  /*9370*/  FADD.FTZ R6, R6, R0 ;  /* 0x0000000006067221 */ /* 0x003fe20000010000 */
[----:B------:R-:W-:Y:S01]  /*9380*/  MOV R4, 0x93d0 ;  /* 0x000093d000047802 */ /* 0x000fe20000000f00 */
[----:B------:R-:W-:Y:S02]  /*9390*/  IMAD.MOV.U32 R3, RZ, RZ, 0x2 ;  /* 0x00000002ff037424 */ /* 0x000fe400078e00ff */
[----:B------:R-:W-:Y:S02]  /*93a0*/  IMAD.MOV.U32 R0, RZ, RZ, 0x1f ;  /* 0x0000001fff007424 */ /* 0x000fe400078e00ff */
[----:B------:R-:W-:Y:S02]  /*93b0*/  IMAD.MOV.U32 R7, RZ, RZ, -0x1 ;  /* 0xffffffffff077424 */ /* 0x000fe400078e00ff */
[----:B------:R-:W-:Y:S05]  /*93c0*/  CALL.REL.NOINC `($__internal_0_$__cuda_sm70_shflsync_bfly_p) ;  /* 0x0000008000007944 */ /* 0x000fea0003c00000 */
[----:B01----:R-:W-:Y:S01]  /*93d0*/  FADD.FTZ R6, R6, R0 ;  /* 0x0000000006067221 */ /* 0x003fe20000010000 */
[----:B------:R-:W-:Y:S01]  /*93e0*/  MOV R4, 0x9430 ;  /* 0x0000943000047802 */ /* 0x000fe20000000f00 */
[----:B------:R-:W-:-:S02]  /*93f0*/  IMAD.MOV.U32 R3, RZ, RZ, 0x1 ;  /* 0x00000001ff037424 */ /* 0x000fc400078e00ff */
[----:B------:R-:W-:Y:S02]  /*9400*/  IMAD.MOV.U32 R0, RZ, RZ, 0x1f ;  /* 0x0000001fff007424 */ /* 0x000fe400078e00ff */
[----:B------:R-:W-:Y:S02]  /*9410*/  IMAD.MOV.U32 R7, RZ, RZ, -0x1 ;  /* 0xffffffffff077424 */ /* 0x000fe400078e00ff */
[----:B------:R-:W-:Y:S05]  /*9420*/  CALL.REL.NOINC `($__internal_0_$__cuda_sm70_shflsync_bfly_p) ;  /* 0x0000002000007944 */ /* 0x000fea0003c00000 */
[----:B-1----:R-:W-:Y:S01]  /*9430*/  IMAD.MOV.U32 R5, RZ, RZ, R0 ;  /* 0x000000ffff057224 */ /* 0x002fe200078e0000 */
[----:B0-----:R-:W-:Y:S05]  /*9440*/  BRA `(.L_x_138) ;  /* 0xffff8a7000007947 */ /* 0x001fea000383ffff */
        .weak           $__internal_0_$__cuda_sm70_shflsync_bfly_p
        .type           $__internal_0_$__cuda_sm70_shflsync_bfly_p,@function
        .size           $__internal_0_$__cuda_sm70_shflsync_bfly_p,(.L_x_3251 - $__internal_0_$__cuda_sm70_shflsync_bfly_p)
$__internal_0_$__cuda_sm70_shflsync_bfly_p:
[----:B------:R-:W-:Y:S01]  /*9450*/  IMAD.MOV.U32 R5, RZ, RZ, 0x0 ;  /* 0x00000000ff057424 */ /* 0x000fe200078e00ff */
[----:B------:R-:W-:Y:S04]  /*9460*/  WARPSYNC R7 ;  /* 0x0000000700007348 */ /* 0x000fe80003800000 */
[----:B------:R0:W1:Y:S01]  /*9470*/  SHFL.BFLY PT, R0, R6, R3, R0 ;  /* 0x0c00000306007389 */ /* 0x00006200000e0000 */
[----:B------:R-:W-:Y:S05]  /*9480*/  RET.REL.NODEC R4 `(_ZN4mmha33masked_multihead_attention_kernelItLi80ELi128ELi1ELi16ELi256ELb1ELb1EEEv26Multihead_attention_paramsIT_XT5_EE) ;  /* 0xffff6b7004007950 */ /* 0x000fea0003c3ffff */
.L_x_139:
[----:B------:R-:W-:-:S00]  /*9490*/  BRA `(.L_x_139) ;  /* 0xfffffff000007947 */ /* 0x000fc0000383ffff */
[----:B------:R-:W-:-:S00]  /*94a0*/  NOP ;  /* 0x0000000000007918 */ /* 0x000fc00000000000 */
        /* <DEDUP_REMOVED lines=13> */
.L_x_3251:


//--------------------- .text._ZN4mmha33masked_multihead_attention_kernelItLi80ELi128ELi2ELi16ELi128ELb1ELb1EEEv26Multihead_attention_paramsIT_XT5_EE --------------------------
	.section	.text._ZN4mmha33masked_multihead_attention_kernelItLi80ELi128ELi2ELi16ELi128ELb1ELb1EEEv26Multihead_attention_paramsIT_XT5_EE,"ax",@progbits
	.sectioninfo	@"SHI_REGISTERS=135"
	.align	128
        .global         _ZN4mmha33masked_multihead_attention_kernelItLi80ELi128ELi2ELi16ELi128ELb1ELb1EEEv26Multihead_attention_paramsIT_XT5_EE
        .type           _ZN4mmha33masked_multihead_attention_kernelItLi80ELi128ELi2ELi16ELi128ELb1ELb1EEEv26Multihead_attention_paramsIT_XT5_EE,@function
        .size           _ZN4mmha33masked_multihead_attention_kernelItLi80ELi128ELi2ELi16ELi128ELb1ELb1EEEv26Multihead_attention_paramsIT_XT5_EE,(.L_x_3252 - _ZN4mmha33masked_multihead_attention_kernelItLi80ELi128ELi2ELi16ELi128ELb1ELb1EEEv26Multihead_attention_paramsIT_XT5_EE)
        .other          _ZN4mmha33masked_multihead_attention_kernelItLi80ELi128ELi2ELi16ELi128ELb1ELb1EEEv26Multihead_attention_paramsIT_XT5_EE,@"STO_CUDA_ENTRY STV_DEFAULT"
_ZN4mmha33masked_multihead_attention_kernelItLi80ELi128ELi2ELi16ELi128ELb1ELb1EEEv26Multihead_attention_paramsIT_XT5_EE:
.text._ZN4mmha33masked_multihead_attention_kernelItLi80ELi128ELi2ELi16ELi128ELb1ELb1EEEv26Multihead_attention_paramsIT_XT5_EE:
        /* <DEDUP_REMOVED lines=11> */
.L_x_140:
        /* <DEDUP_REMOVED lines=8> */
[----:B------:R-:W-:Y:S02]  /*0130*/  IABS R30, c[0x0][0x1d4] ;  /* 0x00007500001e7a13 */ /* 0x000fe40000000000 */
        /* <DEDUP_REMOVED lines=11> */
[----:B------:R-:W-:Y:S02]  /*01f0*/  IMAD.MOV R0, RZ, RZ, -R3 ;  /* 0x000000ffff007224 */ /* 0x000fe400078e0a03 */
[----:B------:R-:W-:-:S04]  /*0200*/  IMAD.WIDE R22, R19, R2, c[0x0][0x278] ;  /* 0x00009e0013167625 */ /* 0x000fc800078e0202 */
[C---:B------:R-:W-:Y:S02]  /*0210*/  IMAD R0, R5.reuse, R0, R4 ;  /* 0x0000000005007224 */ /* 0x040fe400078e0204 */
[----:B------:R-:W4:Y:S03]  /*0220*/  LDG.E R22, [R22.64] ;  /* 0x0000002416167981 */ /* 0x000f26000c1e1900 */
        /* <DEDUP_REMOVED lines=8> */
[----:B------:R-:W-:-:S04]  /*02b0*/  IMAD.MOV.U32 R15, RZ, RZ, R3 ;  /* 0x000000ffff0f7224 */ /* 0x000fc800078e0003 */
[----:B------:R-:W-:Y:S01]  /*02c0*/  @!P3 IMAD.MOV R15, RZ, RZ, -R15 ;  /* 0x000000ffff0fb224 */ /* 0x000fe200078e0a0f */
[----:B------:R-:W-:-:S05]  /*02d0*/  @!P2 LOP3.LUT R15, RZ, c[0x0][0x1d0], RZ, 0x33, !PT ;  /* 0x00007400ff0faa12 */ /* 0x000fca00078e33ff */
[----:B------:R-:W-:-:S05]  /*02e0*/  @P4 IMAD.WIDE R2, R15, R2, c[0x0][0x240] ;  /* 0x000090000f024625 */ /* 0x000fca00078e0202 */
[----:B------:R-:W4:Y:S01]  /*02f0*/  @P4 LDG.E R18, [R2.64] ;  /* 0x0000002402124981 */ /* 0x000f22000c1e1900 */
[C---:B--2---:R-:W-:Y:S01]  /*0300*/  ISETP.LT.AND P2, PT, R17.reuse, 0x20, P4 ;  /* 0x000000201100780c */ /* 0x044fe20002741270 */
[----:B------:R-:W-:-:S12]  /*0310*/  IMAD.SHL.U32 R13, R17, 0x4, RZ ;  /* 0x00000004110d7824 */ /* 0x000fd800078e00ff */
[----:B------:R-:W-:Y:S01]  /*0320*/  @P2 IMAD.MOV.U32 R7, RZ, RZ, 0x2 ;  /* 0x00000002ff072424 */ /* 0x000fe200078e00ff */
[----:B------:R-:W0:Y:S01]  /*0330*/  I2F.RP R12, R30 ;  /* 0x0000001e000c7306 */ /* 0x000e220000209400 */
[C---:B------:R-:W-:Y:S02]  /*0340*/  LEA.HI R26, R17.reuse, R17, RZ, 0x1 ;  /* 0x00000011111a7211 */ /* 0x040fe400078f08ff */
[----:B------:R-:W-:Y:S02]  /*0350*/  ISETP.GT.AND P0, PT, R17, 0x13, PT ;  /* 0x000000131100780c */ /* 0x000fe40003f04270 */
[----:B------:R-:W-:Y:S01]  /*0360*/  LOP3.LUT R78, R26, 0x3ffffffe, RZ, 0xc0, !PT ;  /* 0x3ffffffe1a4e7812 */ /* 0x000fe200078ec0ff */
[----:B---3--:R-:W-:Y:S01]  /*0370*/  IMAD R24, R19, c[0x0][0x1d8], R25 ;  /* 0x0000760013187a24 */ /* 0x008fe200078e0219 */
[----:B------:R-:W-:-:S03]  /*0380*/  SHF.R.S32.HI R26, RZ, 0x1, R26 ;  /* 0x00000001ff1a7819 */ /* 0x000fc6000001141a */
[----:B------:R-:W-:Y:S02]  /*0390*/  IMAD.IADD R78, R17, 0x1, -R78 ;  /* 0x00000001114e7824 */ /* 0x000fe400078e0a4e */
[----:B------:R-:W-:Y:S01]  /*03a0*/  IMAD R116, R24, 0x50, RZ ;  /* 0x0000005018747824 */ /* 0x000fe200078e02ff */
[----:B0-----:R-:W0:Y:S01]  /*03b0*/  MUFU.RCP R12, R12 ;  /* 0x0000000c000c7308 */ /* 0x001e220000001000 */
[----:B------:R-:W-:Y:S02]  /*03c0*/  IMAD.SHL.U32 R79, R78, 0x4, RZ ;  /* 0x000000044e4f7824 */ /* 0x000fe400078e00ff */
[----:B------:R-:W-:Y:S01]  /*03d0*/  IMAD R34, R26, 0x8, R116 ;  /* 0x000000081a227824 */ /* 0x000fe200078e0274 */
[----:B------:R-:W-:Y:S01]  /*03e0*/  ISETP.NE.U32.AND P3, PT, RZ, c[0x0][0x1f8], PT ;  /* 0x00007e00ff007a0c */ /* 0x000fe20003f65070 */
[----:B------:R-:W-:Y:S01]  /*03f0*/  @!P0 IMAD.MOV.U32 R10, RZ, RZ, 0x2 ;  /* 0x00000002ff0a8424 */ /* 0x000fe200078e00ff */
[----:B------:R-:W-:Y:S02]  /*0400*/  ISETP.EQ.U32.AND P1, PT, RZ, c[0x0][0x170], PT ;  /* 0x00005c00ff007a0c */ /* 0x000fe40003f22070 */
[----:B------:R-:W-:-:S02]  /*0410*/  ISETP.NE.AND.EX P3, PT, RZ, c[0x0][0x1fc], PT, P3 ;  /* 0x00007f00ff007a0c */ /* 0x000fc40003f65330 */
[----:B------:R-:W-:Y:S01]  /*0420*/  ISETP.EQ.OR.EX P1, PT, RZ, c[0x0][0x174], P0, P1 ;  /* 0x00005d00ff007a0c */ /* 0x000fe20000722710 */
[----:B------:R-:W-:Y:S01]  /*0430*/  IMAD R0, R25, 0x50, RZ ;  /* 0x0000005019007824 */ /* 0x000fe200078e02ff */
[----:B------:R-:W-:Y:S01]  /*0440*/  SHF.R.S32.HI R4, RZ, 0x1f, R19 ;  /* 0x0000001fff047819 */ /* 0x000fe20000011413 */
[----:B------:R-:W-:Y:S02]  /*0450*/  IMAD.MOV.U32 R27, RZ, RZ, RZ ;  /* 0x000000ffff1b7224 */ /* 0x000fe400078e00ff */
[----:B------:R-:W-:-:S06]  /*0460*/  IMAD.IADD R14, R0, 0x1, R13 ;  /* 0x00000001000e7824 */ /* 0x000fcc00078e020d */
[C---:B------:R-:W-:Y:S02]  /*0470*/  @P3 LEA R8, P4, R19.reuse, c[0x0][0x1f8], 0x2 ;  /* 0x00007e0013083a11 */ /* 0x040fe400078810ff */
[----:B------:R-:W-:Y:S02]  /*0480*/  @!P1 IMAD.MOV.U32 R5, RZ, RZ, 0x2 ;  /* 0x00000002ff059424 */ /* 0x000fe400078e00ff */
[----:B------:R-:W-:Y:S01]  /*0490*/  @P3 LEA.HI.X R9, R19, c[0x0][0x1fc], R4, 0x2, P4 ;  /* 0x00007f0013093a11 */ /* 0x000fe200020f1404 */
[----:B----4-:R-:W-:Y:S01]  /*04a0*/  @P2 IMAD R2, R18, c[0x0][0x1d8], R25 ;  /* 0x0000760012022a24 */ /* 0x010fe200078e0219 */
[----:B------:R-:W-:Y:S01]  /*04b0*/  IADD3 R16, R22, -0x1, RZ ;  /* 0xffffffff16107810 */ /* 0x000fe20007ffe0ff */
[----:B------:R-:W-:Y:S01]  /*04c0*/  CS2R R20, SRZ ;  /* 0x0000000000147805 */ /* 0x000fe2000001ff00 */
[----:B------:R-:W-:Y:S01]  /*04d0*/  @!P1 IMAD.WIDE R4, R14, R5, c[0x0][0x170] ;  /* 0x00005c000e049625 */ /* 0x000fe200078e0205 */
[----:B------:R1:W5:Y:S03]  /*04e0*/  @P3 LDG.E R27, [R8.64] ;  /* 0x00000024081b3981 */ /* 0x000366000c1e1900 */
[----:B------:R-:W-:Y:S01]  /*04f0*/  @P2 IMAD R6, R2, 0x50, R13 ;  /* 0x0000005002062824 */ /* 0x000fe200078e020d */
[----:B------:R2:W5:Y:S03]  /*0500*/  @!P1 LDG.E.64 R20, [R4.64] ;  /* 0x0000002404149981 */ /* 0x000566000c1e1b00 */
[----:B------:R-:W-:-:S05]  /*0510*/  @P2 IMAD.WIDE R6, R6, R7, c[0x0][0x230] ;  /* 0x00008c0006062625 */ /* 0x000fca00078e0207 */
[----:B------:R3:W5:Y:S01]  /*0520*/  @P2 LDG.E.64 R36, [R6.64] ;  /* 0x0000002406242981 */ /* 0x000762000c1e1b00 */
[----:B------:R-:W-:-:S04]  /*0530*/  @!P0 IMAD R3, R16, 0x8, R79 ;  /* 0x0000000810038824 */ /* 0x000fc800078e024f */
[----:B------:R-:W-:-:S04]  /*0540*/  @!P0 IMAD R3, R34, c[0x0][0x1d4], R3 ;  /* 0x0000750022038a24 */ /* 0x000fc800078e0203 */
[----:B------:R-:W-:Y:S01]  /*0550*/  @!P0 IMAD.WIDE R2, R3, R10, c[0x0][0x198] ;  /* 0x0000660003028625 */ /* 0x000fe200078e020a */
[----:B0-----:R-:W-:-:S04]  /*0560*/  IADD3 R10, R12, 0xffffffe, RZ ;  /* 0x0ffffffe0c0a7810 */ /* 0x001fc80007ffe0ff */
[----:B------:R0:W1:Y:S01]  /*0570*/  F2I.FTZ.U32.TRUNC.NTZ R11, R10 ;  /* 0x0000000a000b7305 */ /* 0x000062000021f000 */
[----:B------:R-:W-:Y:S01]  /*0580*/  IABS R23, R16 ;  /* 0x0000001000177213 */ /* 0x000fe20000000000 */
[----:B0-----:R-:W-:Y:S02]  /*0590*/  IMAD.MOV.U32 R10, RZ, RZ, RZ ;  /* 0x000000ffff0a7224 */ /* 0x001fe400078e00ff */
[----:B-1----:R-:W-:-:S04]  /*05a0*/  IMAD.MOV R9, RZ, RZ, -R11 ;  /* 0x000000ffff097224 */ /* 0x002fc800078e0a0b */
[----:B--2---:R-:W-:-:S04]  /*05b0*/  IMAD R5, R9, R30, RZ ;  /* 0x0000001e09057224 */ /* 0x004fc800078e02ff */
[----:B------:R-:W-:-:S06]  /*05c0*/  IMAD.HI.U32 R11, R11, R5, R10 ;  /* 0x000000050b0b7227 */ /* 0x000fcc00078e000a */
[----:B------:R-:W-:-:S04]  /*05d0*/  IMAD.HI.U32 R11, R11, R23, RZ ;  /* 0x000000170b0b7227 */ /* 0x000fc800078e00ff */
[----:B------:R-:W-:-:S04]  /*05e0*/  IMAD.MOV R11, RZ, RZ, -R11 ;  /* 0x000000ffff0b7224 */ /* 0x000fc800078e0a0b */
[----:B------:R-:W-:-:S05]  /*05f0*/  IMAD R23, R30, R11, R23 ;  /* 0x0000000b1e177224 */ /* 0x000fca00078e0217 */
[----:B------:R-:W-:Y:S01]  /*0600*/  ISETP.GT.U32.AND P1, PT, R30, R23, PT ;  /* 0x000000171e00720c */ /* 0x000fe20003f24070 */
[----:B------:R-:W-:Y:S01]  /*0610*/  CS2R R28, SRZ ;  /* 0x00000000001c7805 */ /* 0x000fe2000001ff00 */
[----:B------:R-:W-:Y:S01]  /*0620*/  ISETP.NE.AND P3, PT, RZ, c[0x0][0x1c8], PT ;  /* 0x00007200ff007a0c */ /* 0x000fe20003f65270 */
[----:B------:R-:W-:Y:S04]  /*0630*/  BSSY B0, `(.L_x_141) ;  /* 0x0000026000007945 */ /* 0x000fe80003800000 */
[----:B------:R0:W5:Y:S06]  /*0640*/  @!P0 LDG.E.64 R28, [R2.64] ;  /* 0x00000024021c8981 */ /* 0x00016c000c1e1b00 */
[----:B------:R-:W-:-:S05]  /*0650*/  @!P1 IMAD.IADD R23, R23, 0x1, -R30 ;  /* 0x0000000117179824 */ /* 0x000fca00078e0a1e */
[----:B------:R-:W-:Y:S01]  /*0660*/  ISETP.GT.U32.AND P1, PT, R30, R23, PT ;  /* 0x000000171e00720c */ /* 0x000fe20003f24070 */
[----:B0-----:R-:W-:Y:S01]  /*0670*/  IMAD R3, R19, c[0x0][0x1c8], R0 ;  /* 0x0000720013037a24 */ /* 0x001fe200078e0200 */
[----:B------:R-:W-:Y:S01]  /*0680*/  ISETP.NE.AND P5, PT, RZ, c[0x0][0x1ec], PT ;  /* 0x00007b00ff007a0c */ /* 0x000fe20003fa5270 */
[----:B------:R-:W-:-:S03]  /*0690*/  CS2R R32, SRZ ;  /* 0x0000000000207805 */ /* 0x000fc6000001ff00 */
[----:B------:R-:W-:Y:S02]  /*06a0*/  SEL R3, R116, R3, !P3 ;  /* 0x0000000374037207 */ /* 0x000fe40005800000 */
[----:B------:R-:W-:-:S05]  /*06b0*/  ISETP.GE.AND P3, PT, R16, RZ, PT ;  /* 0x000000ff1000720c */ /* 0x000fca0003f66270 */
[----:B------:R-:W-:Y:S01]  /*06c0*/  @!P1 IMAD.IADD R23, R23, 0x1, -R30 ;  /* 0x0000000117179824 */ /* 0x000fe200078e0a1e */
[----:B------:R-:W-:Y:S01]  /*06d0*/  ISETP.NE.AND P1, PT, RZ, c[0x0][0x1d4], PT ;  /* 0x00007500ff007a0c */ /* 0x000fe20003f25270 */
[----:B------:R-:W-:Y:S07]  /*06e0*/  @P0 BRA `(.L_x_142) ;  /* 0x000001a000000947 */ /* 0x000fee0003800000 */
[----:B---3--:R-:W-:Y:S02]  /*06f0*/  IMAD.MOV.U32 R5, RZ, RZ, 0x2 ;  /* 0x00000002ff057424 */ /* 0x008fe400078e00ff */
        /* <DEDUP_REMOVED lines=25> */
.L_x_142:
[----:B---3--:R-:W-:Y:S05]  /*0890*/  BSYNC B0 ;  /* 0x0000000000007941 */ /* 0x008fea0003800000 */
.L_x_141:
        /* <DEDUP_REMOVED lines=10> */
.L_x_144:
[----:B------:R-:W-:Y:S05]  /*0940*/  BSYNC B0 ;  /* 0x0000000000007941 */ /* 0x000fea0003800000 */
.L_x_143:
        /* <DEDUP_REMOVED lines=70> */
.L_x_147:
        /* <DEDUP_REMOVED lines=9> */
.L_x_148:
        /* <DEDUP_REMOVED lines=37> */
[----:B------:R-:W0:Y:S01]  /*1090*/  MUFU.EX2 R5, -R5 ;  /* 0x8000000500057308 */ /* 0x000e220000000800 */
[----:B------:R-:W-:-:S07]  /*10a0*/  FMUL.FTZ R3, R3, 13.28771209716796875 ;  /* 0x41549a7803037820 */ /* 0x000fce0000410000 */
[----:B------:R-:W1:Y:S01]  /*10b0*/  MUFU.EX2 R3, -R3 ;  /* 0x8000000300037308 */ /* 0x000e620000000800 */
[----:B0-----:R-:W-:Y:S01]  /*10c0*/  FMUL.FTZ R2, R0, R5 ;  /* 0x0000000500027220 */ /* 0x001fe20000410000 */
[----:B------:R-:W-:-:S03]  /*10d0*/  HADD2.F32 R5, -RZ, R32.H1_H1 ;  /* 0x30000020ff057230 */ /* 0x000fc60000004100 */
[----:B------:R-:W-:Y:S02]  /*10e0*/  FMUL.RZ R11, R2, 0.15915493667125701904 ;  /* 0x3e22f983020b7820 */ /* 0x000fe4000040c000 */
[----:B-1----:R-:W-:Y:S02]  /*10f0*/  FMUL.FTZ R0, R0, R3 ;  /* 0x0000000300007220 */ /* 0x002fe40000410000 */
[----:B------:R-:W0:Y:S01]  /*1100*/  MUFU.COS R6, R11 ;  /* 0x0000000b00067308 */ /* 0x000e220000000000 */
[----:B------:R-:W-:Y:S01]  /*1110*/  HADD2.F32 R3, -RZ, R32.H0_H0 ;  /* 0x20000020ff037230 */ /* 0x000fe20000004100 */
[----:B------:R-:W-:-:S06]  /*1120*/  FMUL.RZ R9, R0, 0.15915493667125701904 ;  /* 0x3e22f98300097820 */ /* 0x000fcc000040c000 */
[----:B------:R-:W1:Y:S08]  /*1130*/  MUFU.SIN R7, R11 ;  /* 0x0000000b00077308 */ /* 0x000e700000000400 */
[----:B------:R-:W2:Y:S01]  /*1140*/  MUFU.SIN R2, R9 ;  /* 0x0000000900027308 */ /* 0x000ea20000000400 */
[----:B0-----:R-:W-:-:S07]  /*1150*/  FMUL.FTZ R10, R6, R4 ;  /* 0x00000004060a7220 */ /* 0x001fce0000410000 */
[----:B------:R-:W0:Y:S01]  /*1160*/  MUFU.COS R0, R9 ;  /* 0x0000000900007308 */ /* 0x000e220000000000 */
[----:B-1----:R-:W-:-:S04]  /*1170*/  FMUL.FTZ R8, R7, R4 ;  /* 0x0000000407087220 */ /* 0x002fc80000410000 */
[-C--:B------:R-:W-:Y:S02]  /*1180*/  FFMA.FTZ R8, R6, R33.reuse, -R8 ;  /* 0x0000002106087223 */ /* 0x080fe40000010808 */
[----:B------:R-:W-:Y:S02]  /*1190*/  FFMA.FTZ R33, R7, R33, R10 ;  /* 0x0000002107217223 */ /* 0x000fe4000001000a */
[----:B--2---:R-:W-:-:S03]  /*11a0*/  FMUL.FTZ R4, R2, R5 ;  /* 0x0000000502047220 */ /* 0x004fc60000410000 */
[----:B------:R-:W-:Y:S01]  /*11b0*/  F2FP.PACK_AB R33, R33, R8 ;  /* 0x000000082121723e */ /* 0x000fe200000000ff */
[C---:B0-----:R-:W-:Y:S02]  /*11c0*/  FMUL.FTZ R5, R0.reuse, R5 ;  /* 0x0000000500057220 */ /* 0x041fe40000410000 */
[-C--:B------:R-:W-:Y:S02]  /*11d0*/  FFMA.FTZ R4, R0, R3.reuse, -R4 ;  /* 0x0000000300047223 */ /* 0x080fe40000010804 */
[----:B------:R-:W-:-:S05]  /*11e0*/  FFMA.FTZ R5, R2, R3, R5 ;  /* 0x0000000302057223 */ /* 0x000fca0000010005 */
[----:B------:R-:W-:Y:S01]  /*11f0*/  F2FP.PACK_AB R32, R5, R4 ;  /* 0x000000040520723e */ /* 0x000fe200000000ff */
[----:B------:R-:W-:Y:S05]  /*1200*/  BRA `(.L_x_153) ;  /* 0x0000042000007947 */ /* 0x000fea0003800000 */
.L_x_152:
        /* <DEDUP_REMOVED lines=14> */
[----:B------:R-:W-:Y:S01]  /*12f0*/  HADD2.F32 R14, -RZ, R33.H0_H0 ;  /* 0x20000021ff0e7230 */ /* 0x000fe20000004100 */
[----:B------:R-:W-:-:S05]  /*1300*/  IADD3 R0, -R27, c[0x0][0x1ec], RZ ;  /* 0x00007b001b007a10 */ /* 0x000fca0007ffe1ff */
[----:B------:R-:W-:Y:S08]  /*1310*/  I2F R3, R3 ;  /* 0x0000000300037306 */ /* 0x000ff00000201400 */
[----:B0-----:R-:W0:Y:S08]  /*1320*/  MUFU.RCP R7, R7 ;  /* 0x0000000700077308 */ /* 0x001e300000001000 */
[----:B------:R-:W1:Y:S01]  /*1330*/  I2F R2, R6 ;  /* 0x0000000600027306 */ /* 0x000e620000201400 */
[----:B0-----:R-:W-:-:S07]  /*1340*/  FMUL.FTZ R4, R3, R7 ;  /* 0x0000000703047220 */ /* 0x001fce0000410000 */
[----:B------:R-:W-:Y:S01]  /*1350*/  I2F R0, R0 ;  /* 0x0000000000007306 */ /* 0x000fe20000201400 */
[----:B------:R-:W-:Y:S02]  /*1360*/  FMUL.FTZ R4, R4, 13.28771209716796875 ;  /* 0x41549a7804047820 */ /* 0x000fe40000410000 */
[----:B-1----:R-:W-:-:S05]  /*1370*/  FMUL.FTZ R2, R2, R7 ;  /* 0x0000000702027220 */ /* 0x002fca0000410000 */
[----:B------:R0:W1:Y:S01]  /*1380*/  MUFU.EX2 R5, -R4 ;  /* 0x8000000400057308 */ /* 0x0000620000000800 */
[----:B------:R-:W-:-:S07]  /*1390*/  FMUL.FTZ R2, R2, 13.28771209716796875 ;  /* 0x41549a7802027820 */ /* 0x000fce0000410000 */
[----:B------:R-:W2:Y:S01]  /*13a0*/  MUFU.EX2 R7, -R2 ;  /* 0x8000000200077308 */ /* 0x000ea20000000800 */
[--C-:B0-----:R-:W-:Y:S02]  /*13b0*/  HADD2.F32 R4, -RZ, R29.reuse.H1_H1 ;  /* 0x3000001dff047230 */ /* 0x101fe40000004100 */
[----:B------:R-:W-:Y:S01]  /*13c0*/  HADD2.F32 R29, -RZ, R29.H0_H0 ;  /* 0x2000001dff1d7230 */ /* 0x000fe20000004100 */
[----:B-1----:R-:W-:-:S04]  /*13d0*/  FMUL.FTZ R5, R0, R5 ;  /* 0x0000000500057220 */ /* 0x002fc80000410000 */
[----:B------:R-:W-:-:S04]  /*13e0*/  FMUL.RZ R8, R5, 0.15915493667125701904 ;  /* 0x3e22f98305087820 */ /* 0x000fc8000040c000 */
[----:B------:R-:W0:Y:S01]  /*13f0*/  MUFU.SIN R6, R8 ;  /* 0x0000000800067308 */ /* 0x000e220000000400 */
[----:B--2---:R-:W-:Y:S01]  /*1400*/  FMUL.FTZ R0, R0, R7 ;  /* 0x0000000700007220 */ /* 0x004fe20000410000 */
[----:B------:R-:W-:-:S03]  /*1410*/  HADD2.F32 R7, -RZ, R33.H1_H1 ;  /* 0x30000021ff077230 */ /* 0x000fc60000004100 */
[----:B------:R-:W-:-:S03]  /*1420*/  FMUL.RZ R9, R0, 0.15915493667125701904 ;  /* 0x3e22f98300097820 */ /* 0x000fc6000040c000 */
[----:B------:R-:W1:Y:S08]  /*1430*/  MUFU.COS R5, R8 ;  /* 0x0000000800057308 */ /* 0x000e700000000000 */
[----:B------:R-:W2:Y:S01]  /*1440*/  MUFU.SIN R3, R9 ;  /* 0x0000000900037308 */ /* 0x000ea20000000400 */
[----:B0-----:R-:W-:Y:S02]  /*1450*/  FMUL.FTZ R10, R6, R4 ;  /* 0x00000004060a7220 */ /* 0x001fe40000410000 */
[----:B------:R-:W-:-:S05]  /*1460*/  FMUL.FTZ R2, R7, R6 ;  /* 0x0000000607027220 */ /* 0x000fca0000410000 */
[----:B------:R-:W0:Y:S01]  /*1470*/  MUFU.COS R0, R9 ;  /* 0x0000000900007308 */ /* 0x000e220000000000 */
[C---:B-1----:R-:W-:Y:S02]  /*1480*/  FMUL.FTZ R4, R5.reuse, R4 ;  /* 0x0000000405047220 */ /* 0x042fe40000410000 */
[----:B------:R-:W-:Y:S02]  /*1490*/  FFMA.FTZ R10, R5, R29, -R10 ;  /* 0x0000001d050a7223 */ /* 0x000fe4000001080a */
[----:B------:R-:W-:Y:S01]  /*14a0*/  FFMA.FTZ R33, R14, R5, -R2 ;  /* 0x000000050e217223 */ /* 0x000fe20000010802 */
[----:B------:R-:W-:Y:S01]  /*14b0*/  HADD2.F32 R2, -RZ, R32.H1_H1 ;  /* 0x30000020ff027230 */ /* 0x000fe20000004100 */
[----:B------:R-:W-:Y:S01]  /*14c0*/  FFMA.FTZ R29, R6, R29, R4 ;  /* 0x0000001d061d7223 */ /* 0x000fe20000010004 */
[--C-:B------:R-:W-:Y:S01]  /*14d0*/  HADD2.F32 R4, -RZ, R28.reuse.H1_H1 ;  /* 0x3000001cff047230 */ /* 0x100fe20000004100 */
[----:B------:R-:W-:Y:S01]  /*14e0*/  FMUL.FTZ R7, R7, R5 ;  /* 0x0000000507077220 */ /* 0x000fe20000410000 */
[----:B------:R-:W-:Y:S01]  /*14f0*/  HADD2.F32 R28, -RZ, R28.H0_H0 ;  /* 0x2000001cff1c7230 */ /* 0x000fe20000004100 */
[----:B--2---:R-:W-:Y:S01]  /*1500*/  FMUL.FTZ R5, R2, R3 ;  /* 0x0000000302057220 */ /* 0x004fe20000410000 */
[----:B------:R-:W-:Y:S01]  /*1510*/  HADD2.F32 R32, -RZ, R32.H0_H0 ;  /* 0x20000020ff207230 */ /* 0x000fe20000004100 */
[----:B------:R-:W-:Y:S01]  /*1520*/  FFMA.FTZ R8, R14, R6, R7 ;  /* 0x000000060e087223 */ /* 0x000fe20000010007 */
[----:B------:R-:W-:Y:S01]  /*1530*/  F2FP.PACK_AB R29, R29, R10 ;  /* 0x0000000a1d1d723e */ /* 0x000fe200000000ff */
[----:B------:R-:W-:-:S02]  /*1540*/  FMUL.FTZ R7, R3, R4 ;  /* 0x0000000403077220 */ /* 0x000fc40000410000 */
[----:B0-----:R-:W-:Y:S01]  /*1550*/  FMUL.FTZ R2, R2, R0 ;  /* 0x0000000002027220 */ /* 0x001fe20000410000 */
[----:B------:R-:W-:Y:S01]  /*1560*/  F2FP.PACK_AB R33, R8, R33 ;  /* 0x000000210821723e */ /* 0x000fe200000000ff */
[C---:B------:R-:W-:Y:S02]  /*1570*/  FMUL.FTZ R4, R0.reuse, R4 ;  /* 0x0000000400047220 */ /* 0x040fe40000410000 */
[----:B------:R-:W-:Y:S02]  /*1580*/  FFMA.FTZ R7, R0, R28, -R7 ;  /* 0x0000001c00077223 */ /* 0x000fe40000010807 */
[C---:B------:R-:W-:Y:S02]  /*1590*/  FFMA.FTZ R5, R32.reuse, R0, -R5 ;  /* 0x0000000020057223 */ /* 0x040fe40000010805 */
[----:B------:R-:W-:Y:S02]  /*15a0*/  FFMA.FTZ R2, R32, R3, R2 ;  /* 0x0000000320027223 */ /* 0x000fe40000010002 */
[----:B------:R-:W-:-:S03]  /*15b0*/  FFMA.FTZ R28, R3, R28, R4 ;  /* 0x0000001c031c7223 */ /* 0x000fc60000010004 */
[----:B------:R-:W-:Y:S02]  /*15c0*/  F2FP.PACK_AB R32, R2, R5 ;  /* 0x000000050220723e */ /* 0x000fe400000000ff */
[----:B------:R-:W-:Y:S02]  /*15d0*/  F2FP.PACK_AB R28, R28, R7 ;  /* 0x000000071c1c723e */ /* 0x000fe400000000ff */
.L_x_155:
[----:B------:R-:W-:Y:S05]  /*15e0*/  BSYNC B2 ;  /* 0x0000000000027941 */ /* 0x000fea0003800000 */
.L_x_154:
[C-C-:B------:R-:W-:Y:S02]  /*15f0*/  PRMT R0, R28.reuse, 0x5410, R29.reuse ;  /* 0x000054101c007816 */ /* 0x140fe4000000001d */
[----:B------:R-:W-:-:S03]  /*1600*/  PRMT R2, R28, 0x7632, R29 ;  /* 0x000076321c027816 */ /* 0x000fc6000000001d */
[----:B------:R0:W-:Y:S04]  /*1610*/  STS [R11], R0 ;  /* 0x000000000b007388 */ /* 0x0001e80000000800 */
[----:B------:R0:W-:Y:S02]  /*1620*/  STS [R35], R2 ;  /* 0x0000000223007388 */ /* 0x0001e40000000800 */
.L_x_153:
[----:B------:R-:W-:Y:S05]  /*1630*/  BSYNC B1 ;  /* 0x0000000000017941 */ /* 0x000fea0003800000 */
.L_x_151:
[C-C-:B0-----:R-:W-:Y:S02]  /*1640*/  PRMT R0, R32.reuse, 0x5410, R33.reuse ;  /* 0x0000541020007816 */ /* 0x141fe40000000021 */
[----:B------:R-:W-:-:S03]  /*1650*/  PRMT R2, R32, 0x7632, R33 ;  /* 0x0000763220027816 */ /* 0x000fc60000000021 */
[----:B------:R0:W-:Y:S04]  /*1660*/  STS [R15], R0 ;  /* 0x000000000f007388 */ /* 0x0001e80000000800 */
[----:B------:R0:W-:Y:S02]  /*1670*/  STS [R21], R2 ;  /* 0x0000000215007388 */ /* 0x0001e40000000800 */
.L_x_150:
[----:B------:R-:W-:Y:S05]  /*1680*/  BSYNC B0 ;  /* 0x0000000000007941 */ /* 0x000fea0003800000 */
.L_x_149:
[----:B------:R-:W-:Y:S06]  /*1690*/  BAR.SYNC.DEFER_BLOCKING 0x0 ;  /* 0x0000000000007b1d */ /* 0x000fec0000010000 */
[----:B------:R-:W-:Y:S01]  /*16a0*/  BSSY B0, `(.L_x_156) ;  /* 0x0000005000007945 */ /* 0x000fe20003800000 */
[----:B------:R-:W-:Y:S05]  /*16b0*/  @!P6 BRA `(.L_x_157) ;  /* 0x000000300000e947 */ /* 0x000fea0003800000 */
[----:B------:R-:W-:Y:S01]  /*16c0*/  ISETP.NE.AND P0, PT, RZ, c[0x0][0x1ec], PT ;  /* 0x00007b00ff007a0c */ /* 0x000fe20003f05270 */
[----:B0-----:R0:W1:-:S12]  /*16d0*/  LDS.64 R32, [R12] ;  /* 0x000000000c207984 */ /* 0x0010580000000a00 */
[----:B------:R0:W2:Y:S02]  /*16e0*/  @!P0 LDS.64 R28, [R13] ;  /* 0x000000000d1c8984 */ /* 0x0000a40000000a00 */
.L_x_157:
[----:B------:R-:W-:Y:S05]  /*16f0*/  BSYNC B0 ;  /* 0x0000000000007941 */ /* 0x000fea0003800000 */
.L_x_156:
[----:B------:R-:W-:Y:S06]  /*1700*/  BAR.SYNC.DEFER_BLOCKING 0x0 ;  /* 0x0000000000007b1d */ /* 0x000fec0000010000 */
[----:B------:R-:W-:Y:S05]  /*1710*/  BRA `(.L_x_146) ;  /* 0x000005c000007947 */ /* 0x000fea0003800000 */
.L_x_145:
        /* <DEDUP_REMOVED lines=25> */
[----:B------:R-:W-:Y:S02]  /*18b0*/  MUFU.COS R6, R10 ;  /* 0x0000000a00067308 */ /* 0x000fe40000000000 */
[----:B------:R-:W-:-:S06]  /*18c0*/  FMUL.RZ R8, R0, 0.15915493667125701904 ;  /* 0x3e22f98300087820 */ /* 0x000fcc000040c000 */
[----:B------:R-:W0:Y:S08]  /*18d0*/  MUFU.SIN R7, R10 ;  /* 0x0000000a00077308 */ /* 0x000e300000000400 */
[----:B------:R-:W1:Y:S08]  /*18e0*/  MUFU.SIN R3, R8 ;  /* 0x0000000800037308 */ /* 0x000e700000000400 */
[----:B------:R-:W2:Y:S01]  /*18f0*/  MUFU.COS R0, R8 ;  /* 0x0000000800007308 */ /* 0x000ea20000000000 */
[----:B0-----:R-:W-:-:S02]  /*1900*/  FMUL.FTZ R9, R7, R4 ;  /* 0x0000000407097220 */ /* 0x001fc40000410000 */
[C---:B------:R-:W-:Y:S02]  /*1910*/  FMUL.FTZ R4, R6.reuse, R4 ;  /* 0x0000000406047220 */ /* 0x040fe40000410000 */
[-C--:B------:R-:W-:Y:S02]  /*1920*/  FFMA.FTZ R9, R6, R33.reuse, -R9 ;  /* 0x0000002106097223 */ /* 0x080fe40000010809 */
[----:B------:R-:W-:Y:S02]  /*1930*/  FFMA.FTZ R4, R7, R33, R4 ;  /* 0x0000002107047223 */ /* 0x000fe40000010004 */
[----:B-1----:R-:W-:-:S03]  /*1940*/  FMUL.FTZ R5, R3, R11 ;  /* 0x0000000b03057220 */ /* 0x002fc60000410000 */
[----:B------:R-:W-:Y:S01]  /*1950*/  F2FP.PACK_AB R33, R4, R9 ;  /* 0x000000090421723e */ /* 0x000fe200000000ff */
[C---:B--2---:R-:W-:Y:S02]  /*1960*/  FMUL.FTZ R2, R0.reuse, R11 ;  /* 0x0000000b00027220 */ /* 0x044fe40000410000 */
[-C--:B------:R-:W-:Y:S02]  /*1970*/  FFMA.FTZ R5, R0, R32.reuse, -R5 ;  /* 0x0000002000057223 */ /* 0x080fe40000010805 */
[----:B------:R-:W-:-:S05]  /*1980*/  FFMA.FTZ R2, R3, R32, R2 ;  /* 0x0000002003027223 */ /* 0x000fca0000010002 */
[----:B------:R-:W-:Y:S01]  /*1990*/  F2FP.PACK_AB R32, R2, R5 ;  /* 0x000000050220723e */ /* 0x000fe200000000ff */
[----:B------:R-:W-:Y:S05]  /*19a0*/  BRA `(.L_x_159) ;  /* 0x0000032000007947 */ /* 0x000fea0003800000 */
.L_x_158:
[----:B------:R-:W-:-:S13]  /*19b0*/  ISETP.GE.AND P0, PT, R13, c[0x0][0x1e0], PT ;  /* 0x000078000d007a0c */ /* 0x000fda0003f06270 */
[----:B------:R-:W-:Y:S05]  /*19c0*/  @P0 BRA `(.L_x_159) ;  /* 0x0000030000000947 */ /* 0x000fea0003800000 */
[----:B------:R-:W1:Y:S01]  /*19d0*/  I2F R0, c[0x0][0x1e0] ;  /* 0x0000780000007b06 */ /* 0x000e620000201400 */
[----:B------:R-:W-:Y:S01]  /*19e0*/  IADD3 R4, R13, 0x2, RZ ;  /* 0x000000020d047810 */ /* 0x000fe20007ffe0ff */
[----:B------:R-:W-:Y:S02]  /*19f0*/  HADD2.F32 R6, -RZ, R33.H1_H1 ;  /* 0x30000021ff067230 */ /* 0x000fe40000004100 */
[--C-:B------:R-:W-:Y:S02]  /*1a00*/  HADD2.F32 R10, -RZ, R29.reuse.H1_H1 ;  /* 0x3000001dff0a7230 */ /* 0x100fe40000004100 */
[----:B------:R-:W-:Y:S02]  /*1a10*/  HADD2.F32 R12, -RZ, R29.H0_H0 ;  /* 0x2000001dff0c7230 */ /* 0x000fe40000004100 */
[----:B0-----:R0:W-:Y:S08]  /*1a20*/  I2F R3, R4 ;  /* 0x0000000400037306 */ /* 0x0011f00000201400 */
[----:B-1----:R-:W1:Y:S01]  /*1a30*/  MUFU.RCP R0, R0 ;  /* 0x0000000000007308 */ /* 0x002e620000001000 */
[----:B0-----:R-:W-:-:S07]  /*1a40*/  HADD2.F32 R4, -RZ, R33.H0_H0 ;  /* 0x20000021ff047230 */ /* 0x001fce0000004100 */
[----:B------:R-:W0:Y:S01]  /*1a50*/  I2F R13, R13 ;  /* 0x0000000d000d7306 */ /* 0x000e220000201400 */
[----:B-1----:R-:W-:-:S07]  /*1a60*/  FMUL.FTZ R3, R3, R0 ;  /* 0x0000000003037220 */ /* 0x002fce0000410000 */
[----:B------:R-:W-:Y:S01]  /*1a70*/  I2F R8, R8 ;  /* 0x0000000800087306 */ /* 0x000fe20000201400 */
[----:B------:R-:W-:Y:S02]  /*1a80*/  FMUL.FTZ R5, R3, 13.28771209716796875 ;  /* 0x41549a7803057820 */ /* 0x000fe40000410000 */
[----:B0-----:R-:W-:-:S05]  /*1a90*/  FMUL.FTZ R2, R13, R0 ;  /* 0x000000000d027220 */ /* 0x001fca0000410000 */
[----:B------:R-:W0:Y:S01]  /*1aa0*/  MUFU.EX2 R5, -R5 ;  /* 0x8000000500057308 */ /* 0x000e220000000800 */
[----:B------:R-:W-:-:S07]  /*1ab0*/  FMUL.FTZ R2, R2, 13.28771209716796875 ;  /* 0x41549a7802027820 */ /* 0x000fce0000410000 */
[----:B------:R-:W1:Y:S01]  /*1ac0*/  MUFU.EX2 R3, -R2 ;  /* 0x8000000200037308 */ /* 0x000e620000000800 */
[----:B0-----:R-:W-:-:S04]  /*1ad0*/  FMUL.FTZ R0, R8, R5 ;  /* 0x0000000508007220 */ /* 0x001fc80000410000 */
[----:B------:R-:W-:-:S04]  /*1ae0*/  FMUL.RZ R0, R0, 0.15915493667125701904 ;  /* 0x3e22f98300007820 */ /* 0x000fc8000040c000 */
[----:B------:R-:W0:Y:S01]  /*1af0*/  MUFU.SIN R11, R0 ;  /* 0x00000000000b7308 */ /* 0x000e220000000400 */
[----:B-1----:R-:W-:-:S04]  /*1b00*/  FMUL.FTZ R3, R8, R3 ;  /* 0x0000000308037220 */ /* 0x002fc80000410000 */
[----:B------:R-:W-:-:S03]  /*1b10*/  FMUL.RZ R3, R3, 0.15915493667125701904 ;  /* 0x3e22f98303037820 */ /* 0x000fc6000040c000 */
[----:B------:R1:W2:Y:S08]  /*1b20*/  MUFU.COS R9, R0 ;  /* 0x0000000000097308 */ /* 0x0002b00000000000 */
[----:B------:R-:W3:Y:S01]  /*1b30*/  MUFU.SIN R7, R3 ;  /* 0x0000000300077308 */ /* 0x000ee20000000400 */
[C---:B0-----:R-:W-:Y:S02]  /*1b40*/  FMUL.FTZ R8, R11.reuse, R6 ;  /* 0x000000060b087220 */ /* 0x041fe40000410000 */
[----:B-1----:R-:W-:-:S05]  /*1b50*/  FMUL.FTZ R0, R11, R10 ;  /* 0x0000000a0b007220 */ /* 0x002fca0000410000 */
[----:B------:R3:W0:Y:S01]  /*1b60*/  MUFU.COS R5, R3 ;  /* 0x0000000300057308 */ /* 0x0006220000000000 */
[C---:B--2---:R-:W-:Y:S02]  /*1b70*/  FMUL.FTZ R6, R9.reuse, R6 ;  /* 0x0000000609067220 */ /* 0x044fe40000410000 */
[C---:B------:R-:W-:Y:S02]  /*1b80*/  FMUL.FTZ R2, R9.reuse, R10 ;  /* 0x0000000a09027220 */ /* 0x040fe40000410000 */
[-C--:B------:R-:W-:Y:S02]  /*1b90*/  FFMA.FTZ R33, R9, R4.reuse, -R8 ;  /* 0x0000000409217223 */ /* 0x080fe40000010808 */
[----:B------:R-:W-:Y:S02]  /*1ba0*/  FFMA.FTZ R10, R11, R4, R6 ;  /* 0x000000040b0a7223 */ /* 0x000fe40000010006 */
[-C--:B------:R-:W-:Y:S01]  /*1bb0*/  FFMA.FTZ R29, R9, R12.reuse, -R0 ;  /* 0x0000000c091d7223 */ /* 0x080fe20000010800 */
[----:B------:R-:W-:Y:S01]  /*1bc0*/  HADD2.F32 R0, -RZ, R32.H1_H1 ;  /* 0x30000020ff007230 */ /* 0x000fe20000004100 */
[----:B------:R-:W-:Y:S01]  /*1bd0*/  FFMA.FTZ R4, R11, R12, R2 ;  /* 0x0000000c0b047223 */ /* 0x000fe20000010002 */
[----:B------:R-:W-:Y:S01]  /*1be0*/  HADD2.F32 R2, -RZ, R28.H1_H1 ;  /* 0x3000001cff027230 */ /* 0x000fe20000004100 */
[----:B------:R-:W-:Y:S01]  /*1bf0*/  F2FP.PACK_AB R33, R10, R33 ;  /* 0x000000210a21723e */ /* 0x000fe200000000ff */
[----:B------:R-:W-:Y:S01]  /*1c00*/  HADD2.F32 R32, -RZ, R32.H0_H0 ;  /* 0x20000020ff207230 */ /* 0x000fe20000004100 */
[-C--:B---3--:R-:W-:Y:S01]  /*1c10*/  FMUL.FTZ R3, R7, R0.reuse ;  /* 0x0000000007037220 */ /* 0x088fe20000410000 */
[----:B------:R-:W-:Y:S01]  /*1c20*/  HADD2.F32 R28, -RZ, R28.H0_H0 ;  /* 0x2000001cff1c7230 */ /* 0x000fe20000004100 */
[----:B0-----:R-:W-:Y:S01]  /*1c30*/  FMUL.FTZ R8, R5, R0 ;  /* 0x0000000005087220 */ /* 0x001fe20000410000 */
[----:B------:R-:W-:Y:S01]  /*1c40*/  F2FP.PACK_AB R29, R4, R29 ;  /* 0x0000001d041d723e */ /* 0x000fe200000000ff */
[----:B------:R-:W-:-:S02]  /*1c50*/  FMUL.FTZ R0, R7, R2 ;  /* 0x0000000207007220 */ /* 0x000fc40000410000 */
[C---:B------:R-:W-:Y:S02]  /*1c60*/  FMUL.FTZ R2, R5.reuse, R2 ;  /* 0x0000000205027220 */ /* 0x040fe40000410000 */
[-C--:B------:R-:W-:Y:S02]  /*1c70*/  FFMA.FTZ R6, R5, R32.reuse, -R3 ;  /* 0x0000002005067223 */ /* 0x080fe40000010803 */
[----:B------:R-:W-:Y:S02]  /*1c80*/  FFMA.FTZ R9, R7, R32, R8 ;  /* 0x0000002007097223 */ /* 0x000fe40000010008 */
[-C--:B------:R-:W-:Y:S02]  /*1c90*/  FFMA.FTZ R0, R5, R28.reuse, -R0 ;  /* 0x0000001c05007223 */ /* 0x080fe40000010800 */
[----:B------:R-:W-:Y:S01]  /*1ca0*/  FFMA.FTZ R3, R7, R28, R2 ;  /* 0x0000001c07037223 */ /* 0x000fe20000010002 */
[----:B------:R-:W-:-:S04]  /*1cb0*/  F2FP.PACK_AB R32, R9, R6 ;  /* 0x000000060920723e */ /* 0x000fc800000000ff */
[----:B------:R-:W-:Y:S02]  /*1cc0*/  F2FP.PACK_AB R28, R3, R0 ;  /* 0x00000000031c723e */ /* 0x000fe400000000ff */
.L_x_159:
[----:B------:R-:W-:Y:S05]  /*1cd0*/  BSYNC B0 ;  /* 0x0000000000007941 */ /* 0x000fea0003800000 */
.L_x_146:
[----:B------:R-:W-:Y:S01]  /*1ce0*/  ISETP.GT.AND P0, PT, R17, 0x1f, PT ;  /* 0x0000001f1100780c */ /* 0x000fe20003f04270 */
[----:B------:R-:W-:Y:S01]  /*1cf0*/  BSSY B0, `(.L_x_160) ;  /* 0x000001d000007945 */ /* 0x000fe20003800000 */
[----:B0-----:R-:W-:-:S11]  /*1d00*/  IMAD.MOV.U32 R0, RZ, RZ, RZ ;  /* 0x000000ffff007224 */ /* 0x001fd600078e00ff */
[----:B------:R-:W-:Y:S05]  /*1d10*/  @P0 BRA `(.L_x_161) ;  /* 0x000001a000000947 */ /* 0x000fea0003800000 */
[----:B------:R-:W-:Y:S01]  /*1d20*/  ISETP.NE.AND P1, PT, RZ, c[0x0][0x1ec], PT ;  /* 0x00007b00ff007a0c */ /* 0x000fe20003f25270 */
[----:B-12---:R-:W-:Y:S01]  /*1d30*/  HMUL2 R14, R33, R29 ;  /* 0x0000001d210e7232 */ /* 0x006fe20000000000 */
[----:B------:R0:W-:Y:S02]  /*1d40*/  STS.64 [R17.X8+0x20], R32 ;  /* 0x0000202011007388 */ /* 0x0001e40000008a00 */
[----:B------:R-:W-:-:S03]  /*1d50*/  ISETP.GT.OR P0, PT, R17, 0x13, P1 ;  /* 0x000000131100780c */ /* 0x000fc60000f04670 */
[----:B------:R-:W-:-:S06]  /*1d60*/  HFMA2.MMA R14, R32, R28, R14 ;  /* 0x0000001c200e7235 */ /* 0x000fcc000000000e */
[----:B------:R0:W-:Y:S04]  /*1d70*/  @!P1 STS.64 [R17.X8+0x120], R30 ;  /* 0x0001201e11009388 */ /* 0x0001e80000008a00 */
[----:B------:R-:W-:Y:S01]  /*1d80*/  @!P0 IMAD R3, R23, 0x8, R79 ;  /* 0x0000000817038824 */ /* 0x000fe200078e024f */
[--C-:B------:R-:W-:Y:S01]  /*1d90*/  HADD2.F32 R0, -RZ, R14.reuse.H0_H0 ;  /* 0x2000000eff007230 */ /* 0x100fe20000004100 */
[----:B------:R-:W-:Y:S01]  /*1da0*/  @!P0 IMAD.MOV.U32 R2, RZ, RZ, 0x2 ;  /* 0x00000002ff028424 */ /* 0x000fe200078e00ff */
[----:B------:R-:W-:Y:S01]  /*1db0*/  HADD2.F32 R5, -RZ, R14.H1_H1 ;  /* 0x3000000eff057230 */ /* 0x000fe20000004100 */
[----:B------:R-:W-:-:S04]  /*1dc0*/  @!P0 IMAD R3, R34, c[0x0][0x1d4], R3 ;  /* 0x0000750022038a24 */ /* 0x000fc800078e0203 */
[----:B------:R-:W-:-:S04]  /*1dd0*/  @!P0 IMAD.WIDE R2, R3, R2, c[0x0][0x198] ;  /* 0x0000660003028625 */ /* 0x000fc800078e0202 */
[----:B------:R-:W-:Y:S01]  /*1de0*/  FADD.FTZ R5, R0, R5 ;  /* 0x0000000500057221 */ /* 0x000fe20000010000 */
[----:B------:R0:W-:Y:S01]  /*1df0*/  @!P0 STG.E.64 [R2.64], R28 ;  /* 0x0000001c02008986 */ /* 0x0001e2000c101b24 */
[----:B------:R-:W-:Y:S05]  /*1e00*/  BRA.DIV ~URZ, `(.L_x_162) ;  /* 0x00006bd27f007947 */ /* 0x000fea000b800000 */
[----:B------:R1:W2:Y:S02]  /*1e10*/  SHFL.BFLY PT, R0, R5, 0x10, 0x1f ;  /* 0x0e001f0005007f89 */ /* 0x0002a400000e0000 */
.L_x_308:
[----:B--2---:R-:W-:Y:S01]  /*1e20*/  FADD.FTZ R7, R5, R0 ;  /* 0x0000000005077221 */ /* 0x004fe20000010000 */
[----:B------:R-:W-:Y:S05]  /*1e30*/  BRA.DIV ~URZ, `(.L_x_163) ;  /* 0x00006c227f007947 */ /* 0x000fea000b800000 */
[----:B------:R-:W2:Y:S02]  /*1e40*/  SHFL.BFLY PT, R0, R7, 0x8, 0x1f ;  /* 0x0d001f0007007f89 */ /* 0x000ea400000e0000 */
[----:B--2---:R-:W-:-:S05]  /*1e50*/  FADD.FTZ R0, R7, R0 ;  /* 0x0000000007007221 */ /* 0x004fca0000010000 */
[----:B0-----:R-:W0:Y:S02]  /*1e60*/  SHFL.BFLY PT, R3, R0, 0x4, 0x1f ;  /* 0x0c801f0000037f89 */ /* 0x001e2400000e0000 */
[----:B0-----:R-:W-:-:S05]  /*1e70*/  FADD.FTZ R3, R0, R3 ;  /* 0x0000000300037221 */ /* 0x001fca0000010000 */
[----:B------:R-:W0:Y:S02]  /*1e80*/  SHFL.BFLY PT, R2, R3, 0x2, 0x1f ;  /* 0x0c401f0003027f89 */ /* 0x000e2400000e0000 */
[----:B0-----:R-:W-:-:S05]  /*1e90*/  FADD.FTZ R2, R3, R2 ;  /* 0x0000000203027221 */ /* 0x001fca0000010000 */
[----:B-1----:R0:W1:Y:S02]  /*1ea0*/  SHFL.BFLY PT, R5, R2, 0x1, 0x1f ;  /* 0x0c201f0002057f89 */ /* 0x00206400000e0000 */
.L_x_309:
[----:B-1----:R-:W-:Y:S02]  /*1eb0*/  FADD.FTZ R0, R5, R2 ;  /* 0x0000000205007221 */ /* 0x002fe40000010000 */
.L_x_161:
[----:B------:R-:W-:Y:S05]  /*1ec0*/  BSYNC B0 ;  /* 0x0000000000007941 */ /* 0x000fea0003800000 */
.L_x_160:
[----:B------:R-:W-:Y:S01]  /*1ed0*/  ISETP.NE.AND P0, PT, R17, RZ, PT ;  /* 0x000000ff1100720c */ /* 0x000fe20003f05270 */
[----:B0-----:R-:W-:Y:S01]  /*1ee0*/  IMAD.MOV.U32 R2, RZ, RZ, -0x800001 ;  /* 0xff7fffffff027424 */ /* 0x001fe200078e00ff */
[----:B------:R-:W-:-:S04]  /*1ef0*/  IADD3 R3, R22, -c[0x0][0x1d4], RZ ;  /* 0x8000750016037a10 */ /* 0x000fc80007ffe0ff */
[----:B------:R-:W-:-:S07]  /*1f00*/  IMNMX R3, RZ, R3, !PT ;  /* 0x00000003ff037217 */ /* 0x000fce0007800200 */
[----:B------:R-:W-:Y:S05]  /*1f10*/  @P0 BRA `(.L_x_164) ;  /* 0x000000e000000947 */ /* 0x000fea0003800000 */
[----:B------:R-:W-:Y:S01]  /*1f20*/  ISETP.NE.U32.AND P0, PT, RZ, c[0x0][0x218], PT ;  /* 0x00008600ff007a0c */ /* 0x000fe20003f05070 */
[----:B------:R-:W-:Y:S02]  /*1f30*/  IMAD.IADD R9, R16, 0x1, -R3 ;  /* 0x0000000110097824 */ /* 0x000fe400078e0a03 */
        /* <DEDUP_REMOVED lines=11> */
.L_x_165:
[----:B------:R0:W-:Y:S02]  /*1ff0*/  STS [R9.X4+0x220], R2 ;  /* 0x0002200209007388 */ /* 0x0001e40000004800 */
.L_x_164:
[----:B------:R-:W-:Y:S01]  /*2000*/  WARPSYNC 0xffffffff ;  /* 0xffffffff00007948 */ /* 0x000fe20003800000 */
[----:B------:R-:W-:Y:S01]  /*2010*/  BAR.SYNC.DEFER_BLOCKING 0x0 ;  /* 0x0000000000007b1d */ /* 0x000fe20000010000 */
[--C-:B------:R-:W-:Y:S01]  /*2020*/  IADD3 R0, R16, 0xf, -R3.reuse ;  /* 0x0000000f10007810 */ /* 0x100fe20007ffe803 */
[----:B------:R-:W-:-:S03]  /*2030*/  IMAD.IADD R117, R26, 0x1, R3 ;  /* 0x000000011a757824 */ /* 0x000fc600078e0203 */
[----:B------:R-:W-:Y:S01]  /*2040*/  SHF.R.S32.HI R47, RZ, 0x1f, R0 ;  /* 0x0000001fff2f7819 */ /* 0x000fe20000011400 */
[----:B------:R-:W-:Y:S02]  /*2050*/  ULDC UR4, c[0x0][0x1ec] ;  /* 0x00007b0000047ab9 */ /* 0x000fe40000000800 */
[----:B------:R-:W-:Y:S01]  /*2060*/  UISETP.NE.AND UP0, UPT, URZ, UR4, UPT ;  /* 0x000000043f00728c */ /* 0x000fe2000bf05270 */
[----:B------:R-:W-:-:S04]  /*2070*/  LEA.HI R47, R47, R0, RZ, 0x4 ;  /* 0x000000002f2f7211 */ /* 0x000fc800078f20ff */
[----:B------:R-:W-:Y:S02]  /*2080*/  LOP3.LUT R0, R47, 0xfffffff0, RZ, 0xc0, !PT ;  /* 0xfffffff02f007812 */ /* 0x000fe400078ec0ff */
[----:B------:R-:W-:-:S03]  /*2090*/  PLOP3.LUT P2, PT, PT, PT, UP0, 0x80, 0x0 ;  /* 0x000000000000781c */ /* 0x000fc60003f4f008 */
[----:B------:R-:W-:Y:S02]  /*20a0*/  IMAD.IADD R26, R0, 0x1, R3 ;  /* 0x00000001001a7824 */ /* 0x000fe400078e0203 */
[----:B------:R-:W-:-:S03]  /*20b0*/  IMAD R0, R46, c[0x0][0x1d0], R25 ;  /* 0x000074002e007a24 */ /* 0x000fc600078e0219 */
[----:B------:R-:W-:Y:S01]  /*20c0*/  ISETP.GE.AND P0, PT, R117, R26, PT ;  /* 0x0000001a7500720c */ /* 0x000fe20003f06270 */
[----:B------:R3:W4:Y:S04]  /*20d0*/  LDS.64 R4, [R78.X8+0x20] ;  /* 0x000020004e047984 */ /* 0x0007280000008a00 */
[----:B------:R3:W0:Y:S04]  /*20e0*/  LDS.64 R6, [R78.X8+0x30] ;  /* 0x000030004e067984 */ /* 0x0006280000008a00 */
[----:B0-----:R3:W0:Y:S04]  /*20f0*/  LDS.64 R8, [R78.X8+0x40] ;  /* 0x000040004e087984 */ /* 0x0016280000008a00 */
[----:B------:R3:W2:Y:S04]  /*2100*/  LDS.64 R10, [R78.X8+0x50] ;  /* 0x000050004e0a7984 */ /* 0x0006a80000008a00 */
[----:B------:R3:W1:Y:S04]  /*2110*/  LDS.64 R12, [R78.X8+0x60] ;  /* 0x000060004e0c7984 */ /* 0x0006680000008a00 */
[----:B------:R3:W0:Y:S04]  /*2120*/  LDS.64 R14, [R78.X8+0x70] ;  /* 0x000070004e0e7984 */ /* 0x0006280000008a00 */
[----:B------:R3:W0:Y:S04]  /*2130*/  LDS.64 R20, [R78.X8+0x80] ;  /* 0x000080004e147984 */ /* 0x0006280000008a00 */
[----:B--2---:R3:W2:Y:S04]  /*2140*/  LDS.64 R28, [R78.X8+0x90] ;  /* 0x000090004e1c7984 */ /* 0x0046a80000008a00 */
[----:B------:R3:W0:Y:S04]  /*2150*/  LDS.64 R30, [R78.X8+0xa0] ;  /* 0x0000a0004e1e7984 */ /* 0x0006280000008a00 */
[----:B-1----:R3:W1:Y:S04]  /*2160*/  LDS.64 R32, [R78.X8+0xb0] ;  /* 0x0000b0004e207984 */ /* 0x0026680000008a00 */
[----:B------:R3:W0:Y:S04]  /*2170*/  LDS.64 R34, [R78.X8+0xc0] ;  /* 0x0000c0004e227984 */ /* 0x0006280000008a00 */
[----:B------:R3:W0:Y:S04]  /*2180*/  LDS.64 R36, [R78.X8+0xd0] ;  /* 0x0000d0004e247984 */ /* 0x0006280000008a00 */
[----:B------:R3:W0:Y:S04]  /*2190*/  LDS.64 R38, [R78.X8+0xe0] ;  /* 0x0000e0004e267984 */ /* 0x0006280000008a00 */
[----:B------:R3:W0:Y:S04]  /*21a0*/  LDS.64 R40, [R78.X8+0xf0] ;  /* 0x0000f0004e287984 */ /* 0x0006280000008a00 */
[----:B------:R3:W0:Y:S04]  /*21b0*/  LDS.64 R42, [R78.X8+0x100] ;  /* 0x000100004e2a7984 */ /* 0x0006280000008a00 */
[----:B------:R3:W0:Y:S01]  /*21c0*/  LDS.64 R44, [R78.X8+0x110] ;  /* 0x000110004e2c7984 */ /* 0x0006220000008a00 */
[----:B------:R-:W-:Y:S05]  /*21d0*/  @P2 BRA `(.L_x_166) ;  /* 0x0000010000002947 */ /* 0x000fea0003800000 */
[----:B----4-:R4:W3:Y:S04]  /*21e0*/  LDS.64 R46, [R78.X8+0x120] ;  /* 0x000120004e2e7984 */ /* 0x0108e80000008a00 */
[----:B------:R4:W2:Y:S04]  /*21f0*/  LDS.64 R48, [R78.X8+0x130] ;  /* 0x000130004e307984 */ /* 0x0008a80000008a00 */
[----:B------:R4:W1:Y:S04]  /*2200*/  LDS.64 R50, [R78.X8+0x140] ;  /* 0x000140004e327984 */ /* 0x0008680000008a00 */
[----:B------:R4:W0:Y:S04]  /*2210*/  LDS.64 R52, [R78.X8+0x150] ;  /* 0x000150004e347984 */ /* 0x0008280000008a00 */
        /* <DEDUP_REMOVED lines=11> */
[----:B------:R4:W0:Y:S02]  /*22d0*/  LDS.64 R76, [R78.X8+0x210] ;  /* 0x000210004e4c7984 */ /* 0x0008240000008a00 */
.L_x_166:
[----:B-1234-:R-:W-:Y:S01]  /*22e0*/  BSSY B0, `(.L_x_167) ;  /* 0x00002b0000007945 */ /* 0x01efe20003800000 */
[----:B------:R-:W-:Y:S01]  /*22f0*/  IMAD R0, R0, 0x50, RZ ;  /* 0x0000005000007824 */ /* 0x000fe200078e02ff */
[----:B------:R-:W-:Y:S05]  /*2300*/  @P0 BRA `(.L_x_168) ;  /* 0x00002ad000000947 */ /* 0x000fea0003800000 */
[----:B------:R-:W-:Y:S02]  /*2310*/  IMAD R78, R18, c[0x0][0x1d8], R25 ;  /* 0x00007600124e7a24 */ /* 0x000fe400078e0219 */
[----:B------:R-:W-:-:S02]  /*2320*/  IMAD R116, R116, c[0x0][0x1d4], R79 ;  /* 0x0000750074747a24 */ /* 0x000fc400078e024f */
[--C-:B------:R-:W-:Y:S02]  /*2330*/  IMAD R78, R78, 0x50, R79.reuse ;  /* 0x000000504e4e7824 */ /* 0x100fe400078e024f */
[----:B------:R-:W-:Y:S01]  /*2340*/  IMAD.MOV.U32 R120, RZ, RZ, c[0x0][0x1e8] ;  /* 0x00007a00ff787624 */ /* 0x000fe200078e00ff */
[----:B------:R-:W-:Y:S01]  /*2350*/  SHF.R.S32.HI R121, RZ, 0x1f, R116 ;  /* 0x0000001fff797819 */ /* 0x000fe20000011474 */
[----:B------:R-:W-:Y:S01]  /*2360*/  IMAD R118, R0, c[0x0][0x1d4], R79 ;  /* 0x0000750000767a24 */ /* 0x000fe200078e024f */
[----:B------:R-:W-:Y:S01]  /*2370*/  IADD3 R123, R78, 0x8, RZ ;  /* 0x000000084e7b7810 */ /* 0x000fe20007ffe0ff */
[----:B------:R-:W-:Y:S01]  /*2380*/  IMAD.MOV.U32 R119, RZ, RZ, 0x50 ;  /* 0x00000050ff777424 */ /* 0x000fe200078e00ff */
[----:B------:R-:W-:Y:S01]  /*2390*/  IADD3 R120, R120, c[0x0][0x210], RZ ;  /* 0x0000840078787a10 */ /* 0x000fe20007ffe0ff */
[----:B------:R-:W-:Y:S01]  /*23a0*/  IMAD.MOV.U32 R79, RZ, RZ, 0x2 ;  /* 0x00000002ff4f7424 */ /* 0x000fe200078e00ff */
[----:B------:R-:W-:Y:S01]  /*23b0*/  SHF.R.S32.HI R122, RZ, 0x1f, R118 ;  /* 0x0000001fff7a7819 */ /* 0x000fe20000011476 */
[----:B------:R-:W-:-:S02]  /*23c0*/  IMAD R119, R119, c[0x0][0x1d4], RZ ;  /* 0x0000750077777a24 */ /* 0x000fc400078e02ff */
[----:B------:R-:W-:-:S04]  /*23d0*/  IMAD.WIDE R78, R78, R79, c[0x0][0x230] ;  /* 0x00008c004e4e7625 */ /* 0x000fc800078e024f */
.L_x_236:
[----:B------:R-:W-:Y:S01]  /*23e0*/  ISETP.NE.U32.AND P0, PT, RZ, c[0x0][0x200], PT ;  /* 0x00008000ff007a0c */ /* 0x000fe20003f05070 */
[----:B------:R-:W-:-:S03]  /*23f0*/  IMAD R125, R19, c[0x0][0x1d4], RZ ;  /* 0x00007500137d7a24 */ /* 0x000fc600078e02ff */
[----:B------:R-:W-:-:S13]  /*2400*/  ISETP.NE.AND.EX P0, PT, RZ, c[0x0][0x204], PT, P0 ;  /* 0x00008100ff007a0c */ /* 0x000fda0003f05300 */
[----:B------:R-:W-:Y:S02]  /*2410*/  @P0 SHF.R.S32.HI R113, RZ, 0x1f, R117 ;  /* 0x0000001fff710819 */ /* 0x000fe40000011475 */
[--C-:B------:R-:W-:Y:S02]  /*2420*/  @P0 SHF.R.S32.HI R114, RZ, 0x1f, R125.reuse ;  /* 0x0000001fff720819 */ /* 0x100fe4000001147d */
[----:B------:R-:W-:-:S04]  /*2430*/  @P0 IADD3 R112, P1, P3, R117, c[0x0][0x200], R125 ;  /* 0x0000800075700a10 */ /* 0x000fc80007b3e07d */
[----:B------:R-:W-:-:S06]  /*2440*/  @P0 IADD3.X R113, R113, c[0x0][0x204], R114, P1, P3 ;  /* 0x0000810071710a10 */ /* 0x000fcc0000fe6472 */
[----:B------:R1:W2:Y:S01]  /*2450*/  @P0 LDG.E.U8 R113, [R112.64] ;  /* 0x0000002470710981 */ /* 0x0002a2000c1e1100 */
[----:B------:R-:W-:Y:S01]  /*2460*/  IABS R127, c[0x0][0x1d4] ;  /* 0x00007500007f7a13 */ /* 0x000fe20000000000 */
[----:B------:R-:W-:Y:S01]  /*2470*/  BSSY B1, `(.L_x_169) ;  /* 0x000003c000017945 */ /* 0x000fe20003800000 */
[----:B------:R-:W-:Y:S02]  /*2480*/  ISETP.GE.AND P3, PT, R117, RZ, PT ;  /* 0x000000ff7500720c */ /* 0x000fe40003f66270 */
[----:B------:R-:W3:Y:S01]  /*2490*/  I2F.RP R128, R127 ;  /* 0x0000007f00807306 */ /* 0x000ee20000209400 */
[----:B------:R-:W-:-:S07]  /*24a0*/  ISETP.NE.AND P4, PT, RZ, c[0x0][0x1d4], PT ;  /* 0x00007500ff007a0c */ /* 0x000fce0003f85270 */
[----:B---3--:R-:W3:Y:S02]  /*24b0*/  MUFU.RCP R128, R128 ;  /* 0x0000008000807308 */ /* 0x008ee40000001000 */
[----:B---3--:R-:W-:-:S06]  /*24c0*/  IADD3 R114, R128, 0xffffffe, RZ ;  /* 0x0ffffffe80727810 */ /* 0x008fcc0007ffe0ff */
[----:B------:R3:W4:Y:S02]  /*24d0*/  F2I.FTZ.U32.TRUNC.NTZ R115, R114 ;  /* 0x0000007200737305 */ /* 0x000724000021f000 */
[----:B---3--:R-:W-:Y:S02]  /*24e0*/  IMAD.MOV.U32 R114, RZ, RZ, RZ ;  /* 0x000000ffff727224 */ /* 0x008fe400078e00ff */
[----:B----4-:R-:W-:-:S04]  /*24f0*/  IMAD.MOV R124, RZ, RZ, -R115 ;  /* 0x000000ffff7c7224 */ /* 0x010fc800078e0a73 */
[----:B------:R-:W-:Y:S01]  /*2500*/  IMAD R129, R124, R127, RZ ;  /* 0x0000007f7c817224 */ /* 0x000fe200078e02ff */
[----:B------:R-:W-:-:S03]  /*2510*/  IABS R124, R117 ;  /* 0x00000075007c7213 */ /* 0x000fc60000000000 */
[----:B------:R-:W-:-:S06]  /*2520*/  IMAD.HI.U32 R129, R115, R129, R114 ;  /* 0x0000008173817227 */ /* 0x000fcc00078e0072 */
[----:B-1----:R-:W-:-:S04]  /*2530*/  IMAD.HI.U32 R112, R129, R124, RZ ;  /* 0x0000007c81707227 */ /* 0x002fc800078e00ff */
[----:B------:R-:W-:-:S04]  /*2540*/  IMAD.MOV R115, RZ, RZ, -R112 ;  /* 0x000000ffff737224 */ /* 0x000fc800078e0a70 */
[----:B------:R-:W-:-:S05]  /*2550*/  IMAD R124, R127, R115, R124 ;  /* 0x000000737f7c7224 */ /* 0x000fca00078e027c */
[----:B------:R-:W-:-:S13]  /*2560*/  ISETP.GT.U32.AND P1, PT, R127, R124, PT ;  /* 0x0000007c7f00720c */ /* 0x000fda0003f24070 */
[----:B------:R-:W-:-:S05]  /*2570*/  @!P1 IMAD.IADD R124, R124, 0x1, -R127 ;  /* 0x000000017c7c9824 */ /* 0x000fca00078e0a7f */
[----:B------:R-:W-:-:S13]  /*2580*/  ISETP.GT.U32.AND P1, PT, R127, R124, PT ;  /* 0x0000007c7f00720c */ /* 0x000fda0003f24070 */
[----:B------:R-:W-:-:S04]  /*2590*/  @!P1 IMAD.IADD R124, R124, 0x1, -R127 ;  /* 0x000000017c7c9824 */ /* 0x000fc800078e0a7f */
[----:B------:R-:W-:Y:S01]  /*25a0*/  @!P3 IMAD.MOV R124, RZ, RZ, -R124 ;  /* 0x000000ffff7cb224 */ /* 0x000fe200078e0a7c */
[----:B------:R-:W-:-:S04]  /*25b0*/  @!P4 LOP3.LUT R124, RZ, c[0x0][0x1d4], RZ, 0x33, !PT ;  /* 0x00007500ff7cca12 */ /* 0x000fc800078e33ff */
[----:B------:R-:W-:Y:S02]  /*25c0*/  SHF.R.S32.HI R112, RZ, 0x1f, R124 ;  /* 0x0000001fff707819 */ /* 0x000fe4000001147c */
[----:B------:R-:W-:-:S04]  /*25d0*/  IADD3 R114, P1, R124, R125, RZ ;  /* 0x0000007d7c727210 */ /* 0x000fc80007f3e0ff */
[----:B------:R-:W-:Y:S02]  /*25e0*/  LEA.HI.X.SX32 R125, R125, R112, 0x1, P1 ;  /* 0x000000707d7d7211 */ /* 0x000fe400008f0eff */
[----:B------:R-:W-:Y:S02]  /*25f0*/  ISETP.GE.AND P1, PT, R117, R16, PT ;  /* 0x000000107500720c */ /* 0x000fe40003f26270 */
[C---:B------:R-:W-:Y:S02]  /*2600*/  LEA R112, P3, R114.reuse, c[0x0][0x1a8], 0x2 ;  /* 0x00006a0072707a11 */ /* 0x040fe400078610ff */
[----:B--2---:R-:W-:Y:S02]  /*2610*/  ISETP.NE.AND P0, PT, R113, RZ, P0 ;  /* 0x000000ff7100720c */ /* 0x004fe40000705270 */
[----:B------:R-:W-:-:S07]  /*2620*/  LEA.HI.X R113, R114, c[0x0][0x1ac], R125, 0x2, P3 ;  /* 0x00006b0072717a11 */ /* 0x000fce00018f147d */
[----:B------:R-:W-:Y:S05]  /*2630*/  @P1 BRA `(.L_x_170) ;  /* 0x000001f000001947 */ /* 0x000fea0003800000 */
[----:B------:R-:W-:Y:S01]  /*2640*/  IMAD.SHL.U32 R130, R124, 0x8, RZ ;  /* 0x000000087c827824 */ /* 0x000fe200078e00ff */
[----:B------:R-:W-:Y:S01]  /*2650*/  BSSY B2, `(.L_x_171) ;  /* 0x000000d000027945 */ /* 0x000fe20003800000 */
[----:B------:R-:W-:-:S03]  /*2660*/  CS2R R108, SRZ ;  /* 0x00000000006c7805 */ /* 0x000fc6000001ff00 */
[----:B------:R-:W-:-:S13]  /*2670*/  ISETP.GE.AND P2, PT, R130, R119, PT ;  /* 0x000000778200720c */ /* 0x000fda0003f46270 */
[----:B------:R-:W-:Y:S05]  /*2680*/  @P2 BRA `(.L_x_172) ;  /* 0x0000009000002947 */ /* 0x000fea0003800000 */
[----:B------:R-:W2:Y:S02]  /*2690*/  LDG.E R108, [R112.64] ;  /* 0x00000024706c7981 */ /* 0x000ea4000c1e1900 */
[----:B--2---:R-:W-:-:S04]  /*26a0*/  IMAD R108, R108, c[0x0][0x1d8], RZ ;  /* 0x000076006c6c7a24 */ /* 0x004fc800078e02ff */
[----:B------:R-:W-:-:S04]  /*26b0*/  IMAD R108, R108, 0x50, RZ ;  /* 0x000000506c6c7824 */ /* 0x000fc800078e02ff */
[----:B------:R-:W-:-:S05]  /*26c0*/  IMAD R109, R108, c[0x0][0x1d4], R130 ;  /* 0x000075006c6d7a24 */ /* 0x000fca00078e0282 */
[----:B------:R-:W-:-:S04]  /*26d0*/  IADD3 R114, P2, R118, R109, RZ ;  /* 0x0000006d76727210 */ /* 0x000fc80007f5e0ff */
[----:B------:R-:W-:Y:S02]  /*26e0*/  LEA.HI.X.SX32 R109, R109, R122, 0x1, P2 ;  /* 0x0000007a6d6d7211 */ /* 0x000fe400010f0eff */
[----:B------:R-:W-:-:S04]  /*26f0*/  LEA R108, P2, R114, c[0x0][0x198], 0x1 ;  /* 0x00006600726c7a11 */ /* 0x000fc800078408ff */
[----:B------:R-:W-:-:S06]  /*2700*/  LEA.HI.X R109, R114, c[0x0][0x19c], R109, 0x1, P2 ;  /* 0x00006700726d7a11 */ /* 0x000fcc00010f0c6d */
[----:B------:R-:W5:Y:S03]  /*2710*/  LDG.E.64 R108, [R108.64] ;  /* 0x000000246c6c7981 */ /* 0x000f66000c1e1b00 */
.L_x_172:
[----:B------:R-:W-:Y:S05]  /*2720*/  BSYNC B2 ;  /* 0x0000000000027941 */ /* 0x000fea0003800000 */
.L_x_171:
[----:B------:R-:W-:Y:S02]  /*2730*/  ULDC UR4, c[0x0][0x1ec] ;  /* 0x00007b0000047ab9 */ /* 0x000fe40000000800 */
[----:B------:R-:W-:-:S06]  /*2740*/  UISETP.NE.AND UP0, UPT, URZ, UR4, UPT ;  /* 0x000000043f00728c */ /* 0x000fcc000bf05270 */
[----:B------:R-:W-:-:S13]  /*2750*/  PLOP3.LUT P2, PT, PT, PT, UP0, 0x80, 0x0 ;  /* 0x000000000000781c */ /* 0x000fda0003f4f008 */
[----:B------:R-:W-:Y:S05]  /*2760*/  @P2 BRA `(.L_x_170) ;  /* 0x000000c000002947 */ /* 0x000fea0003800000 */
[----:B------:R-:W-:-:S13]  /*2770*/  ISETP.NE.AND P5, PT, R126, RZ, PT ;  /* 0x000000ff7e00720c */ /* 0x000fda0003fa5270 */
[----:B------:R-:W2:Y:S01]  /*2780*/  @P5 LDG.E.64 R128, [R78.64] ;  /* 0x000000244e805981 */ /* 0x000ea2000c1e1b00 */
[----:B------:R-:W-:Y:S01]  /*2790*/  ISETP.GE.AND P3, PT, R130, R119, PT ;  /* 0x000000778200720c */ /* 0x000fe20003f66270 */
[----:B-----5:R-:W-:Y:S01]  /*27a0*/  HFMA2.MMA R108, R108, 1, 1, R46 ;  /* 0x3c003c006c6c7835 */ /* 0x020fe2000000002e */
[----:B------:R-:W-:-:S11]  /*27b0*/  HADD2 R109, R109, R47 ;  /* 0x0000002f6d6d7230 */ /* 0x000fd60000000000 */
[----:B------:R-:W-:-:S04]  /*27c0*/  @!P3 IADD3 R115, P4, R116, R130, RZ ;  /* 0x000000827473b210 */ /* 0x000fc80007f9e0ff */
[----:B------:R-:W-:Y:S02]  /*27d0*/  @!P3 LEA.HI.X.SX32 R130, R130, R121, 0x1, P4 ;  /* 0x000000798282b211 */ /* 0x000fe400020f0eff */
[----:B------:R-:W-:-:S04]  /*27e0*/  @!P3 LEA R114, P4, R115, c[0x0][0x198], 0x1 ;  /* 0x000066007372ba11 */ /* 0x000fc800078808ff */
[----:B------:R-:W-:Y:S01]  /*27f0*/  @!P3 LEA.HI.X R115, R115, c[0x0][0x19c], R130, 0x1, P4 ;  /* 0x000067007373ba11 */ /* 0x000fe200020f0c82 */
[----:B--2---:R-:W-:Y:S01]  /*2800*/  @P5 HFMA2.MMA R109, R109, R129, -RZ ;  /* 0x000000816d6d5235 */ /* 0x004fe200001000ff */
[----:B------:R-:W-:-:S06]  /*2810*/  @P5 HMUL2 R108, R108, R128 ;  /* 0x000000806c6c5232 */ /* 0x000fcc0000000000 */
[----:B------:R1:W-:Y:S04]  /*2820*/  @!P3 STG.E.64 [R114.64], R108 ;  /* 0x0000006c7200b986 */ /* 0x0003e8000c101b24 */
.L_x_170:
[----:B------:R-:W-:Y:S05]  /*2830*/  BSYNC B1 ;  /* 0x0000000000017941 */ /* 0x000fea0003800000 */
.L_x_169:
[----:B-1----:R-:W-:Y:S01]  /*2840*/  IMAD.MOV.U32 R114, RZ, RZ, 0x2 ;  /* 0x00000002ff727424 */ /* 0x002fe200078e00ff */
[----:B------:R-:W-:Y:S03]  /*2850*/  BSSY B1, `(.L_x_173) ;  /* 0x0000022000017945 */ /* 0x000fe60003800000 */
[----:B------:R-:W-:Y:S01]  /*2860*/  IMAD.WIDE R114, R123, R114, c[0x0][0x230] ;  /* 0x00008c007b727625 */ /* 0x000fe200078e0272 */
[----:B------:R-:W-:Y:S05]  /*2870*/  @P1 BRA `(.L_x_174) ;  /* 0x000001f000001947 */ /* 0x000fea0003800000 */
[----:B------:R-:W-:Y:S01]  /*2880*/  IADD3 R110, R124, c[0x0][0x1d4], RZ ;  /* 0x000075007c6e7a10 */ /* 0x000fe20007ffe0ff */
[----:B------:R-:W-:Y:S04]  /*2890*/  BSSY B2, `(.L_x_175) ;  /* 0x000000e000027945 */ /* 0x000fe80003800000 */
[----:B------:R-:W-:-:S02]  /*28a0*/  IMAD.SHL.U32 R128, R110, 0x8, RZ ;  /* 0x000000086e807824 */ /* 0x000fc400078e00ff */
        /* <DEDUP_REMOVED lines=12> */
.L_x_176:
[----:B------:R-:W-:Y:S05]  /*2970*/  BSYNC B2 ;  /* 0x0000000000027941 */ /* 0x000fea0003800000 */
.L_x_175:
[----:B------:R-:W-:Y:S02]  /*2980*/  ULDC UR4, c[0x0][0x1ec] ;  /* 0x00007b0000047ab9 */ /* 0x000fe40000000800 */
[----:B------:R-:W-:-:S06]  /*2990*/  UISETP.NE.AND UP0, UPT, URZ, UR4, UPT ;  /* 0x000000043f00728c */ /* 0x000fcc000bf05270 */
[----:B------:R-:W-:-:S13]  /*29a0*/  PLOP3.LUT P2, PT, PT, PT, UP0, 0x80, 0x0 ;  /* 0x000000000000781c */ /* 0x000fda0003f4f008 */
[----:B------:R-:W-:Y:S05]  /*29b0*/  @P2 BRA `(.L_x_174) ;  /* 0x000000b000002947 */ /* 0x000fea0003800000 */
[----:B------:R-:W-:-:S13]  /*29c0*/  ISETP.NE.AND P5, PT, R126, RZ, PT ;  /* 0x000000ff7e00720c */ /* 0x000fda0003fa5270 */
[----:B------:R-:W2:Y:S01]  /*29d0*/  @P5 LDG.E.64 R130, [R114.64] ;  /* 0x0000002472825981 */ /* 0x000ea2000c1e1b00 */
[----:B------:R-:W-:Y:S01]  /*29e0*/  @!P3 IADD3 R125, P4, R116, R128, RZ ;  /* 0x00000080747db210 */ /* 0x000fe20007f9e0ff */
[----:B-----5:R-:W-:Y:S01]  /*29f0*/  HFMA2.MMA R111, R111, 1, 1, R49 ;  /* 0x3c003c006f6f7835 */ /* 0x020fe20000000031 */
[----:B------:R-:W-:Y:S02]  /*2a00*/  HADD2 R110, R110, R48 ;  /* 0x000000306e6e7230 */ /* 0x000fe40000000000 */
[----:B------:R-:W-:Y:S02]  /*2a10*/  @!P3 LEA.HI.X.SX32 R132, R128, R121, 0x1, P4 ;  /* 0x000000798084b211 */ /* 0x000fe400020f0eff */
[----:B------:R-:W-:-:S04]  /*2a20*/  @!P3 LEA R128, P4, R125, c[0x0][0x198], 0x1 ;  /* 0x000066007d80ba11 */ /* 0x000fc800078808ff */
[----:B------:R-:W-:Y:S01]  /*2a30*/  @!P3 LEA.HI.X R129, R125, c[0x0][0x19c], R132, 0x1, P4 ;  /* 0x000067007d81ba11 */ /* 0x000fe200020f0c84 */
[----:B--2---:R-:W-:Y:S01]  /*2a40*/  @P5 HFMA2.MMA R111, R111, R131, -RZ ;  /* 0x000000836f6f5235 */ /* 0x004fe200001000ff */
[----:B------:R-:W-:-:S06]  /*2a50*/  @P5 HMUL2 R110, R110, R130 ;  /* 0x000000826e6e5232 */ /* 0x000fcc0000000000 */
[----:B------:R1:W-:Y:S04]  /*2a60*/  @!P3 STG.E.64 [R128.64], R110 ;  /* 0x0000006e8000b986 */ /* 0x0003e8000c101b24 */
.L_x_174:
[----:B------:R-:W-:Y:S05]  /*2a70*/  BSYNC B1 ;  /* 0x0000000000017941 */ /* 0x000fea0003800000 */
.L_x_173:
[----:B------:R-:W-:Y:S01]  /*2a80*/  BSSY B1, `(.L_x_177) ;  /* 0x0000022000017945 */ /* 0x000fe20003800000 */
[----:B------:R-:W-:Y:S05]  /*2a90*/  @P1 BRA `(.L_x_178) ;  /* 0x0000020000001947 */ /* 0x000fea0003800000 */
[----:B------:R-:W-:Y:S01]  /*2aa0*/  IMAD.MOV.U32 R81, RZ, RZ, c[0x0][0x1d4] ;  /* 0x00007500ff517624 */ /* 0x000fe200078e00ff */
[----:B------:R-:W-:Y:S03]  /*2ab0*/  BSSY B2, `(.L_x_179) ;  /* 0x000000f000027945 */ /* 0x000fe60003800000 */
[----:B------:R-:W-:-:S04]  /*2ac0*/  IMAD R80, R81, 0x2, R124 ;  /* 0x0000000251507824 */ /* 0x000fc800078e027c */
[----:B-1----:R-:W-:Y:S02]  /*2ad0*/  IMAD.SHL.U32 R128, R80, 0x8, RZ ;  /* 0x0000000850807824 */ /* 0x002fe400078e00ff */
        /* <DEDUP_REMOVED lines=12> */
.L_x_180:
[----:B------:R-:W-:Y:S05]  /*2ba0*/  BSYNC B2 ;  /* 0x0000000000027941 */ /* 0x000fea0003800000 */
.L_x_179:
[----:B------:R-:W-:Y:S02]  /*2bb0*/  ULDC UR4, c[0x0][0x1ec] ;  /* 0x00007b0000047ab9 */ /* 0x000fe40000000800 */
[----:B------:R-:W-:-:S06]  /*2bc0*/  UISETP.NE.AND UP0, UPT, URZ, UR4, UPT ;  /* 0x000000043f00728c */ /* 0x000fcc000bf05270 */
[----:B------:R-:W-:-:S13]  /*2bd0*/  PLOP3.LUT P2, PT, PT, PT, UP0, 0x80, 0x0 ;  /* 0x000000000000781c */ /* 0x000fda0003f4f008 */
[----:B------:R-:W-:Y:S05]  /*2be0*/  @P2 BRA `(.L_x_178) ;  /* 0x000000b000002947 */ /* 0x000fea0003800000 */
[----:B------:R-:W-:-:S13]  /*2bf0*/  ISETP.NE.AND P5, PT, R126, RZ, PT ;  /* 0x000000ff7e00720c */ /* 0x000fda0003fa5270 */
[----:B------:R-:W2:Y:S01]  /*2c00*/  @P5 LDG.E.64 R130, [R114.64+0x10] ;  /* 0x0000102472825981 */ /* 0x000ea2000c1e1b00 */
        /* <DEDUP_REMOVED lines=9> */
.L_x_178:
[----:B------:R-:W-:Y:S05]  /*2ca0*/  BSYNC B1 ;  /* 0x0000000000017941 */ /* 0x000fea0003800000 */
.L_x_177:
[----:B------:R-:W-:Y:S01]  /*2cb0*/  BSSY B1, `(.L_x_181) ;  /* 0x0000023000017945 */ /* 0x000fe20003800000 */
[----:B------:R-:W-:Y:S05]  /*2cc0*/  @P1 BRA `(.L_x_182) ;  /* 0x0000021000001947 */ /* 0x000fea0003800000 */
[----:B------:R-:W-:Y:S01]  /*2cd0*/  IMAD.MOV.U32 R83, RZ, RZ, 0x3 ;  /* 0x00000003ff537424 */ /* 0x000fe200078e00ff */
[----:B------:R-:W-:Y:S03]  /*2ce0*/  BSSY B2, `(.L_x_183) ;  /* 0x000000f000027945 */ /* 0x000fe60003800000 */
[----:B------:R-:W-:-:S04]  /*2cf0*/  IMAD R83, R83, c[0x0][0x1d4], R124 ;  /* 0x0000750053537a24 */ /* 0x000fc800078e027c */
[----:B------:R-:W-:Y:S02]  /*2d00*/  IMAD.SHL.U32 R132, R83, 0x8, RZ ;  /* 0x0000000853847824 */ /* 0x000fe400078e00ff */
        /* <DEDUP_REMOVED lines=8> */
[----:B-1----:R-:W-:Y:S02]  /*2d90*/  LEA.HI.X.SX32 R128, R83, R122, 0x1, P2 ;  /* 0x0000007a53807211 */ /* 0x002fe400010f0eff */
[----:B------:R-:W-:-:S04]  /*2da0*/  LEA R82, P2, R125, c[0x0][0x198], 0x1 ;  /* 0x000066007d527a11 */ /* 0x000fc800078408ff */
[----:B------:R-:W-:-:S06]  /*2db0*/  LEA.HI.X R83, R125, c[0x0][0x19c], R128, 0x1, P2 ;  /* 0x000067007d537a11 */ /* 0x000fcc00010f0c80 */
[----:B------:R-:W5:Y:S03]  /*2dc0*/  LDG.E.64 R82, [R82.64] ;  /* 0x0000002452527981 */ /* 0x000f66000c1e1b00 */
.L_x_184:
[----:B------:R-:W-:Y:S05]  /*2dd0*/  BSYNC B2 ;  /* 0x0000000000027941 */ /* 0x000fea0003800000 */
.L_x_183:
[----:B------:R-:W-:Y:S02]  /*2de0*/  ULDC UR4, c[0x0][0x1ec] ;  /* 0x00007b0000047ab9 */ /* 0x000fe40000000800 */
[----:B------:R-:W-:-:S06]  /*2df0*/  UISETP.NE.AND UP0, UPT, URZ, UR4, UPT ;  /* 0x000000043f00728c */ /* 0x000fcc000bf05270 */
[----:B------:R-:W-:-:S13]  /*2e00*/  PLOP3.LUT P2, PT, PT, PT, UP0, 0x80, 0x0 ;  /* 0x000000000000781c */ /* 0x000fda0003f4f008 */
[----:B------:R-:W-:Y:S05]  /*2e10*/  @P2 BRA `(.L_x_182) ;  /* 0x000000c000002947 */ /* 0x000fea0003800000 */
[----:B------:R-:W-:-:S13]  /*2e20*/  ISETP.NE.AND P5, PT, R126, RZ, PT ;  /* 0x000000ff7e00720c */ /* 0x000fda0003fa5270 */
[----:B------:R-:W2:Y:S01]  /*2e30*/  @P5 LDG.E.64 R130, [R114.64+0x20] ;  /* 0x0000202472825981 */ /* 0x000ea2000c1e1b00 */
[----:B------:R-:W-:Y:S01]  /*2e40*/  ISETP.GE.AND P3, PT, R132, R119, PT ;  /* 0x000000778400720c */ /* 0x000fe20003f66270 */
[----:B0----5:R-:W-:Y:S01]  /*2e50*/  HFMA2.MMA R83, R83, 1, 1, R53 ;  /* 0x3c003c0053537835 */ /* 0x021fe20000000035 */
[----:B------:R-:W-:-:S11]  /*2e60*/  HADD2 R82, R82, R52 ;  /* 0x0000003452527230 */ /* 0x000fd60000000000 */
[----:B------:R-:W-:-:S04]  /*2e70*/  @!P3 IADD3 R125, P4, R116, R132, RZ ;  /* 0x00000084747db210 */ /* 0x000fc80007f9e0ff */
[----:B------:R-:W-:Y:S02]  /*2e80*/  @!P3 LEA.HI.X.SX32 R132, R132, R121, 0x1, P4 ;  /* 0x000000798484b211 */ /* 0x000fe400020f0eff */
[----:B-1----:R-:W-:-:S04]  /*2e90*/  @!P3 LEA R128, P4, R125, c[0x0][0x198], 0x1 ;  /* 0x000066007d80ba11 */ /* 0x002fc800078808ff */
[----:B------:R-:W-:Y:S01]  /*2ea0*/  @!P3 LEA.HI.X R129, R125, c[0x0][0x19c], R132, 0x1, P4 ;  /* 0x000067007d81ba11 */ /* 0x000fe200020f0c84 */
[----:B--2---:R-:W-:Y:S01]  /*2eb0*/  @P5 HFMA2.MMA R83, R83, R131, -RZ ;  /* 0x0000008353535235 */ /* 0x004fe200001000ff */
[----:B------:R-:W-:-:S06]  /*2ec0*/  @P5 HMUL2 R82, R82, R130 ;  /* 0x0000008252525232 */ /* 0x000fcc0000000000 */
[----:B------:R0:W-:Y:S04]  /*2ed0*/  @!P3 STG.E.64 [R128.64], R82 ;  /* 0x000000528000b986 */ /* 0x0001e8000c101b24 */
.L_x_182:
[----:B------:R-:W-:Y:S05]  /*2ee0*/  BSYNC B1 ;  /* 0x0000000000017941 */ /* 0x000fea0003800000 */
.L_x_181:
[----:B------:R-:W-:Y:S01]  /*2ef0*/  BSSY B1, `(.L_x_185) ;  /* 0x0000023000017945 */ /* 0x000fe20003800000 */
[----:B------:R-:W-:Y:S01]  /*2f00*/  IMAD.MOV.U32 R125, RZ, RZ, c[0x0][0x1d4] ;  /* 0x00007500ff7d7624 */ /* 0x000fe200078e00ff */
[----:B------:R-:W-:Y:S05]  /*2f10*/  @P1 BRA `(.L_x_186) ;  /* 0x0000020000001947 */ /* 0x000fea0003800000 */
[----:B------:R-:W-:Y:S01]  /*2f20*/  IMAD R84, R125, 0x4, R124 ;  /* 0x000000047d547824 */ /* 0x000fe200078e027c */
[----:B------:R-:W-:Y:S03]  /*2f30*/  BSSY B2, `(.L_x_187) ;  /* 0x000000e000027945 */ /* 0x000fe60003800000 */
        /* <DEDUP_REMOVED lines=9> */
[----:B01----:R-:W-:Y:S02]  /*2fd0*/  LEA.HI.X.SX32 R128, R85, R122, 0x1, P2 ;  /* 0x0000007a55807211 */ /* 0x003fe400010f0eff */
[----:B------:R-:W-:-:S04]  /*2fe0*/  LEA R84, P2, R127, c[0x0][0x198], 0x1 ;  /* 0x000066007f547a11 */ /* 0x000fc800078408ff */
[----:B------:R-:W-:-:S06]  /*2ff0*/  LEA.HI.X R85, R127, c[0x0][0x19c], R128, 0x1, P2 ;  /* 0x000067007f557a11 */ /* 0x000fcc00010f0c80 */
[----:B------:R-:W5:Y:S03]  /*3000*/  LDG.E.64 R84, [R84.64] ;  /* 0x0000002454547981 */ /* 0x000f66000c1e1b00 */
.L_x_188:
[----:B------:R-:W-:Y:S05]  /*3010*/  BSYNC B2 ;  /* 0x0000000000027941 */ /* 0x000fea0003800000 */
.L_x_187:
        /* <DEDUP_REMOVED lines=16> */
.L_x_186:
[----:B------:R-:W-:Y:S05]  /*3120*/  BSYNC B1 ;  /* 0x0000000000017941 */ /* 0x000fea0003800000 */
.L_x_185:
[----:B------:R-:W-:Y:S01]  /*3130*/  BSSY B1, `(.L_x_189) ;  /* 0x0000022000017945 */ /* 0x000fe20003800000 */
        /* <DEDUP_REMOVED lines=16> */
.L_x_192:
[----:B------:R-:W-:Y:S05]  /*3240*/  BSYNC B2 ;  /* 0x0000000000027941 */ /* 0x000fea0003800000 */
.L_x_191:
        /* <DEDUP_REMOVED lines=16> */
.L_x_190:
[----:B------:R-:W-:Y:S05]  /*3350*/  BSYNC B1 ;  /* 0x0000000000017941 */ /* 0x000fea0003800000 */
.L_x_189:
        /* <DEDUP_REMOVED lines=17> */
.L_x_196:
[----:B------:R-:W-:Y:S05]  /*3470*/  BSYNC B2 ;  /* 0x0000000000027941 */ /* 0x000fea0003800000 */
.L_x_195:
        /* <DEDUP_REMOVED lines=16> */
.L_x_194:
[----:B------:R-:W-:Y:S05]  /*3580*/  BSYNC B1 ;  /* 0x0000000000017941 */ /* 0x000fea0003800000 */
.L_x_193:
        /* <DEDUP_REMOVED lines=17> */
.L_x_200:
[----:B------:R-:W-:Y:S05]  /*36a0*/  BSYNC B2 ;  /* 0x0000000000027941 */ /* 0x000fea0003800000 */
.L_x_199:
        /* <DEDUP_REMOVED lines=16> */
.L_x_198:
[----:B------:R-:W-:Y:S05]  /*37b0*/  BSYNC B1 ;  /* 0x0000000000017941 */ /* 0x000fea0003800000 */
.L_x_197:
        /* <DEDUP_REMOVED lines=17> */
.L_x_204:
[----:B------:R-:W-:Y:S05]  /*38d0*/  BSYNC B2 ;  /* 0x0000000000027941 */ /* 0x000fea0003800000 */
.L_x_203:
        /* <DEDUP_REMOVED lines=16> */
.L_x_202:
[----:B------:R-:W-:Y:S05]  /*39e0*/  BSYNC B1 ;  /* 0x0000000000017941 */ /* 0x000fea0003800000 */
.L_x_201:
        /* <DEDUP_REMOVED lines=17> */
.L_x_208:
[----:B------:R-:W-:Y:S05]  /*3b00*/  BSYNC B2 ;  /* 0x0000000000027941 */ /* 0x000fea0003800000 */
.L_x_207:
        /* <DEDUP_REMOVED lines=16> */
.L_x_206:
[----:B------:R-:W-:Y:S05]  /*3c10*/  BSYNC B1 ;  /* 0x0000000000017941 */ /* 0x000fea0003800000 */
.L_x_205:
        /* <DEDUP_REMOVED lines=17> */
.L_x_212:
[----:B------:R-:W-:Y:S05]  /*3d30*/  BSYNC B2 ;  /* 0x0000000000027941 */ /* 0x000fea0003800000 */
.L_x_211:
        /* <DEDUP_REMOVED lines=16> */
.L_x_210:
[----:B------:R-:W-:Y:S05]  /*3e40*/  BSYNC B1 ;  /* 0x0000000000017941 */ /* 0x000fea0003800000 */
.L_x_209:
        /* <DEDUP_REMOVED lines=17> */
.L_x_216:
[----:B------:R-:W-:Y:S05]  /*3f60*/  BSYNC B2 ;  /* 0x0000000000027941 */ /* 0x000fea0003800000 */
.L_x_215:
        /* <DEDUP_REMOVED lines=16> */
.L_x_214:
[----:B------:R-:W-:Y:S05]  /*4070*/  BSYNC B1 ;  /* 0x0000000000017941 */ /* 0x000fea0003800000 */
.L_x_213:
        /* <DEDUP_REMOVED lines=17> */
.L_x_220:
[----:B------:R-:W-:Y:S05]  /*4190*/  BSYNC B2 ;  /* 0x0000000000027941 */ /* 0x000fea0003800000 */
.L_x_219:
        /* <DEDUP_REMOVED lines=16> */
.L_x_218:
[----:B------:R-:W-:Y:S05]  /*42a0*/  BSYNC B1 ;  /* 0x0000000000017941 */ /* 0x000fea0003800000 */
.L_x_217:
        /* <DEDUP_REMOVED lines=17> */
.L_x_224:
[----:B------:R-:W-:Y:S05]  /*43c0*/  BSYNC B2 ;  /* 0x0000000000027941 */ /* 0x000fea0003800000 */
.L_x_223:
        /* <DEDUP_REMOVED lines=16> */
.L_x_222:
[----:B------:R-:W-:Y:S05]  /*44d0*/  BSYNC B1 ;  /* 0x0000000000017941 */ /* 0x000fea0003800000 */
.L_x_221:
        /* <DEDUP_REMOVED lines=17> */
.L_x_228:
[----:B------:R-:W-:Y:S05]  /*45f0*/  BSYNC B2 ;  /* 0x0000000000027941 */ /* 0x000fea0003800000 */
.L_x_227:
        /* <DEDUP_REMOVED lines=16> */
.L_x_226:
[----:B------:R-:W-:Y:S05]  /*4700*/  BSYNC B1 ;  /* 0x0000000000017941 */ /* 0x000fea0003800000 */
.L_x_225:
[----:B------:R-:W-:Y:S01]  /*4710*/  BSSY B1, `(.L_x_229) ;  /* 0x0000022000017945 */ /* 0x000fe20003800000 */
[----:B------:R-:W-:Y:S01]  /*4720*/  IMAD R124, R125, 0xf, R124 ;  /* 0x0000000f7d7c7824 */ /* 0x000fe200078e027c */
[----:B------:R-:W-:Y:S05]  /*4730*/  @P1 BRA `(.L_x_230) ;  /* 0x000001f000001947 */ /* 0x000fea0003800000 */
[----:B01----:R-:W-:Y:S01]  /*4740*/  IMAD.SHL.U32 R128, R124, 0x8, RZ ;  /* 0x000000087c807824 */ /* 0x003fe200078e00ff */
        /* <DEDUP_REMOVED lines=13> */
.L_x_232:
[----:B------:R-:W-:Y:S05]  /*4820*/  BSYNC B2 ;  /* 0x0000000000027941 */ /* 0x000fea0003800000 */
.L_x_231:
[----:B------:R-:W-:Y:S02]  /*4830*/  ULDC UR4, c[0x0][0x1ec] ;  /* 0x00007b0000047ab9 */ /* 0x000fe40000000800 */
[----:B------:R-:W-:-:S06]  /*4840*/  UISETP.NE.AND UP0, UPT, URZ, UR4, UPT ;  /* 0x000000043f00728c */ /* 0x000fcc000bf05270 */
[----:B------:R-:W-:-:S13]  /*4850*/  PLOP3.LUT P2, PT, PT, PT, UP0, 0x80, 0x0 ;  /* 0x000000000000781c */ /* 0x000fda0003f4f008 */
[----:B------:R-:W-:Y:S05]  /*4860*/  @P2 BRA `(.L_x_230) ;  /* 0x000000c000002947 */ /* 0x000fea0003800000 */
[----:B------:R-:W-:-:S13]  /*4870*/  ISETP.NE.AND P5, PT, R126, RZ, PT ;  /* 0x000000ff7e00720c */ /* 0x000fda0003fa5270 */
[----:B------:R-:W2:Y:S01]  /*4880*/  @P5 LDG.E.64 R114, [R114.64+0xe0] ;  /* 0x0000e02472725981 */ /* 0x000ea2000c1e1b00 */
        /* <DEDUP_REMOVED lines=10> */
.L_x_230:
[----:B------:R-:W-:Y:S05]  /*4930*/  BSYNC B1 ;  /* 0x0000000000017941 */ /* 0x000fea0003800000 */
.L_x_229:
[----:B0----5:R-:W-:Y:S01]  /*4940*/  HMUL2 R112, R4, R108 ;  /* 0x0000006c04707232 */ /* 0x021fe20000000000 */
[----:B------:R-:W-:Y:S01]  /*4950*/  HFMA2.MMA R113, R5, R109, -RZ ;  /* 0x0000006d05717235 */ /* 0x000fe200001000ff */
[----:B-1----:R-:W-:-:S04]  /*4960*/  LOP3.LUT R128, R17, 0x1, RZ, 0xc0, !PT ;  /* 0x0000000111807812 */ /* 0x002fc800078ec0ff */
[----:B------:R-:W-:-:S05]  /*4970*/  HFMA2.MMA R112, R6, R110, R112 ;  /* 0x0000006e06707235 */ /* 0x000fca0000000070 */
[----:B------:R-:W-:Y:S01]  /*4980*/  HFMA2 R113, R7, R111, R113 ;  /* 0x0000006f07717231 */ /* 0x000fe20000000071 */
[----:B------:R-:W-:-:S03]  /*4990*/  HFMA2.MMA R112, R8, R80, R112 ;  /* 0x0000005008707235 */ /* 0x000fc60000000070 */
[----:B------:R-:W-:-:S03]  /*49a0*/  HFMA2 R113, R9, R81, R113 ;  /* 0x0000005109717231 */ /* 0x000fc60000000071 */
[----:B------:R-:W-:Y:S01]  /*49b0*/  HFMA2.MMA R112, R10, R82, R112 ;  /* 0x000000520a707235 */ /* 0x000fe20000000070 */
[----:B------:R-:W-:-:S04]  /*49c0*/  HFMA2 R113, R11, R83, R113 ;  /* 0x000000530b717231 */ /* 0x000fc80000000071 */
        /* <DEDUP_REMOVED lines=19> */
[----:B------:R-:W-:-:S05]  /*4b00*/  HFMA2 R113, R45, R107, R113 ;  /* 0x0000006b2d717231 */ /* 0x000fca0000000071 */
[----:B------:R-:W-:-:S06]  /*4b10*/  HFMA2.MMA R112, R38, R100, R112 ;  /* 0x0000006426707235 */ /* 0x000fcc0000000070 */
[----:B------:R-:W-:-:S06]  /*4b20*/  HFMA2.MMA R112, R40, R102, R112 ;  /* 0x0000006628707235 */ /* 0x000fcc0000000070 */
[----:B------:R-:W-:-:S06]  /*4b30*/  HFMA2.MMA R112, R42, R104, R112 ;  /* 0x000000682a707235 */ /* 0x000fcc0000000070 */
[----:B------:R-:W-:-:S10]  /*4b40*/  HFMA2.MMA R112, R44, R106, R112 ;  /* 0x0000006a2c707235 */ /* 0x000fd40000000070 */
[----:B------:R-:W-:-:S05]  /*4b50*/  HADD2 R112, R112, R113 ;  /* 0x0000007170707230 */ /* 0x000fca0000000000 */
[--C-:B------:R-:W-:Y:S02]  /*4b60*/  HADD2.F32 R113, -RZ, R112.reuse.H0_H0 ;  /* 0x20000070ff717230 */ /* 0x100fe40000004100 */
[----:B------:R-:W-:-:S05]  /*4b70*/  HADD2.F32 R112, -RZ, R112.H1_H1 ;  /* 0x30000070ff707230 */ /* 0x000fca0000004100 */
[----:B------:R-:W-:Y:S01]  /*4b80*/  FADD.FTZ R127, R113, R112 ;  /* 0x00000070717f7221 */ /* 0x000fe20000010000 */
[----:B------:R-:W-:Y:S05]  /*4b90*/  BRA.DIV ~URZ, `(.L_x_233) ;  /* 0x000040927f007947 */ /* 0x000fea000b800000 */
[----:B------:R0:W1:Y:S02]  /*4ba0*/  SHFL.BFLY PT, R112, R127, 0x1, 0x1f ;  /* 0x0c201f007f707f89 */ /* 0x00006400000e0000 */
.L_x_310:
[----:B------:R-:W-:Y:S01]  /*4bb0*/  ISETP.EQ.U32.OR P1, PT, R128, 0x1, P1 ;  /* 0x000000018000780c */ /* 0x000fe20000f22470 */
[----:B------:R-:W-:Y:S01]  /*4bc0*/  BSSY B1, `(.L_x_234) ;  /* 0x000001d000017945 */ /* 0x000fe20003800000 */
[----:B-1----:R-:W-:-:S11]  /*4bd0*/  FADD.FTZ R124, R127, R112 ;  /* 0x000000707f7c7221 */ /* 0x002fd60000010000 */
[----:B------:R-:W-:Y:S05]  /*4be0*/  @P1 BRA `(.L_x_235) ;  /* 0x000001a000001947 */ /* 0x000fea0003800000 */
[----:B------:R-:W-:-:S04]  /*4bf0*/  ISETP.NE.U32.AND P1, PT, RZ, c[0x0][0x218], PT ;  /* 0x00008600ff007a0c */ /* 0x000fc80003f25070 */
[----:B------:R-:W-:Y:S02]  /*4c00*/  ISETP.NE.AND.EX P3, PT, RZ, c[0x0][0x21c], PT, P1 ;  /* 0x00008700ff007a0c */ /* 0x000fe40003f65310 */
[----:B------:R-:W-:-:S04]  /*4c10*/  ISETP.NE.U32.AND P1, PT, RZ, c[0x0][0x228], PT ;  /* 0x00008a00ff007a0c */ /* 0x000fc80003f25070 */
[----:B------:R-:W-:-:S07]  /*4c20*/  ISETP.NE.AND.EX P1, PT, RZ, c[0x0][0x22c], PT, P1 ;  /* 0x00008b00ff007a0c */ /* 0x000fce0003f25310 */
[----:B------:R-:W-:Y:S02]  /*4c30*/  @P3 IMAD R112, R25, c[0x0][0x220], R22 ;  /* 0x0000880019703a24 */ /* 0x000fe400078e0216 */
[----:B------:R-:W-:-:S03]  /*4c40*/  @P3 IMAD.MOV.U32 R113, RZ, RZ, 0x2 ;  /* 0x00000002ff713424 */ /* 0x000fc600078e00ff */
[----:B------:R-:W-:Y:S01]  /*4c50*/  @P3 IADD3 R112, R112, -0x1, RZ ;  /* 0xffffffff70703810 */ /* 0x000fe20007ffe0ff */
[----:B------:R-:W-:-:S04]  /*4c60*/  @P1 IMAD.MOV.U32 R114, RZ, RZ, 0x2 ;  /* 0x00000002ff721424 */ /* 0x000fc800078e00ff */
[----:B------:R-:W-:Y:S02]  /*4c70*/  @P3 IMAD R112, R112, c[0x0][0x220], R117 ;  /* 0x0000880070703a24 */ /* 0x000fe400078e0275 */
[----:B------:R-:W-:-:S04]  /*4c80*/  @P1 IMAD.WIDE R114, R25, R114, c[0x0][0x228] ;  /* 0x00008a0019721625 */ /* 0x000fc800078e0272 */
[----:B------:R-:W-:Y:S02]  /*4c90*/  @P3 IMAD.WIDE R112, R112, R113, c[0x0][0x218] ;  /* 0x0000860070703625 */ /* 0x000fe400078e0271 */
[----:B------:R-:W2:Y:S04]  /*4ca0*/  @P1 LDG.E.U16 R114, [R114.64] ;  /* 0x0000002472721981 */ /* 0x000ea8000c1e1500 */
[----:B------:R-:W3:Y:S01]  /*4cb0*/  @P3 LDG.E.U16 R112, [R112.64] ;  /* 0x0000002470703981 */ /* 0x000ee2000c1e1500 */
[C---:B------:R-:W-:Y:S02]  /*4cc0*/  @P1 ISETP.GE.AND P4, PT, R117.reuse, R120, PT ;  /* 0x000000787500120c */ /* 0x040fe40003f86270 */
[----:B------:R-:W-:Y:S02]  /*4cd0*/  @P1 IADD3 R128, R117, 0x1, -R22 ;  /* 0x0000000175801810 */ /* 0x000fe40007ffe816 */
[----:B------:R-:W-:-:S05]  /*4ce0*/  @P1 SEL R125, R27, RZ, !P4 ;  /* 0x000000ff1b7d1207 */ /* 0x000fca0006000000 */
[----:B0-----:R-:W-:-:S04]  /*4cf0*/  @P1 IMAD.IADD R127, R125, 0x1, R128 ;  /* 0x000000017d7f1824 */ /* 0x001fc800078e0280 */
[----:B------:R-:W0:Y:S01]  /*4d00*/  @P1 I2F R130, R127 ;  /* 0x0000007f00821306 */ /* 0x000e220000201400 */
[----:B------:R-:W-:Y:S01]  /*4d10*/  FMUL.FTZ R125, R124, c[0x0][0x1f0] ;  /* 0x00007c007c7d7a20 */ /* 0x000fe20000410000 */
[----:B--2---:R-:W-:Y:S02]  /*4d20*/  @P1 HADD2.F32 R124, -RZ, R114.H0_H0 ;  /* 0x20000072ff7c1230 */ /* 0x004fe40000004100 */
[----:B---3--:R-:W-:Y:S01]  /*4d30*/  @P3 HADD2.F32 R128, -RZ, R112.H0_H0 ;  /* 0x20000070ff803230 */ /* 0x008fe20000004100 */
[----:B------:R-:W-:-:S04]  /*4d40*/  IMAD.IADD R112, R117, 0x1, -R3 ;  /* 0x0000000175707824 */ /* 0x000fc800078e0a03 */
[----:B------:R-:W-:-:S04]  /*4d50*/  @P3 FADD.FTZ R125, R125, R128 ;  /* 0x000000807d7d3221 */ /* 0x000fc80000010000 */
[----:B0-----:R-:W-:-:S05]  /*4d60*/  @P1 FFMA.FTZ R125, R130, R124, R125 ;  /* 0x0000007c827d1223 */ /* 0x001fca000001007d */
[----:B------:R0:W-:Y:S01]  /*4d70*/  STS [R112.X4+0x220], R125 ;  /* 0x0002207d70007388 */ /* 0x0001e20000004800 */
[----:B------:R-:W-:-:S03]  /*4d80*/  @!P0 FMNMX.FTZ R2, R2, R125, !PT ;  /* 0x0000007d02028209 */ /* 0x000fc60007810000 */
.L_x_235:
[----:B------:R-:W-:Y:S05]  /*4d90*/  BSYNC B1 ;  /* 0x0000000000017941 */ /* 0x000fea0003800000 */
.L_x_234:
[----:B------:R-:W-:-:S04]  /*4da0*/  IADD3 R117, R117, 0x40, RZ ;  /* 0x0000004075757810 */ /* 0x000fc80007ffe0ff */
[----:B------:R-:W-:-:S13]  /*4db0*/  ISETP.GE.AND P0, PT, R117, R26, PT ;  /* 0x0000001a7500720c */ /* 0x000fda0003f06270 */
[----:B0-----:R-:W-:Y:S01]  /*4dc0*/  @P0 CALL.REL.NOINC `(.L_x_168) ;  /* 0x0000001000000944 */ /* 0x001fe20003c00000 */
[----:B------:R-:W-:Y:S05]  /*4dd0*/  BRA `(.L_x_236) ;  /* 0xffffd60000007947 */ /* 0x000fea000383ffff */
.L_x_168:
[----:B------:R-:W-:Y:S05]  /*4de0*/  BSYNC B0 ;  /* 0x0000000000007941 */ /* 0x000fea0003800000 */
.L_x_167:
[----:B------:R-:W-:Y:S05]  /*4df0*/  BRA.DIV ~URZ, `(.L_x_237) ;  /* 0x00003eb27f007947 */ /* 0x000fea000b800000 */
[----:B------:R1:W2:Y:S02]  /*4e00*/  SHFL.BFLY PT, R5, R2, 0x10, 0x1f ;  /* 0x0e001f0002057f89 */ /* 0x0002a400000e0000 */
.L_x_311:
[----:B--2---:R-:W-:Y:S01]  /*4e10*/  FMNMX.FTZ R7, R5, R2, !PT ;  /* 0x0000000205077209 */ /* 0x004fe20007810000 */
[----:B------:R-:W-:Y:S05]  /*4e20*/  BRA.DIV ~URZ, `(.L_x_238) ;  /* 0x00003f027f007947 */ /* 0x000fea000b800000 */
[----:B-1----:R-:W1:Y:S02]  /*4e30*/  SHFL.BFLY PT, R2, R7, 0x8, 0x1f ;  /* 0x0d001f0007027f89 */ /* 0x002e6400000e0000 */
[----:B-1----:R-:W-:-:S05]  /*4e40*/  FMNMX.FTZ R2, R7, R2, !PT ;  /* 0x0000000207027209 */ /* 0x002fca0007810000 */
[----:B------:R-:W1:Y:S02]  /*4e50*/  SHFL.BFLY PT, R5, R2, 0x4, 0x1f ;  /* 0x0c801f0002057f89 */ /* 0x000e6400000e0000 */
[----:B-1----:R-:W-:-:S05]  /*4e60*/  FMNMX.FTZ R5, R2, R5, !PT ;  /* 0x0000000502057209 */ /* 0x002fca0007810000 */
[----:B------:R1:W2:Y:S02]  /*4e70*/  SHFL.BFLY PT, R4, R5, 0x2, 0x1f ;  /* 0x0c401f0005047f89 */ /* 0x0002a400000e0000 */
.L_x_312:
[----:B------:R-:W-:Y:S01]  /*4e80*/  SHF.R.S32.HI R2, RZ, 0x1f, R17 ;  /* 0x0000001fff027819 */ /* 0x000fe20000011411 */
[----:B------:R-:W-:Y:S01]  /*4e90*/  WARPSYNC 0xffffffff ;  /* 0xffffffff00007948 */ /* 0x000fe20003800000 */
[----:B-12---:R-:W-:Y:S02]  /*4ea0*/  FMNMX.FTZ R5, R4, R5, !PT ;  /* 0x0000000504057209 */ /* 0x006fe40007810000 */
[----:B------:R-:W-:-:S04]  /*4eb0*/  LEA.HI R6, R2, R17, RZ, 0x5 ;  /* 0x0000001102067211 */ /* 0x000fc800078f28ff */
[----:B0-----:R-:W-:-:S05]  /*4ec0*/  LOP3.LUT R8, R6, 0xffffffe0, RZ, 0xc0, !PT ;  /* 0xffffffe006087812 */ /* 0x001fca00078ec0ff */
[----:B------:R-:W-:-:S05]  /*4ed0*/  IMAD.IADD R8, R17, 0x1, -R8 ;  /* 0x0000000111087824 */ /* 0x000fca00078e0a08 */
[----:B------:R-:W-:-:S13]  /*4ee0*/  ISETP.NE.AND P0, PT, R8, RZ, PT ;  /* 0x000000ff0800720c */ /* 0x000fda0003f05270 */
[----:B------:R-:W-:-:S05]  /*4ef0*/  @!P0 SHF.R.S32.HI R6, RZ, 0x5, R6 ;  /* 0x00000005ff068819 */ /* 0x000fca0000011406 */
[----:B------:R0:W-:Y:S02]  /*4f00*/  @!P0 STS [R6.X4], R5 ;  /* 0x0000000506008388 */ /* 0x0001e40000004800 */
[----:B------:R-:W-:Y:S01]  /*4f10*/  BAR.SYNC.DEFER_BLOCKING 0x0 ;  /* 0x0000000000007b1d */ /* 0x000fe20000010000 */
[----:B------:R-:W-:Y:S01]  /*4f20*/  ISETP.GT.AND P0, PT, R8, 0x3, PT ;  /* 0x000000030800780c */ /* 0x000fe20003f04270 */
[----:B------:R-:W-:Y:S02]  /*4f30*/  IMAD.MOV.U32 R4, RZ, RZ, -0x800001 ;  /* 0xff7fffffff047424 */ /* 0x000fe400078e00ff */
[----:B------:R-:W-:Y:S02]  /*4f40*/  IMAD.IADD R9, R17, 0x1, R3 ;  /* 0x0000000111097824 */ /* 0x000fe400078e0203 */
[----:B------:R-:W-:Y:S01]  /*4f50*/  BSSY B0, `(.L_x_239) ;  /* 0x0000072000007945 */ /* 0x000fe20003800000 */
[----:B------:R-:W-:Y:S02]  /*4f60*/  IMAD.MOV.U32 R7, RZ, RZ, RZ ;  /* 0x000000ffff077224 */ /* 0x000fe400078e00ff */
[----:B------:R-:W-:-:S05]  /*4f70*/  ISETP.GE.AND P1, PT, R9, R22, PT ;  /* 0x000000160900720c */ /* 0x000fca0003f26270 */
[----:B------:R-:W1:Y:S04]  /*4f80*/  @!P0 LDS R4, [R8.X4] ;  /* 0x0000000008048984 */ /* 0x000e680000004800 */
[----:B01----:R-:W0:Y:S02]  /*4f90*/  SHFL.BFLY PT, R5, R4, 0x2, 0x1f ;  /* 0x0c401f0004057f89 */ /* 0x003e2400000e0000 */
[----:B0-----:R-:W-:-:S05]  /*4fa0*/  FMNMX.FTZ R5, R5, R4, !PT ;  /* 0x0000000405057209 */ /* 0x001fca0007810000 */
[----:B------:R-:W0:Y:S02]  /*4fb0*/  SHFL.BFLY PT, R6, R5, 0x1, 0x1f ;  /* 0x0c201f0005067f89 */ /* 0x000e2400000e0000 */
[----:B0-----:R-:W-:-:S05]  /*4fc0*/  FMNMX.FTZ R6, R5, R6, !PT ;  /* 0x0000000605067209 */ /* 0x001fca0007810000 */
[----:B------:R0:W1:Y:S01]  /*4fd0*/  SHFL.IDX PT, R11, R6, RZ, 0x1f ;  /* 0x00001fff060b7589 */ /* 0x00006200000e0000 */
[----:B------:R-:W-:Y:S05]  /*4fe0*/  @P1 BRA `(.L_x_240) ;  /* 0x0000068000001947 */ /* 0x000fea0003800000 */
[----:B------:R-:W-:Y:S01]  /*4ff0*/  LOP3.LUT R4, RZ, R3, RZ, 0x33, !PT ;  /* 0x00000003ff047212 */ /* 0x000fe200078e33ff */
[----:B------:R-:W-:Y:S01]  /*5000*/  BSSY B1, `(.L_x_241) ;  /* 0x0000024000017945 */ /* 0x000fe20003800000 */
[----:B------:R-:W-:Y:S02]  /*5010*/  IMAD.MOV.U32 R7, RZ, RZ, RZ ;  /* 0x000000ffff077224 */ /* 0x000fe400078e00ff */
[----:B0-----:R-:W-:Y:S01]  /*5020*/  IADD3 R6, -R17, R22, R4 ;  /* 0x0000001611067210 */ /* 0x001fe20007ffe104 */
[----:B------:R-:W-:-:S03]  /*5030*/  IMAD.MOV.U32 R10, RZ, RZ, R9 ;  /* 0x000000ffff0a7224 */ /* 0x000fc600078e0009 */
[----:B------:R-:W-:-:S04]  /*5040*/  LEA.HI R4, R6, 0x1, RZ, 0x19 ;  /* 0x0000000106047811 */ /* 0x000fc800078fc8ff */
[----:B------:R-:W-:-:S13]  /*5050*/  LOP3.LUT P0, R4, R4, 0x3, RZ, 0xc0, !PT ;  /* 0x0000000304047812 */ /* 0x000fda000780c0ff */
[----:B------:R-:W-:Y:S05]  /*5060*/  @!P0 BRA `(.L_x_242) ;  /* 0x000001d000008947 */ /* 0x000fea0003800000 */
[----:B------:R-:W-:Y:S01]  /*5070*/  ISETP.NE.U32.AND P0, PT, RZ, c[0x0][0x200], PT ;  /* 0x00008000ff007a0c */ /* 0x000fe20003f05070 */
[----:B------:R-:W-:Y:S02]  /*5080*/  IMAD.MOV.U32 R8, RZ, RZ, R4 ;  /* 0x000000ffff087224 */ /* 0x000fe400078e0004 */
[----:B------:R-:W-:Y:S01]  /*5090*/  IMAD.MOV.U32 R7, RZ, RZ, RZ ;  /* 0x000000ffff077224 */ /* 0x000fe200078e00ff */
[----:B------:R-:W-:Y:S01]  /*50a0*/  ISETP.NE.AND.EX P0, PT, RZ, c[0x0][0x204], PT, P0 ;  /* 0x00008100ff007a0c */ /* 0x000fe20003f05300 */
[----:B------:R-:W-:-:S04]  /*50b0*/  IMAD.MOV.U32 R10, RZ, RZ, R9 ;  /* 0x000000ffff0a7224 */ /* 0x000fc800078e0009 */
.L_x_246:
[----:B0-----:R-:W-:Y:S01]  /*50c0*/  IMAD.IADD R4, R10, 0x1, -R3 ;  /* 0x000000010a047824 */ /* 0x001fe200078e0a03 */
[----:B------:R-:W-:Y:S01]  /*50d0*/  IADD3 R8, R8, -0x1, RZ ;  /* 0xffffffff08087810 */ /* 0x000fe20007ffe0ff */
[----:B------:R-:W-:Y:S03]  /*50e0*/  BSSY B2, `(.L_x_243) ;  /* 0x0000011000027945 */ /* 0x000fe60003800000 */
[----:B------:R-:W-:-:S02]  /*50f0*/  ISETP.NE.AND P3, PT, R8, RZ, PT ;  /* 0x000000ff0800720c */ /* 0x000fc40003f65270 */
        /* <DEDUP_REMOVED lines=11> */
.L_x_244:
[----:B------:R-:W0:Y:S02]  /*51b0*/  LDS R4, [R13] ;  /* 0x000000000d047984 */ /* 0x000e240000000800 */
[----:B01----:R-:W-:-:S04]  /*51c0*/  FADD.FTZ R4, -R11, R4 ;  /* 0x000000040b047221 */ /* 0x003fc80000010100 */
[----:B------:R-:W-:-:S04]  /*51d0*/  FMUL.FTZ R4, R4, 1.4426950216293334961 ;  /* 0x3fb8aa3b04047820 */ /* 0x000fc80000410000 */
[----:B------:R0:W1:Y:S03]  /*51e0*/  MUFU.EX2 R12, R4 ;  /* 0x00000004000c7308 */ /* 0x0000660000000800 */
.L_x_245:
[----:B------:R-:W-:Y:S05]  /*51f0*/  BSYNC B2 ;  /* 0x0000000000027941 */ /* 0x000fea0003800000 */
.L_x_243:
[----:B-1----:R1:W-:Y:S01]  /*5200*/  STS [R13], R12 ;  /* 0x0000000c0d007388 */ /* 0x0023e20000000800 */
[----:B------:R-:W-:Y:S01]  /*5210*/  FADD.FTZ R7, R12, R7 ;  /* 0x000000070c077221 */ /* 0x000fe20000010000 */
[----:B------:R-:W-:Y:S01]  /*5220*/  IADD3 R10, R10, 0x80, RZ ;  /* 0x000000800a0a7810 */ /* 0x000fe20007ffe0ff */
[----:B------:R-:W-:Y:S05]  /*5230*/  @P3 BRA `(.L_x_246) ;  /* 0xfffffe8000003947 */ /* 0x000fea000383ffff */
.L_x_242:
[----:B------:R-:W-:Y:S05]  /*5240*/  BSYNC B1 ;  /* 0x0000000000017941 */ /* 0x000fea0003800000 */
.L_x_241:
[----:B------:R-:W-:-:S13]  /*5250*/  ISETP.GE.U32.AND P0, PT, R6, 0x180, PT ;  /* 0x000001800600780c */ /* 0x000fda0003f06070 */
[----:B------:R-:W-:Y:S05]  /*5260*/  @!P0 BRA `(.L_x_240) ;  /* 0x0000040000008947 */ /* 0x000fea0003800000 */
[----:B------:R-:W-:Y:S01]  /*5270*/  IMAD R15, R19, c[0x0][0x1d4], RZ ;  /* 0x00007500130f7a24 */ /* 0x000fe200078e02ff */
[----:B------:R-:W-:-:S04]  /*5280*/  ISETP.NE.U32.AND P0, PT, RZ, c[0x0][0x200], PT ;  /* 0x00008000ff007a0c */ /* 0x000fc80003f05070 */
[----:B------:R-:W-:Y:S02]  /*5290*/  ISETP.NE.AND.EX P0, PT, RZ, c[0x0][0x204], PT, P0 ;  /* 0x00008100ff007a0c */ /* 0x000fe40003f05300 */
[----:B------:R-:W-:Y:S02]  /*52a0*/  SHF.R.S32.HI R8, RZ, 0x1f, R15 ;  /* 0x0000001fff087819 */ /* 0x000fe4000001140f */
.L_x_259:
[----:B------:R-:W-:Y:S01]  /*52b0*/  SHF.R.S32.HI R5, RZ, 0x1f, R10 ;  /* 0x0000001fff057819 */ /* 0x000fe2000001140a */
[C---:B-1----:R-:W-:Y:S01]  /*52c0*/  IMAD.IADD R6, R10.reuse, 0x1, -R3 ;  /* 0x000000010a067824 */ /* 0x042fe200078e0a03 */
[C---:B0-----:R-:W-:Y:S01]  /*52d0*/  IADD3 R4, P4, P5, R10.reuse, c[0x0][0x200], R15 ;  /* 0x000080000a047a10 */ /* 0x041fe20007d9e00f */
[----:B------:R-:W-:Y:S01]  /*52e0*/  BSSY B1, `(.L_x_247) ;  /* 0x000000e000017945 */ /* 0x000fe20003800000 */
[----:B------:R-:W-:Y:S02]  /*52f0*/  IADD3 R10, R10, 0x200, RZ ;  /* 0x000002000a0a7810 */ /* 0x000fe40007ffe0ff */
[----:B------:R-:W-:Y:S02]  /*5300*/  IADD3.X R5, R5, c[0x0][0x204], R8, P4, P5 ;  /* 0x0000810005057a10 */ /* 0x000fe400027ea408 */
[----:B------:R-:W-:-:S02]  /*5310*/  ISETP.GE.AND P3, PT, R10, R22, PT ;  /* 0x000000160a00720c */ /* 0x000fc40003f66270 */
[----:B-1----:R-:W-:Y:S01]  /*5320*/  LEA R13, R6, 0x220, 0x2 ;  /* 0x00000220060d7811 */ /* 0x002fe200078e10ff */
[----:B------:R-:W-:Y:S05]  /*5330*/  @!P0 BRA `(.L_x_248) ;  /* 0x0000004000008947 */ /* 0x000fea0003800000 */
[----:B------:R-:W2:Y:S02]  /*5340*/  LDG.E.U8 R6, [R4.64] ;  /* 0x0000002404067981 */ /* 0x000ea4000c1e1100 */
[----:B--2---:R-:W-:-:S13]  /*5350*/  ISETP.NE.AND P4, PT, R6, RZ, PT ;  /* 0x000000ff0600720c */ /* 0x004fda0003f85270 */
[----:B------:R-:W-:Y:S01]  /*5360*/  @P4 IMAD.MOV.U32 R6, RZ, RZ, RZ ;  /* 0x000000ffff064224 */ /* 0x000fe200078e00ff */
[----:B------:R-:W-:Y:S05]  /*5370*/  @P4 BRA `(.L_x_249) ;  /* 0x0000004000004947 */ /* 0x000fea0003800000 */
.L_x_248:
[----:B------:R-:W0:Y:S02]  /*5380*/  LDS R6, [R13] ;  /* 0x000000000d067984 */ /* 0x000e240000000800 */
[----:B0-----:R-:W-:-:S04]  /*5390*/  FADD.FTZ R6, -R11, R6 ;  /* 0x000000060b067221 */ /* 0x001fc80000010100 */
[----:B------:R-:W-:-:S06]  /*53a0*/  FMUL.FTZ R6, R6, 1.4426950216293334961 ;  /* 0x3fb8aa3b06067820 */ /* 0x000fcc0000410000 */
[----:B------:R-:W0:Y:S02]  /*53b0*/  MUFU.EX2 R6, R6 ;  /* 0x0000000600067308 */ /* 0x000e240000000800 */
.L_x_249:
[----:B------:R-:W-:Y:S05]  /*53c0*/  BSYNC B1 ;  /* 0x0000000000017941 */ /* 0x000fea0003800000 */
.L_x_247:
[----:B0-----:R0:W-:Y:S01]  /*53d0*/  STS [R13], R6 ;  /* 0x000000060d007388 */ /* 0x0011e20000000800 */
[----:B------:R-:W-:Y:S01]  /*53e0*/  BSSY B1, `(.L_x_250) ;  /* 0x000000b000017945 */ /* 0x000fe20003800000 */
[----:B------:R-:W-:Y:S01]  /*53f0*/  FADD.FTZ R7, R6, R7 ;  /* 0x0000000706077221 */ /* 0x000fe20000010000 */
[----:B------:R-:W-:Y:S05]  /*5400*/  @!P0 BRA `(.L_x_251) ;  /* 0x0000004000008947 */ /* 0x000fea0003800000 */
[----:B0-----:R-:W2:Y:S02]  /*5410*/  LDG.E.U8 R6, [R4.64+0x80] ;  /* 0x0000802404067981 */ /* 0x001ea4000c1e1100 */
[----:B--2---:R-:W-:-:S13]  /*5420*/  ISETP.NE.AND P4, PT, R6, RZ, PT ;  /* 0x000000ff0600720c */ /* 0x004fda0003f85270 */
[----:B------:R-:W-:Y:S01]  /*5430*/  @P4 IMAD.MOV.U32 R6, RZ, RZ, RZ ;  /* 0x000000ffff064224 */ /* 0x000fe200078e00ff */
[----:B------:R-:W-:Y:S05]  /*5440*/  @P4 BRA `(.L_x_252) ;  /* 0x0000004000004947 */ /* 0x000fea0003800000 */
.L_x_251:
[----:B0-----:R-:W0:Y:S02]  /*5450*/  LDS R6, [R13+0x200] ;  /* 0x000200000d067984 */ /* 0x001e240000000800 */
[----:B0-----:R-:W-:-:S04]  /*5460*/  FADD.FTZ R6, -R11, R6 ;  /* 0x000000060b067221 */ /* 0x001fc80000010100 */
[----:B------:R-:W-:-:S06]  /*5470*/  FMUL.FTZ R6, R6, 1.4426950216293334961 ;  /* 0x3fb8aa3b06067820 */ /* 0x000fcc0000410000 */
[----:B------:R-:W0:Y:S02]  /*5480*/  MUFU.EX2 R6, R6 ;  /* 0x0000000600067308 */ /* 0x000e240000000800 */
.L_x_252:
[----:B------:R-:W-:Y:S05]  /*5490*/  BSYNC B1 ;  /* 0x0000000000017941 */ /* 0x000fea0003800000 */
.L_x_250:
        /* <DEDUP_REMOVED lines=8> */
.L_x_254:
[----:B0-----:R-:W0:Y:S02]  /*5520*/  LDS R6, [R13+0x400] ;  /* 0x000400000d067984 */ /* 0x001e240000000800 */
[----:B0-----:R-:W-:-:S04]  /*5530*/  FADD.FTZ R6, -R11, R6 ;  /* 0x000000060b067221 */ /* 0x001fc80000010100 */
[----:B------:R-:W-:-:S06]  /*5540*/  FMUL.FTZ R6, R6, 1.4426950216293334961 ;  /* 0x3fb8aa3b06067820 */ /* 0x000fcc0000410000 */
[----:B------:R-:W0:Y:S02]  /*5550*/  MUFU.EX2 R6, R6 ;  /* 0x0000000600067308 */ /* 0x000e240000000800 */
.L_x_255:
[----:B------:R-:W-:Y:S05]  /*5560*/  BSYNC B1 ;  /* 0x0000000000017941 */ /* 0x000fea0003800000 */
.L_x_253:
        /* <DEDUP_REMOVED lines=8> */
.L_x_257:
[----:B------:R-:W1:Y:S02]  /*55f0*/  LDS R4, [R13+0x600] ;  /* 0x000600000d047984 */ /* 0x000e640000000800 */
[----:B-1----:R-:W-:-:S04]  /*5600*/  FADD.FTZ R4, -R11, R4 ;  /* 0x000000040b047221 */ /* 0x002fc80000010100 */
[----:B------:R-:W-:-:S04]  /*5610*/  FMUL.FTZ R4, R4, 1.4426950216293334961 ;  /* 0x3fb8aa3b04047820 */ /* 0x000fc80000410000 */
[----:B0-----:R0:W1:Y:S03]  /*5620*/  MUFU.EX2 R6, R4 ;  /* 0x0000000400067308 */ /* 0x0010660000000800 */
.L_x_258:
[----:B------:R-:W-:Y:S05]  /*5630*/  BSYNC B1 ;  /* 0x0000000000017941 */ /* 0x000fea0003800000 */
.L_x_256:
[----:B-1----:R1:W-:Y:S01]  /*5640*/  STS [R13+0x600], R6 ;  /* 0x000600060d007388 */ /* 0x0023e20000000800 */
[----:B------:R-:W-:Y:S01]  /*5650*/  FADD.FTZ R7, R7, R6 ;  /* 0x0000000607077221 */ /* 0x000fe20000010000 */
[----:B------:R-:W-:Y:S05]  /*5660*/  @!P3 BRA `(.L_x_259) ;  /* 0xfffffc400000b947 */ /* 0x000fea000383ffff */
.L_x_240:
[----:B------:R-:W-:Y:S05]  /*5670*/  BSYNC B0 ;  /* 0x0000000000007941 */ /* 0x000fea0003800000 */
.L_x_239:
[----:B0-----:R-:W0:Y:S01]  /*5680*/  SHFL.BFLY PT, R4, R7, 0x10, 0x1f ;  /* 0x0e001f0007047f89 */ /* 0x001e2200000e0000 */
[----:B------:R-:W-:Y:S01]  /*5690*/  LOP3.LUT P0, R10, R17, 0x1f, RZ, 0xc0, !PT ;  /* 0x0000001f110a7812 */ /* 0x000fe2000780c0ff */
[----:B-1----:R-:W1:Y:S01]  /*56a0*/  LDC.U8 R12, c[0x0][0x26c] ;  /* 0x00009b00ff0c7b82 */ /* 0x002e620000000000 */
        /* <DEDUP_REMOVED lines=8> */
[----:B0-----:R-:W-:Y:S01]  /*5730*/  FADD.FTZ R4, R4, R7 ;  /* 0x0000000704047221 */ /* 0x001fe20000010000 */
[----:B------:R-:W-:Y:S02]  /*5740*/  @!P0 SHF.R.U32.HI R7, RZ, 0x3, R17 ;  /* 0x00000003ff078819 */ /* 0x000fe40000011611 */
[----:B------:R-:W-:Y:S02]  /*5750*/  ULOP3.LUT UR4, UR4, 0xfffffff0, URZ, 0xc0, !UPT ;  /* 0xfffffff004047892 */ /* 0x000fe4000f8ec03f */
[----:B------:R-:W0:Y:S01]  /*5760*/  SHFL.BFLY PT, R5, R4, 0x8, 0x1f ;  /* 0x0d001f0004057f89 */ /* 0x000e2200000e0000 */
[----:B------:R-:W-:Y:S01]  /*5770*/  @!P0 LOP3.LUT R7, R7, 0x1ffffffc, RZ, 0xc0, !PT ;  /* 0x1ffffffc07078812 */ /* 0x000fe200078ec0ff */
[----:B------:R-:W-:Y:S01]  /*5780*/  UIADD3 UR6, UR4, 0x220, URZ ;  /* 0x0000022004067890 */ /* 0x000fe2000fffe03f */
[----:B0-----:R-:W-:-:S05]  /*5790*/  FADD.FTZ R5, R4, R5 ;  /* 0x0000000504057221 */ /* 0x001fca0000010000 */
[----:B------:R-:W0:Y:S02]  /*57a0*/  SHFL.BFLY PT, R6, R5, 0x4, 0x1f ;  /* 0x0c801f0005067f89 */ /* 0x000e2400000e0000 */
[----:B0-----:R-:W-:-:S05]  /*57b0*/  FADD.FTZ R6, R5, R6 ;  /* 0x0000000605067221 */ /* 0x001fca0000010000 */
[----:B------:R-:W0:Y:S02]  /*57c0*/  SHFL.BFLY PT, R11, R6, 0x2, 0x1f ;  /* 0x0c401f00060b7f89 */ /* 0x000e2400000e0000 */
[----:B0-----:R-:W-:-:S05]  /*57d0*/  FADD.FTZ R11, R6, R11 ;  /* 0x0000000b060b7221 */ /* 0x001fca0000010000 */
[----:B------:R-:W0:Y:S02]  /*57e0*/  SHFL.BFLY PT, R8, R11, 0x1, 0x1f ;  /* 0x0c201f000b087f89 */ /* 0x000e2400000e0000 */
[----:B0-----:R-:W-:-:S05]  /*57f0*/  FADD.FTZ R8, R11, R8 ;  /* 0x000000080b087221 */ /* 0x001fca0000010000 */
[----:B------:R0:W-:Y:S04]  /*5800*/  @!P0 STS [R7+0x10], R8 ;  /* 0x0000100807008388 */ /* 0x0001e80000000800 */
[----:B------:R-:W-:Y:S01]  /*5810*/  BAR.SYNC.DEFER_BLOCKING 0x0 ;  /* 0x0000000000007b1d */ /* 0x000fe20000010000 */
[----:B-1----:R-:W-:-:S13]  /*5820*/  ISETP.NE.AND P0, PT, R12, RZ, PT ;  /* 0x000000ff0c00720c */ /* 0x002fda0003f05270 */
[----:B0-----:R-:W-:-:S04]  /*5830*/  @P0 IMAD.MOV.U32 R7, RZ, RZ, c[0x0][0x268] ;  /* 0x00009a00ff070624 */ /* 0x001fc800078e00ff */
[----:B------:R-:W-:-:S04]  /*5840*/  @P0 IMAD R24, R24, R7, c[0x0][0x1ec] ;  /* 0x00007b0018180624 */ /* 0x000fc800078e0207 */
[----:B------:R-:W-:Y:S01]  /*5850*/  @P0 IMAD R7, R24, c[0x0][0x1d4], RZ ;  /* 0x0000750018070a24 */ /* 0x000fe200078e02ff */
[----:B------:R-:W0:Y:S04]  /*5860*/  @!P3 LDS R8, [R10.X4+0x10] ;  /* 0x000010000a08b984 */ /* 0x000e280000004800 */
[----:B0-----:R-:W0:Y:S02]  /*5870*/  SHFL.BFLY PT, R5, R8, 0x2, 0x1f ;  /* 0x0c401f0008057f89 */ /* 0x001e2400000e0000 */
[----:B0-----:R-:W-:-:S05]  /*5880*/  FADD.FTZ R5, R5, R8 ;  /* 0x0000000805057221 */ /* 0x001fca0000010000 */
[----:B------:R-:W0:Y:S02]  /*5890*/  SHFL.BFLY PT, R4, R5, 0x1, 0x1f ;  /* 0x0c201f0005047f89 */ /* 0x000e2400000e0000 */
[----:B0-----:R-:W-:Y:S02]  /*58a0*/  FADD.FTZ R6, R5, R4 ;  /* 0x0000000405067221 */ /* 0x001fe40000010000 */
[----:B------:R-:W-:Y:S02]  /*58b0*/  CS2R R4, SRZ ;  /* 0x0000000000047805 */ /* 0x000fe4000001ff00 */
[--C-:B------:R-:W-:Y:S01]  /*58c0*/  @P0 SHF.R.S32.HI R5, RZ, 0x1f, R7.reuse ;  /* 0x0000001fff050819 */ /* 0x100fe20000011407 */
[----:B------:R-:W-:Y:S01]  /*58d0*/  @P0 IMAD.MOV.U32 R4, RZ, RZ, R7 ;  /* 0x000000ffff040224 */ /* 0x000fe200078e0007 */
[----:B------:R-:W0:Y:S01]  /*58e0*/  SHFL.IDX PT, R6, R6, RZ, 0x1f ;  /* 0x00001fff06067589 */ /* 0x000e2200000e0000 */
        /* <DEDUP_REMOVED lines=8> */
[----:B------:R-:W-:-:S13]  /*5970*/  LOP3.LUT P3, R8, R8, 0x3, RZ, 0xc0, !PT ;  /* 0x0000000308087812 */ /* 0x000fda000786c0ff */
[----:B01----:R-:W-:Y:S05]  /*5980*/  @!P3 BRA `(.L_x_263) ;  /* 0x000000f00000b947 */ /* 0x003fea0003800000 */
.L_x_264:
[C---:B------:R-:W-:Y:S01]  /*5990*/  IMAD.IADD R14, R9.reuse, 0x1, -R3 ;  /* 0x00000001090e7824 */ /* 0x040fe200078e0a03 */
[C---:B------:R-:W-:Y:S02]  /*59a0*/  @P0 IADD3 R7, P3, R9.reuse, R4, RZ ;  /* 0x0000000409070210 */ /* 0x040fe40007f7e0ff */
[----:B------:R-:W-:Y:S02]  /*59b0*/  IADD3 R8, R8, -0x1, RZ ;  /* 0xffffffff08087810 */ /* 0x000fe40007ffe0ff */
[----:B------:R-:W0:Y:S01]  /*59c0*/  LDS R6, [R14.X4+0x220] ;  /* 0x000220000e067984 */ /* 0x000e220000004800 */
[C---:B------:R-:W-:Y:S02]  /*59d0*/  @P0 LEA.HI.X.SX32 R10, R9.reuse, R5, 0x1, P3 ;  /* 0x00000005090a0211 */ /* 0x040fe400018f0eff */
[----:B------:R-:W-:Y:S01]  /*59e0*/  IADD3 R9, R9, 0x80, RZ ;  /* 0x0000008009097810 */ /* 0x000fe20007ffe0ff */
[----:B0-----:R-:W-:Y:S01]  /*59f0*/  FMUL.FTZ R15, R6, R13 ;  /* 0x0000000d060f7220 */ /* 0x001fe20000410000 */
[----:B------:R-:W-:-:S04]  /*5a00*/  @P0 LEA R6, P3, R7, c[0x0][0x260], 0x2 ;  /* 0x0000980007060a11 */ /* 0x000fc800078610ff */
[----:B------:R-:W-:Y:S02]  /*5a10*/  @P0 LEA.HI.X R7, R7, c[0x0][0x264], R10, 0x2, P3 ;  /* 0x0000990007070a11 */ /* 0x000fe400018f140a */
[----:B------:R-:W-:Y:S02]  /*5a20*/  F2FP.PACK_AB R11, RZ, R15 ;  /* 0x0000000fff0b723e */ /* 0x000fe400000000ff */
[----:B------:R-:W-:Y:S01]  /*5a30*/  LEA R10, R14, UR6, 0x1 ;  /* 0x000000060e0a7c11 */ /* 0x000fe2000f8e08ff */
[----:B------:R0:W-:Y:S01]  /*5a40*/  @P0 STG.E [R6.64], R15 ;  /* 0x0000000f06000986 */ /* 0x0001e2000c101924 */
[----:B------:R-:W-:-:S03]  /*5a50*/  ISETP.NE.AND P3, PT, R8, RZ, PT ;  /* 0x000000ff0800720c */ /* 0x000fc60003f65270 */
[----:B------:R0:W-:Y:S10]  /*5a60*/  STS.U16 [R10], R11 ;  /* 0x0000000b0a007388 */ /* 0x0001f40000000400 */
[----:B0-----:R-:W-:Y:S05]  /*5a70*/  @P3 BRA `(.L_x_264) ;  /* 0xffffff1000003947 */ /* 0x001fea000383ffff */
.L_x_263:
[----:B------:R-:W-:Y:S05]  /*5a80*/  BSYNC B1 ;  /* 0x0000000000017941 */ /* 0x000fea0003800000 */
.L_x_262:
        /* <DEDUP_REMOVED lines=8> */
.L_x_265:
        /* <DEDUP_REMOVED lines=34> */
.L_x_261:
[----:B------:R-:W-:Y:S05]  /*5d30*/  BSYNC B0 ;  /* 0x0000000000007941 */ /* 0x000fea0003800000 */
.L_x_260:
[----:B------:R-:W1:Y:S01]  /*5d40*/  S2R R21, SR_CTAID.X ;  /* 0x0000000000157919 */ /* 0x000e620000002500 */
[----:B------:R-:W-:Y:S01]  /*5d50*/  SHF.R.S32.HI R5, RZ, 0x1f, R16 ;  /* 0x0000001fff057819 */ /* 0x000fe20000011410 */
[----:B------:R-:W-:Y:S01]  /*5d60*/  BSSY B0, `(.L_x_266) ;  /* 0x000001f000007945 */ /* 0x000fe20003800000 */
[----:B------:R-:W-:Y:S01]  /*5d70*/  LEA.HI R20, R2, R17, RZ, 0x4 ;  /* 0x0000001102147211 */ /* 0x000fe200078f20ff */
[----:B0-----:R-:W-:Y:S01]  /*5d80*/  CS2R R6, SRZ ;  /* 0x0000000000067805 */ /* 0x001fe2000001ff00 */
[----:B------:R-:W-:-:S02]  /*5d90*/  LEA.HI R5, R5, R16, RZ, 0x3 ;  /* 0x0000001005057211 */ /* 0x000fc400078f18ff */
[----:B------:R-:W-:Y:S02]  /*5da0*/  LOP3.LUT R30, R20, 0xfffffff0, RZ, 0xc0, !PT ;  /* 0xfffffff0141e7812 */ /* 0x000fe400078ec0ff */
[----:B------:R-:W-:Y:S02]  /*5db0*/  LOP3.LUT R5, R5, 0xfffffff8, RZ, 0xc0, !PT ;  /* 0xfffffff805057812 */ /* 0x000fe400078ec0ff */
[----:B------:R-:W-:Y:S01]  /*5dc0*/  SHF.R.S32.HI R20, RZ, 0x4, R20 ;  /* 0x00000004ff147819 */ /* 0x000fe20000011414 */
[----:B------:R-:W-:Y:S02]  /*5dd0*/  IMAD.IADD R30, R17, 0x1, -R30 ;  /* 0x00000001111e7824 */ /* 0x000fe400078e0a1e */
[----:B------:R-:W-:Y:S02]  /*5de0*/  IMAD.IADD R5, R16, 0x1, -R5 ;  /* 0x0000000110057824 */ /* 0x000fe400078e0a05 */
[C---:B------:R-:W-:Y:S01]  /*5df0*/  IMAD.SHL.U32 R29, R30.reuse, 0x8, RZ ;  /* 0x000000081e1d7824 */ /* 0x040fe200078e00ff */
[----:B------:R-:W-:-:S02]  /*5e00*/  ISETP.GT.OR P1, PT, R30, 0x9, P2 ;  /* 0x000000091e00780c */ /* 0x000fc40001724670 */
[-C--:B------:R-:W-:Y:S01]  /*5e10*/  ISETP.NE.AND P0, PT, R20, R5.reuse, PT ;  /* 0x000000051400720c */ /* 0x080fe20003f05270 */
[----:B------:R-:W-:Y:S01]  /*5e20*/  IMAD R31, R0, c[0x0][0x1d4], R29 ;  /* 0x00007500001f7a24 */ /* 0x000fe200078e021d */
[----:B------:R-:W-:Y:S02]  /*5e30*/  ISETP.NE.OR P3, PT, R20, R5, P1 ;  /* 0x000000051400720c */ /* 0x000fe40000f65670 */
[----:B------:R-:W-:Y:S01]  /*5e40*/  ISETP.GT.AND P1, PT, R30, 0x9, PT ;  /* 0x000000091e00780c */ /* 0x000fe20003f24270 */
[----:B-1----:R-:W-:Y:S01]  /*5e50*/  IMAD R2, R19, c[0x0][0x1d8], R21 ;  /* 0x0000760013027a24 */ /* 0x002fe200078e0215 */
[----:B------:R-:W-:Y:S01]  /*5e60*/  CS2R R4, SRZ ;  /* 0x0000000000047805 */ /* 0x000fe2000001ff00 */
[----:B------:R-:W-:Y:S02]  /*5e70*/  SHF.R.S32.HI R32, RZ, 0x1f, R31 ;  /* 0x0000001fff207819 */ /* 0x000fe4000001141f */
        /* <DEDUP_REMOVED lines=12> */
.L_x_268:
[----:B-----5:R0:W-:Y:S02]  /*5f40*/  STS.128 [R30.X16+0x120], R4 ;  /* 0x000120041e007388 */ /* 0x0201e4000000cc00 */
.L_x_267:
[----:B------:R-:W-:Y:S05]  /*5f50*/  BSYNC B0 ;  /* 0x0000000000007941 */ /* 0x000fea0003800000 */
.L_x_266:
[----:B------:R-:W-:Y:S01]  /*5f60*/  BAR.SYNC.DEFER_BLOCKING 0x0 ;  /* 0x0000000000007b1d */ /* 0x000fe20000010000 */
[----:B------:R-:W-:Y:S01]  /*5f70*/  CS2R R40, SRZ ;  /* 0x0000000000287805 */ /* 0x000fe2000001ff00 */
[----:B------:R-:W-:Y:S01]  /*5f80*/  CS2R R38, SRZ ;  /* 0x0000000000267805 */ /* 0x000fe2000001ff00 */
[----:B------:R-:W-:Y:S01]  /*5f90*/  CS2R R36, SRZ ;  /* 0x0000000000247805 */ /* 0x000fe2000001ff00 */
[----:B------:R-:W-:Y:S02]  /*5fa0*/  CS2R R34, SRZ ;  /* 0x0000000000227805 */ /* 0x000fe4000001ff00 */
[----:B------:R-:W-:Y:S01]  /*5fb0*/  BSSY B0, `(.L_x_269) ;  /* 0x00001bb000007945 */ /* 0x000fe20003800000 */
[----:B------:R-:W-:Y:S05]  /*5fc0*/  @P1 BRA `(.L_x_270) ;  /* 0x00001b9000001947 */ /* 0x000fea0003800000 */
[----:B------:R-:W-:Y:S01]  /*5fd0*/  IMAD.IADD R33, R20, 0x1, R3 ;  /* 0x0000000114217824 */ /* 0x000fe200078e0203 */
[----:B------:R-:W-:Y:S01]  /*5fe0*/  IMNMX R44, R16, c[0x0][0x1d4], PT ;  /* 0x00007500102c7a17 */ /* 0x000fe20003800200 */
[----:B------:R-:W-:Y:S01]  /*5ff0*/  BSSY B1, `(.L_x_271) ;  /* 0x00000b5000017945 */ /* 0x000fe20003800000 */
[----:B------:R-:W-:Y:S01]  /*6000*/  LEA R42, R20, UR6, 0x1 ;  /* 0x00000006142a7c11 */ /* 0x000fe2000f8e08ff */
[----:B------:R-:W-:-:S02]  /*6010*/  IMAD R9, R33, 0x50, RZ ;  /* 0x0000005021097824 */ /* 0x000fc400078e02ff */
[----:B------:R-:W-:-:S03]  /*6020*/  IMAD.MOV.U32 R41, RZ, RZ, RZ ;  /* 0x000000ffff297224 */ /* 0x000fc600078e00ff */
[----:B------:R-:W-:-:S04]  /*6030*/  IADD3 R10, P3, R28, R9, RZ ;  /* 0x000000091c0a7210 */ /* 0x000fc80007f7e0ff */
[----:B------:R-:W-:Y:S02]  /*6040*/  LEA.HI.X.SX32 R9, R9, R0, 0x1, P3 ;  /* 0x0000000009097211 */ /* 0x000fe400018f0eff */
        /* <DEDUP_REMOVED lines=13> */
[----:B------:R-:W-:Y:S01]  /*6120*/  IMAD.MOV.U32 R43, RZ, RZ, R33 ;  /* 0x000000ffff2b7224 */ /* 0x000fe200078e0021 */
[----:B------:R-:W-:Y:S01]  /*6130*/  CS2R R36, SRZ ;  /* 0x0000000000247805 */ /* 0x000fe2000001ff00 */
[----:B------:R-:W-:Y:S01]  /*6140*/  CS2R R38, SRZ ;  /* 0x0000000000267805 */ /* 0x000fe2000001ff00 */
[----:B------:R-:W-:Y:S01]  /*6150*/  CS2R R40, SRZ ;  /* 0x0000000000287805 */ /* 0x000fe2000001ff00 */
[----:B------:R-:W-:-:S02]  /*6160*/  IMAD.IADD R24, R10, 0x1, -R11 ;  /* 0x000000010a187824 */ /* 0x000fc400078e0a0b */
[----:B------:R-:W-:-:S03]  /*6170*/  IMAD R10, R12, 0x50, R29 ;  /* 0x000000500c0a7824 */ /* 0x000fc600078e021d */
[----:B------:R-:W-:Y:S01]  /*6180*/  LOP3.LUT P3, RZ, R24, 0x8, RZ, 0xc0, !PT ;  /* 0x0000000818ff7812 */ /* 0x000fe2000786c0ff */
[----:B------:R-:W-:-:S12]  /*6190*/  IMAD.WIDE R10, R10, R13, c[0x0][0x238] ;  /* 0x00008e000a0a7625 */ /* 0x000fd800078e020d */
[----:B------:R-:W-:Y:S05]  /*61a0*/  @P3 BRA `(.L_x_274) ;  /* 0x0000032000003947 */ /* 0x000fea0003800000 */
[----:B------:R-:W-:Y:S01]  /*61b0*/  IMAD R14, R19, c[0x0][0x1d4], RZ ;  /* 0x00007500130e7a24 */ /* 0x000fe200078e02ff */
[----:B------:R-:W-:Y:S01]  /*61c0*/  SHF.R.S32.HI R12, RZ, 0x1f, R33 ;  /* 0x0000001fff0c7819 */ /* 0x000fe20000011421 */
[----:B------:R-:W1:Y:S03]  /*61d0*/  LDS.U16 R25, [R42] ;  /* 0x000000002a197984 */ /* 0x000e660000000400 */
        /* <DEDUP_REMOVED lines=30> */
.L_x_275:
[--C-:B--2--5:R-:W-:Y:S01]  /*63c0*/  HADD2.F32 R34, -RZ, R36.reuse.H0_H0 ;  /* 0x20000024ff227230 */ /* 0x124fe20000004100 */
[----:B------:R-:W-:Y:S01]  /*63d0*/  IADD3 R43, R33, 0x8, RZ ;  /* 0x00000008212b7810 */ /* 0x000fe20007ffe0ff */
[----:B-1----:R-:W-:Y:S02]  /*63e0*/  HADD2.F32 R36, -RZ, R36.H1_H1 ;  /* 0x30000024ff247230 */ /* 0x002fe40000004100 */
[--C-:B------:R-:W-:Y:S01]  /*63f0*/  HADD2.F32 R40, -RZ, R38.reuse.H1_H1 ;  /* 0x30000026ff287230 */ /* 0x100fe20000004100 */
[C---:B------:R-:W-:Y:S01]  /*6400*/  FFMA.FTZ R34, R25.reuse, R34, RZ ;  /* 0x0000002219227223 */ /* 0x040fe200000100ff */
[--C-:B------:R-:W-:Y:S02]  /*6410*/  HADD2.F32 R12, -RZ, R37.reuse.H0_H0 ;  /* 0x20000025ff0c7230 */ /* 0x100fe40000004100 */
[----:B------:R-:W-:Y:S01]  /*6420*/  HADD2.F32 R14, -RZ, R37.H1_H1 ;  /* 0x30000025ff0e7230 */ /* 0x000fe20000004100 */
[C---:B------:R-:W-:Y:S01]  /*6430*/  FFMA.FTZ R37, R25.reuse, R36, RZ ;  /* 0x0000002419257223 */ /* 0x040fe200000100ff */
[----:B------:R-:W-:Y:S01]  /*6440*/  HADD2.F32 R26, -RZ, R38.H0_H0 ;  /* 0x20000026ff1a7230 */ /* 0x000fe20000004100 */
[C---:B------:R-:W-:Y:S01]  /*6450*/  FFMA.FTZ R35, R25.reuse, R12, RZ ;  /* 0x0000000c19237223 */ /* 0x040fe200000100ff */
[--C-:B------:R-:W-:Y:S01]  /*6460*/  HADD2.F32 R46, -RZ, R39.reuse.H0_H0 ;  /* 0x20000027ff2e7230 */ /* 0x100fe20000004100 */
[C---:B------:R-:W-:Y:S01]  /*6470*/  FFMA.FTZ R36, R25.reuse, R14, RZ ;  /* 0x0000000e19247223 */ /* 0x040fe200000100ff */
[----:B------:R-:W-:Y:S01]  /*6480*/  HADD2.F32 R48, -RZ, R39.H1_H1 ;  /* 0x30000027ff307230 */ /* 0x000fe20000004100 */
[----:B------:R-:W-:-:S02]  /*6490*/  FFMA.FTZ R39, R25, R40, RZ ;  /* 0x0000002819277223 */ /* 0x000fc400000100ff */
[C---:B------:R-:W-:Y:S02]  /*64a0*/  FFMA.FTZ R38, R25.reuse, R26, RZ ;  /* 0x0000001a19267223 */ /* 0x040fe400000100ff */
[C---:B------:R-:W-:Y:S02]  /*64b0*/  FFMA.FTZ R40, R25.reuse, R46, RZ ;  /* 0x0000002e19287223 */ /* 0x040fe400000100ff */
[----:B------:R-:W-:Y:S02]  /*64c0*/  FFMA.FTZ R41, R25, R48, RZ ;  /* 0x0000003019297223 */ /* 0x000fe400000100ff */
.L_x_274:
[----:B------:R-:W-:Y:S05]  /*64d0*/  BSYNC B2 ;  /* 0x0000000000027941 */ /* 0x000fea0003800000 */
.L_x_273:
[----:B------:R-:W-:-:S13]  /*64e0*/  LOP3.LUT P3, RZ, R24, 0xfffffff8, RZ, 0xc0, !PT ;  /* 0xfffffff818ff7812 */ /* 0x000fda000786c0ff */
[----:B------:R-:W-:Y:S05]  /*64f0*/  @!P3 BRA `(.L_x_272) ;  /* 0x000006400000b947 */ /* 0x000fea0003800000 */
[----:B------:R-:W-:Y:S01]  /*6500*/  ULDC UR5, c[0x0][0x1ec] ;  /* 0x00007b0000057ab9 */ /* 0x000fe20000000800 */
[----:B------:R-:W-:Y:S01]  /*6510*/  IMAD R56, R19, c[0x0][0x1d4], RZ ;  /* 0x0000750013387a24 */ /* 0x000fe200078e02ff */
[----:B------:R-:W-:-:S06]  /*6520*/  UISETP.NE.AND UP0, UPT, URZ, UR5, UPT ;  /* 0x000000053f00728c */ /* 0x000fcc000bf05270 */
[----:B------:R-:W-:Y:S02]  /*6530*/  PLOP3.LUT P2, PT, PT, PT, UP0, 0x80, 0x0 ;  /* 0x000000000000781c */ /* 0x000fe40003f4f008 */
.L_x_278:
        /* <DEDUP_REMOVED lines=18> */
[----:B------:R-:W-:-:S06]  /*6660*/  LEA.HI.X R13, R15, c[0x0][0x1a4], R24, 0x1, P3 ;  /* 0x000069000f0d7a11 */ /* 0x000fcc00018f0c18 */
[----:B------:R-:W5:Y:S01]  /*6670*/  LDG.E.128 R12, [R12.64] ;  /* 0x000000240c0c7981 */ /* 0x000f62000c1e1d00 */
[----:B------:R-:W-:Y:S05]  /*6680*/  @P2 BRA `(.L_x_276) ;  /* 0x000000b000002947 */ /* 0x000fea0003800000 */
[----:B------:R-:W2:Y:S04]  /*6690*/  @P5 LDG.E.128 R52, [R10.64] ;  /* 0x000000240a345981 */ /* 0x000ea8000c1e1d00 */
[----:B------:R-:W1:Y:S02]  /*66a0*/  LDS.128 R24, [R30.X16+0x120] ;  /* 0x000120001e187984 */ /* 0x000e64000000cc00 */
        /* <DEDUP_REMOVED lines=9> */
.L_x_276:
[----:B------:R-:W2:Y:S01]  /*6740*/  LDG.E R48, [R48.64+0x20] ;  /* 0x0000202430307981 */ /* 0x000ea2000c1e1900 */
[----:B------:R-:W-:Y:S02]  /*6750*/  IMAD.MOV.U32 R25, RZ, RZ, 0x50 ;  /* 0x00000050ff197424 */ /* 0x000fe400078e00ff */
[----:B------:R-:W-:-:S05]  /*6760*/  IMAD.IADD R45, R43, 0x1, -R3 ;  /* 0x000000012b2d7824 */ /* 0x000fca00078e0a03 */
[----:B------:R-:W-:Y:S01]  /*6770*/  LEA R52, R45, UR4, 0x1 ;  /* 0x000000042d347c11 */ /* 0x000fe2000f8e08ff */
[----:B--2---:R-:W-:-:S04]  /*6780*/  IMAD R24, R48, c[0x0][0x1d8], RZ ;  /* 0x0000760030187a24 */ /* 0x004fc800078e02ff */
[----:B------:R-:W2:Y:S01]  /*6790*/  LDS.U16 R48, [R52+0x220] ;  /* 0x0002200034307984 */ /* 0x000ea20000000400 */
[----:B------:R-:W-:-:S04]  /*67a0*/  IMAD R24, R24, c[0x0][0x1d4], R43 ;  /* 0x0000750018187a24 */ /* 0x000fc800078e022b */
[----:B------:R-:W-:-:S05]  /*67b0*/  IMAD R24, R24, R25, 0x280 ;  /* 0x0000028018187424 */ /* 0x000fca00078e0219 */
[----:B------:R-:W-:-:S04]  /*67c0*/  IADD3 R25, P3, R31, R24, RZ ;  /* 0x000000181f197210 */ /* 0x000fc80007f7e0ff */
[----:B------:R-:W-:Y:S02]  /*67d0*/  LEA.HI.X.SX32 R26, R24, R32, 0x1, P3 ;  /* 0x00000020181a7211 */ /* 0x000fe400018f0eff */
[----:B------:R-:W-:-:S04]  /*67e0*/  LEA R24, P3, R25, c[0x0][0x1a0], 0x1 ;  /* 0x0000680019187a11 */ /* 0x000fc800078608ff */
[----:B------:R-:W-:-:S06]  /*67f0*/  LEA.HI.X R25, R25, c[0x0][0x1a4], R26, 0x1, P3 ;  /* 0x0000690019197a11 */ /* 0x000fcc00018f0c1a */
[----:B------:R-:W5:Y:S02]  /*6800*/  LDG.E.128 R24, [R24.64] ;  /* 0x0000002418187981 */ /* 0x000f64000c1e1d00 */
[----:B-----5:R-:W-:Y:S01]  /*6810*/  HADD2.F32 R49, -RZ, R12.H0_H0 ;  /* 0x2000000cff317230 */ /* 0x020fe20000004100 */
[----:B------:R-:W-:Y:S01]  /*6820*/  LEA R45, R45, UR6, 0x1 ;  /* 0x000000062d2d7c11 */ /* 0x000fe2000f8e08ff */
[--C-:B------:R-:W-:Y:S02]  /*6830*/  HADD2.F32 R50, -RZ, R13.reuse.H0_H0 ;  /* 0x2000000dff327230 */ /* 0x100fe40000004100 */
[----:B------:R-:W-:Y:S02]  /*6840*/  HADD2.F32 R51, -RZ, R14.H0_H0 ;  /* 0x2000000eff337230 */ /* 0x000fe40000004100 */
[----:B-1----:R-:W-:Y:S02]  /*6850*/  HADD2.F32 R12, -RZ, R12.H1_H1 ;  /* 0x3000000cff0c7230 */ /* 0x002fe40000004100 */
[----:B------:R-:W-:-:S02]  /*6860*/  HADD2.F32 R13, -RZ, R13.H1_H1 ;  /* 0x3000000dff0d7230 */ /* 0x000fc40000004100 */
[----:B------:R-:W-:Y:S02]  /*6870*/  HADD2.F32 R14, -RZ, R14.H1_H1 ;  /* 0x3000000eff0e7230 */ /* 0x000fe40000004100 */
[----:B--2---:R-:W-:Y:S02]  /*6880*/  HADD2.F32 R48, -RZ, R48.H0_H0 ;  /* 0x20000030ff307230 */ /* 0x004fe40000004100 */
[--C-:B------:R-:W-:Y:S02]  /*6890*/  HADD2.F32 R53, -RZ, R15.reuse.H0_H0 ;  /* 0x2000000fff357230 */ /* 0x100fe40000004100 */
[----:B------:R-:W-:Y:S01]  /*68a0*/  HADD2.F32 R15, -RZ, R15.H1_H1 ;  /* 0x3000000fff0f7230 */ /* 0x000fe20000004100 */
[C---:B------:R-:W-:Y:S02]  /*68b0*/  FFMA.FTZ R34, R48.reuse, R49, R34 ;  /* 0x0000003130227223 */ /* 0x040fe40000010022 */
        /* <DEDUP_REMOVED lines=19> */
.L_x_277:
[----:B------:R-:W2:Y:S01]  /*69f0*/  LDS.U16 R12, [R45+0x10] ;  /* 0x000010002d0c7984 */ /* 0x000ea20000000400 */
[----:B------:R-:W-:Y:S01]  /*6a00*/  IADD3 R43, R43, 0x10, RZ ;  /* 0x000000102b2b7810 */ /* 0x000fe20007ffe0ff */
[----:B------:R-:W-:Y:S02]  /*6a10*/  HADD2.F32 R35, -RZ, R25.H0_H0 ;  /* 0x20000019ff237230 */ /* 0x000fe40000004100 */
[----:B------:R-:W-:Y:S01]  /*6a20*/  HADD2.F32 R41, -RZ, R27.H0_H0 ;  /* 0x2000001bff297230 */ /* 0x000fe20000004100 */
[----:B------:R-:W-:Y:S01]  /*6a30*/  ISETP.GE.AND P3, PT, R43, R44, PT ;  /* 0x0000002c2b00720c */ /* 0x000fe20003f66270 */
[--C-:B------:R-:W-:Y:S02]  /*6a40*/  HADD2.F32 R13, -RZ, R24.reuse.H0_H0 ;  /* 0x20000018ff0d7230 */ /* 0x100fe40000004100 */
[----:B------:R-:W-:Y:S02]  /*6a50*/  HADD2.F32 R37, -RZ, R24.H1_H1 ;  /* 0x30000018ff257230 */ /* 0x000fe40000004100 */
[----:B-1----:R-:W-:-:S02]  /*6a60*/  HADD2.F32 R25, -RZ, R25.H1_H1 ;  /* 0x30000019ff197230 */ /* 0x002fc40000004100 */
[--C-:B------:R-:W-:Y:S02]  /*6a70*/  HADD2.F32 R15, -RZ, R26.reuse.H0_H0 ;  /* 0x2000001aff0f7230 */ /* 0x100fe40000004100 */
[----:B------:R-:W-:Y:S02]  /*6a80*/  HADD2.F32 R39, -RZ, R26.H1_H1 ;  /* 0x3000001aff277230 */ /* 0x000fe40000004100 */
        /* <DEDUP_REMOVED lines=11> */
.L_x_272:
[----:B------:R-:W-:Y:S05]  /*6b40*/  BSYNC B1 ;  /* 0x0000000000017941 */ /* 0x000fea0003800000 */
.L_x_271:
[----:B------:R-:W-:-:S13]  /*6b50*/  ISETP.GE.AND P3, PT, R33, R16, PT ;  /* 0x000000102100720c */ /* 0x000fda0003f66270 */
[----:B------:R-:W-:Y:S05]  /*6b60*/  @P3 BRA `(.L_x_270) ;  /* 0x00000ff000003947 */ /* 0x000fea0003800000 */
[----:B------:R-:W-:Y:S01]  /*6b70*/  IADD3 R10, -R20, -0x2, R22 ;  /* 0xfffffffe140a7810 */ /* 0x000fe20007ffe116 */
[----:B------:R-:W-:Y:S01]  /*6b80*/  IMAD.MOV.U32 R11, RZ, RZ, 0x2 ;  /* 0x00000002ff0b7424 */ /* 0x000fe200078e00ff */
[----:B------:R-:W-:Y:S03]  /*6b90*/  BSSY B1, `(.L_x_279) ;  /* 0x0000053000017945 */ /* 0x000fe60003800000 */
[----:B------:R-:W-:Y:S02]  /*6ba0*/  IMAD.IADD R26, R10, 0x1, -R3 ;  /* 0x000000010a1a7824 */ /* 0x000fe400078e0a03 */
[----:B------:R-:W-:-:S03]  /*6bb0*/  IMAD R10, R18, c[0x0][0x1d8], R21 ;  /* 0x00007600120a7a24 */ /* 0x000fc600078e0215 */
[----:B------:R-:W-:Y:S01]  /*6bc0*/  LOP3.LUT P3, RZ, R26, 0x8, RZ, 0xc0, !PT ;  /* 0x000000081aff7812 */ /* 0x000fe2000786c0ff */
[----:B------:R-:W-:-:S04]  /*6bd0*/  IMAD R10, R10, 0x50, R29 ;  /* 0x000000500a0a7824 */ /* 0x000fc800078e021d */
[----:B------:R-:W-:-:S08]  /*6be0*/  IMAD.WIDE R10, R10, R11, c[0x0][0x238] ;  /* 0x00008e000a0a7625 */ /* 0x000fd000078e020b */
        /* <DEDUP_REMOVED lines=42> */
[----:B------:R-:W-:Y:S01]  /*6e90*/  ULDC UR5, c[0x0][0x1ec] ;  /* 0x00007b0000057ab9 */ /* 0x000fe20000000800 */
[----:B-1----:R-:W-:Y:S01]  /*6ea0*/  HADD2.F32 R24, -RZ, R42.H0_H0 ;  /* 0x2000002aff187230 */ /* 0x002fe20000004100 */
[----:B------:R-:W-:-:S06]  /*6eb0*/  UISETP.NE.AND UP0, UPT, URZ, UR5, UPT ;  /* 0x000000053f00728c */ /* 0x000fcc000bf05270 */
[----:B------:R-:W-:-:S13]  /*6ec0*/  PLOP3.LUT P2, PT, PT, PT, UP0, 0x80, 0x0 ;  /* 0x000000000000781c */ /* 0x000fda0003f4f008 */
[----:B------:R-:W-:Y:S05]  /*6ed0*/  @P2 BRA `(.L_x_283) ;  /* 0x000000c000002947 */ /* 0x000fea0003800000 */
[----:B------:R-:W-:Y:S01]  /*6ee0*/  ISETP.NE.AND P5, PT, R126, RZ, PT ;  /* 0x000000ff7e00720c */ /* 0x000fe20003fa5270 */
        /* <DEDUP_REMOVED lines=11> */
.L_x_283:
[----:B-1---5:R-:W-:Y:S02]  /*6fa0*/  HADD2.F32 R9, -RZ, R12.H0_H0 ;  /* 0x2000000cff097230 */ /* 0x022fe40000004100 */
        /* <DEDUP_REMOVED lines=15> */
.L_x_282:
[----:B------:R-:W-:Y:S05]  /*70a0*/  BSYNC B2 ;  /* 0x0000000000027941 */ /* 0x000fea0003800000 */
.L_x_281:
[----:B------:R-:W-:Y:S02]  /*70b0*/  IADD3 R33, R33, 0x8, RZ ;  /* 0x0000000821217810 */ /* 0x000fe40007ffe0ff */
.L_x_280:
[----:B------:R-:W-:Y:S05]  /*70c0*/  BSYNC B1 ;  /* 0x0000000000017941 */ /* 0x000fea0003800000 */
.L_x_279:
[----:B------:R-:W-:-:S13]  /*70d0*/  LOP3.LUT P3, RZ, R26, 0xfffffff8, RZ, 0xc0, !PT ;  /* 0xfffffff81aff7812 */ /* 0x000fda000786c0ff */
[----:B------:R-:W-:Y:S05]  /*70e0*/  @!P3 BRA `(.L_x_270) ;  /* 0x00000a700000b947 */ /* 0x000fea0003800000 */
[----:B------:R-:W-:Y:S01]  /*70f0*/  LEA R8, R33, UR4, 0x1 ;  /* 0x0000000421087c11 */ /* 0x000fe2000f8e08ff */
[----:B------:R-:W-:Y:S02]  /*7100*/  IMAD.MOV.U32 R26, RZ, RZ, 0x50 ;  /* 0x00000050ff1a7424 */ /* 0x000fe400078e00ff */
[----:B------:R-:W-:Y:S02]  /*7110*/  IMAD.MOV.U32 R27, RZ, RZ, RZ ;  /* 0x000000ffff1b7224 */ /* 0x000fe400078e00ff */
[----:B------:R-:W-:Y:S02]  /*7120*/  IMAD R52, R3, -0x2, R8 ;  /* 0xfffffffe03347824 */ /* 0x000fe400078e0208 */
[----:B------:R-:W-:-:S05]  /*7130*/  IMAD R26, R33, R26, 0x280 ;  /* 0x00000280211a7424 */ /* 0x000fca00078e021a */
.L_x_290:
        /* <DEDUP_REMOVED lines=21> */
[----:B------:R-:W-:Y:S02]  /*7290*/  IMAD.MOV.U32 R13, RZ, RZ, R42 ;  /* 0x000000ffff0d7224 */ /* 0x000fe400078e002a */
[----:B------:R-:W1:Y:S02]  /*72a0*/  LDS.U16 R42, [R53+0x220] ;  /* 0x00022000352a7984 */ /* 0x000e640000000400 */
        /* <DEDUP_REMOVED lines=41> */
.L_x_286:
[----:B-----5:R-:W-:Y:S02]  /*7540*/  HADD2.F32 R25, -RZ, R12.H0_H0 ;  /* 0x2000000cff197230 */ /* 0x020fe40000004100 */
[----:B------:R-:W-:Y:S02]  /*7550*/  HADD2.F32 R24, -RZ, R13.H0_H0 ;  /* 0x2000000dff187230 */ /* 0x000fe40000004100 */
[----:B------:R-:W-:Y:S01]  /*7560*/  HADD2.F32 R43, -RZ, R14.H0_H0 ;  /* 0x2000000eff2b7230 */ /* 0x000fe20000004100 */
[C---:B------:R-:W-:Y:S01]  /*7570*/  FFMA.FTZ R34, R42.reuse, R25, R34 ;  /* 0x000000192a227223 */ /* 0x040fe20000010022 */
[----:B------:R-:W-:Y:S01]  /*7580*/  HADD2.F32 R45, -RZ, R15.H0_H0 ;  /* 0x2000000fff2d7230 */ /* 0x000fe20000004100 */
[C---:B------:R-:W-:Y:S01]  /*7590*/  FFMA.FTZ R35, R42.reuse, R24, R35 ;  /* 0x000000182a237223 */ /* 0x040fe20000010023 */
[----:B-1----:R-:W-:Y:S01]  /*75a0*/  HADD2.F32 R12, -RZ, R12.H1_H1 ;  /* 0x3000000cff0c7230 */ /* 0x002fe20000004100 */
        /* <DEDUP_REMOVED lines=9> */
.L_x_285:
[----:B------:R-:W-:Y:S05]  /*7640*/  BSYNC B1 ;  /* 0x0000000000017941 */ /* 0x000fea0003800000 */
.L_x_284:
        /* <DEDUP_REMOVED lines=59> */
.L_x_289:
        /* <DEDUP_REMOVED lines=16> */
.L_x_288:
[----:B------:R-:W-:Y:S05]  /*7b00*/  BSYNC B1 ;  /* 0x0000000000017941 */ /* 0x000fea0003800000 */
.L_x_287:
[----:B------:R-:W-:Y:S02]  /*7b10*/  IADD3 R33, R33, 0x10, RZ ;  /* 0x0000001021217810 */ /* 0x000fe40007ffe0ff */
[----:B------:R-:W-:Y:S02]  /*7b20*/  IADD3 R27, R27, 0x20, RZ ;  /* 0x000000201b1b7810 */ /* 0x000fe40007ffe0ff */
[----:B------:R-:W-:Y:S02]  /*7b30*/  ISETP.GE.AND P3, PT, R33, R16, PT ;  /* 0x000000102100720c */ /* 0x000fe40003f66270 */
[----:B------:R-:W-:-:S11]  /*7b40*/  IADD3 R26, R26, 0x500, RZ ;  /* 0x000005001a1a7810 */ /* 0x000fd60007ffe0ff */
[----:B------:R-:W-:Y:S05]  /*7b50*/  @!P3 BRA `(.L_x_290) ;  /* 0xfffff5e00000b947 */ /* 0x000fea000383ffff */
.L_x_270:
[----:B------:R-:W-:Y:S05]  /*7b60*/  BSYNC B0 ;  /* 0x0000000000007941 */ /* 0x000fea0003800000 */
.L_x_269:
[----:B------:R-:W-:Y:S01]  /*7b70*/  ISETP.GT.OR P0, PT, R30, 0x9, P0 ;  /* 0x000000091e00780c */ /* 0x000fe20000704670 */
[----:B------:R-:W-:-:S12]  /*7b80*/  BSSY B0, `(.L_x_291) ;  /* 0x0000034000007945 */ /* 0x000fd80003800000 */
[----:B------:R-:W-:Y:S05]  /*7b90*/  @P0 BRA `(.L_x_292) ;  /* 0x0000032000000947 */ /* 0x000fea0003800000 */
[----:B------:R-:W-:-:S04]  /*7ba0*/  IMAD.MOV.U32 R9, RZ, RZ, 0x50 ;  /* 0x00000050ff097424 */ /* 0x000fc800078e00ff */
        /* <DEDUP_REMOVED lines=9> */
[----:B------:R-:W1:Y:S02]  /*7c40*/  LDS.U16 R3, [R12+0x220] ;  /* 0x000220000c037984 */ /* 0x000e640000000400 */
[----:B-1----:R-:W-:Y:S01]  /*7c50*/  HADD2.F32 R3, -RZ, R3.H0_H0 ;  /* 0x20000003ff037230 */ /* 0x002fe20000004100 */
[----:B------:R-:W-:Y:S05]  /*7c60*/  @P2 BRA `(.L_x_294) ;  /* 0x0000014000002947 */ /* 0x000fea0003800000 */
[----:B------:R-:W-:-:S13]  /*7c70*/  ISETP.NE.AND P3, PT, R126, RZ, PT ;  /* 0x000000ff7e00720c */ /* 0x000fda0003f65270 */
[----:B------:R-:W-:Y:S02]  /*7c80*/  @P3 IMAD R18, R18, c[0x0][0x1d8], R21 ;  /* 0x0000760012123a24 */ /* 0x000fe400078e0215 */
[----:B------:R-:W-:Y:S02]  /*7c90*/  @P3 IMAD.MOV.U32 R13, RZ, RZ, 0x2 ;  /* 0x00000002ff0d3424 */ /* 0x000fe400078e00ff */
[----:B------:R-:W-:-:S04]  /*7ca0*/  @P3 IMAD R12, R18, 0x50, R29 ;  /* 0x00000050120c3824 */ /* 0x000fc800078e021d */
[----:B------:R-:W-:-:S06]  /*7cb0*/  @P3 IMAD.WIDE R12, R12, R13, c[0x0][0x238] ;  /* 0x00008e000c0c3625 */ /* 0x000fcc00078e020d */
        /* <DEDUP_REMOVED lines=8> */
[----:B0-----:R-:W-:-:S04]  /*7d40*/  LEA R4, P0, R28, c[0x0][0x1a0], 0x1 ;  /* 0x000068001c047a11 */ /* 0x001fc800078008ff */
[----:B------:R-:W-:Y:S01]  /*7d50*/  LEA.HI.X R5, R28, c[0x0][0x1a4], R23, 0x1, P0 ;  /* 0x000069001c057a11 */ /* 0x000fe200000f0c17 */
[----:B--2---:R-:W-:Y:S01]  /*7d60*/  @P3 HFMA2.MMA R9, R9, R13, -RZ ;  /* 0x0000000d09093235 */ /* 0x004fe200001000ff */
[----:B------:R-:W-:Y:S01]  /*7d70*/  @P3 HMUL2 R8, R8, R12 ;  /* 0x0000000c08083232 */ /* 0x000fe20000000000 */
[----:B------:R-:W-:Y:S01]  /*7d80*/  @P3 HFMA2.MMA R11, R11, R15, -RZ ;  /* 0x0000000f0b0b3235 */ /* 0x000fe200001000ff */
[----:B------:R-:W-:-:S06]  /*7d90*/  @P3 HMUL2 R10, R10, R14 ;  /* 0x0000000e0a0a3232 */ /* 0x000fcc0000000000 */
[----:B------:R0:W-:Y:S04]  /*7da0*/  STG.E.128 [R4.64], R8 ;  /* 0x0000000804007986 */ /* 0x0001e8000c101d24 */
.L_x_294:
[----:B------:R-:W-:Y:S05]  /*7db0*/  BSYNC B1 ;  /* 0x0000000000017941 */ /* 0x000fea0003800000 */
.L_x_293:
[----:B-----5:R-:W-:Y:S02]  /*7dc0*/  HADD2.F32 R0, -RZ, R8.H0_H0 ;  /* 0x20000008ff007230 */ /* 0x020fe40000004100 */
[--C-:B0-----:R-:W-:Y:S02]  /*7dd0*/  HADD2.F32 R4, -RZ, R9.reuse.H0_H0 ;  /* 0x20000009ff047230 */ /* 0x101fe40000004100 */
        /* <DEDUP_REMOVED lines=14> */
.L_x_292:
[----:B------:R-:W-:Y:S05]  /*7ec0*/  BSYNC B0 ;  /* 0x0000000000007941 */ /* 0x000fea0003800000 */
.L_x_291:
[----:B------:R-:W-:Y:S06]  /*7ed0*/  BAR.SYNC.DEFER_BLOCKING 0x0 ;  /* 0x0000000000007b1d */ /* 0x000fec0000010000 */
[----:B------:R-:W-:Y:S05]  /*7ee0*/  @P1 BRA `(.L_x_295) ;  /* 0x0000064000001947 */ /* 0x000fea0003800000 */
[C---:B------:R-:W-:Y:S01]  /*7ef0*/  LOP3.LUT R0, R17.reuse, 0xffffffc0, RZ, 0xc0, !PT ;  /* 0xffffffc011007812 */ /* 0x040fe200078ec0ff */
[----:B------:R-:W-:Y:S01]  /*7f00*/  IMAD R20, R20, 0x50, R29 ;  /* 0x0000005014147824 */ /* 0x000fe200078e021d */
[----:B------:R-:W-:-:S02]  /*7f10*/  LOP3.LUT R3, R17, 0xffffffe0, RZ, 0xc0, !PT ;  /* 0xffffffe011037812 */ /* 0x000fc400078ec0ff */
[----:B------:R-:W-:Y:S02]  /*7f20*/  ISETP.NE.AND P0, PT, R0, 0x40, PT ;  /* 0x000000400000780c */ /* 0x000fe40003f05270 */
[----:B0-----:R-:W-:Y:S02]  /*7f30*/  LOP3.LUT R4, R17, 0xfffffff0, RZ, 0xc0, !PT ;  /* 0xfffffff011047812 */ /* 0x001fe400078ec0ff */
[----:B------:R-:W-:Y:S02]  /*7f40*/  ISETP.NE.AND P3, PT, R3, 0x20, PT ;  /* 0x000000200300780c */ /* 0x000fe40003f65270 */
[----:B------:R-:W-:Y:S02]  /*7f50*/  ISETP.NE.AND P4, PT, R4, 0x10, PT ;  /* 0x000000100400780c */ /* 0x000fe40003f85270 */
[C---:B------:R-:W-:Y:S02]  /*7f60*/  ISETP.GT.AND P2, PT, R17.reuse, 0x3f, PT ;  /* 0x0000003f1100780c */ /* 0x040fe40003f44270 */
[----:B------:R-:W-:-:S02]  /*7f70*/  ISETP.GT.AND P6, PT, R17, 0x1f, PT ;  /* 0x0000001f1100780c */ /* 0x000fc40003fc4270 */
[----:B------:R-:W-:Y:S02]  /*7f80*/  ISETP.GT.AND P5, PT, R17, 0xf, PT ;  /* 0x0000000f1100780c */ /* 0x000fe40003fa4270 */
[----:B------:R-:W-:Y:S01]  /*7f90*/  LEA R20, R20, 0x220, 0x1 ;  /* 0x0000022014147811 */ /* 0x000fe200078e08ff */
[----:B------:R-:W-:Y:S05]  /*7fa0*/  @P0 BRA `(.L_x_296) ;  /* 0x0000005000000947 */ /* 0x000fea0003800000 */
[----:B------:R-:W-:Y:S02]  /*7fb0*/  F2FP.PACK_AB R4, R37, R34 ;  /* 0x000000222504723e */ /* 0x000fe400000000ff */
[----:B------:R-:W-:Y:S02]  /*7fc0*/  F2FP.PACK_AB R5, R36, R35 ;  /* 0x000000232405723e */ /* 0x000fe400000000ff */
[----:B------:R-:W-:Y:S02]  /*7fd0*/  F2FP.PACK_AB R6, R39, R38 ;  /* 0x000000262706723e */ /* 0x000fe400000000ff */
[----:B------:R-:W-:-:S05]  /*7fe0*/  F2FP.PACK_AB R7, R41, R40 ;  /* 0x000000282907723e */ /* 0x000fca00000000ff */
[----:B------:R0:W-:Y:S02]  /*7ff0*/  STS.128 [R20+-0x280], R4 ;  /* 0xfffd800414007388 */ /* 0x0001e40000000c00 */
.L_x_296:
[----:B------:R-:W-:Y:S01]  /*8000*/  WARPSYNC 0xffffffff ;  /* 0xffffffff00007948 */ /* 0x000fe20003800000 */
[----:B------:R-:W-:Y:S06]  /*8010*/  BAR.SYNC.DEFER_BLOCKING 0x0 ;  /* 0x0000000000007b1d */ /* 0x000fec0000010000 */
[----:B------:R-:W-:Y:S01]  /*8020*/  BSSY B0, `(.L_x_297) ;  /* 0x0000013000007945 */ /* 0x000fe20003800000 */
[----:B------:R-:W-:Y:S05]  /*8030*/  @P2 BRA `(.L_x_298) ;  /* 0x0000011000002947 */ /* 0x000fea0003800000 */
[----:B0-----:R-:W0:Y:S02]  /*8040*/  LDS.128 R4, [R20] ;  /* 0x0000000014047984 */ /* 0x001e240000000c00 */
[----:B0-----:R-:W-:-:S02]  /*8050*/  HADD2.F32 R3, -RZ, R4.H0_H0 ;  /* 0x20000004ff037230 */ /* 0x001fc40000004100 */
[--C-:B------:R-:W-:Y:S02]  /*8060*/  HADD2.F32 R0, -RZ, R5.reuse.H0_H0 ;  /* 0x20000005ff007230 */ /* 0x100fe40000004100 */
[----:B------:R-:W-:Y:S01]  /*8070*/  HADD2.F32 R9, -RZ, R6.H0_H0 ;  /* 0x20000006ff097230 */ /* 0x000fe20000004100 */
[----:B------:R-:W-:Y:S01]  /*8080*/  FADD.FTZ R34, R34, R3 ;  /* 0x0000000322227221 */ /* 0x000fe20000010000 */
[----:B------:R-:W-:Y:S01]  /*8090*/  HADD2.F32 R4, -RZ, R4.H1_H1 ;  /* 0x30000004ff047230 */ /* 0x000fe20000004100 */
        /* <DEDUP_REMOVED lines=11> */
.L_x_298:
[----:B------:R-:W-:Y:S05]  /*8150*/  BSYNC B0 ;  /* 0x0000000000007941 */ /* 0x000fea0003800000 */
.L_x_297:
        /* <DEDUP_REMOVED lines=8> */
.L_x_300:
[----:B------:R-:W-:Y:S05]  /*81e0*/  BSYNC B0 ;  /* 0x0000000000007941 */ /* 0x000fea0003800000 */
.L_x_299:
[----:B------:R-:W-:Y:S06]  /*81f0*/  BAR.SYNC.DEFER_BLOCKING 0x0 ;  /* 0x0000000000007b1d */ /* 0x000fec0000010000 */
[----:B------:R-:W-:Y:S01]  /*8200*/  BSSY B0, `(.L_x_301) ;  /* 0x0000013000007945 */ /* 0x000fe20003800000 */
[----:B------:R-:W-:Y:S05]  /*8210*/  @P6 BRA `(.L_x_302) ;  /* 0x0000011000006947 */ /* 0x000fea0003800000 */
[----:B0-----:R-:W0:Y:S02]  /*8220*/  LDS.128 R4, [R20] ;  /* 0x0000000014047984 */ /* 0x001e240000000c00 */
[----:B0-----:R-:W-:Y:S02]  /*8230*/  HADD2.F32 R3, -RZ, R4.H0_H0 ;  /* 0x20000004ff037230 */ /* 0x001fe40000004100 */
[----:B------:R-:W-:-:S02]  /*8240*/  HADD2.F32 R0, -RZ, R5.H0_H0 ;  /* 0x20000005ff007230 */ /* 0x000fc40000004100 */
        /* <DEDUP_REMOVED lines=14> */
.L_x_302:
[----:B------:R-:W-:Y:S05]  /*8330*/  BSYNC B0 ;  /* 0x0000000000007941 */ /* 0x000fea0003800000 */
.L_x_301:
        /* <DEDUP_REMOVED lines=8> */
.L_x_304:
[----:B------:R-:W-:Y:S05]  /*83c0*/  BSYNC B0 ;  /* 0x0000000000007941 */ /* 0x000fea0003800000 */
.L_x_303:
[----:B------:R-:W-:Y:S06]  /*83d0*/  BAR.SYNC.DEFER_BLOCKING 0x0 ;  /* 0x0000000000007b1d */ /* 0x000fec0000010000 */
[----:B------:R-:W-:Y:S01]  /*83e0*/  BSSY B0, `(.L_x_305) ;  /* 0x0000013000007945 */ /* 0x000fe20003800000 */
[----:B------:R-:W-:Y:S05]  /*83f0*/  @P5 BRA `(.L_x_306) ;  /* 0x0000011000005947 */ /* 0x000fea0003800000 */
[----:B0-----:R-:W0:Y:S02]  /*8400*/  LDS.128 R20, [R20] ;  /* 0x0000000014147984 */ /* 0x001e240000000c00 */
[----:B0-----:R-:W-:Y:S02]  /*8410*/  HADD2.F32 R4, -RZ, R21.H0_H0 ;  /* 0x20000015ff047230 */ /* 0x001fe40000004100 */
[----:B------:R-:W-:-:S02]  /*8420*/  HADD2.F32 R5, -RZ, R22.H0_H0 ;  /* 0x20000016ff057230 */ /* 0x000fc40000004100 */
[--C-:B------:R-:W-:Y:S01]  /*8430*/  HADD2.F32 R3, -RZ, R20.reuse.H0_H0 ;  /* 0x20000014ff037230 */ /* 0x100fe20000004100 */
        /* <DEDUP_REMOVED lines=13> */
.L_x_306:
[----:B------:R-:W-:Y:S05]  /*8510*/  BSYNC B0 ;  /* 0x0000000000007941 */ /* 0x000fea0003800000 */
.L_x_305:
[----:B------:R-:W-:Y:S06]  /*8520*/  BAR.SYNC.DEFER_BLOCKING 0x0 ;  /* 0x0000000000007b1d */ /* 0x000fec0000010000 */
.L_x_295:
        /* <DEDUP_REMOVED lines=17> */
.L_x_307:
[----:B0-----:R-:W-:Y:S02]  /*8640*/  IMAD.MOV.U32 R4, RZ, RZ, c[0x0][0x250] ;  /* 0x00009400ff047624 */ /* 0x001fe400078e00ff */
[----:B------:R-:W-:-:S05]  /*8650*/  IMAD.MOV.U32 R5, RZ, RZ, c[0x0][0x254] ;  /* 0x00009500ff057624 */ /* 0x000fca00078e00ff */
[----:B------:R-:W2:Y:S01]  /*8660*/  LDG.E R4, [R4.64] ;  /* 0x0000002404047981 */ /* 0x000ea2000c1e1900 */
[----:B------:R-:W-:Y:S02]  /*8670*/  IMAD R29, R2, 0x50, R29 ;  /* 0x00000050021d7824 */ /* 0x000fe400078e021d */
[C---:B--2---:R-:W-:Y:S02]  /*8680*/  FMUL.FTZ R37, R4.reuse, R37 ;  /* 0x0000002504257220 */ /* 0x044fe40000410000 */
[C---:B------:R-:W-:Y:S02]  /*8690*/  FMUL.FTZ R35, R4.reuse, R35 ;  /* 0x0000002304237220 */ /* 0x040fe40000410000 */
[C---:B------:R-:W-:Y:S02]  /*86a0*/  FMUL.FTZ R36, R4.reuse, R36 ;  /* 0x0000002404247220 */ /* 0x040fe40000410000 */
[----:B------:R-:W0:Y:S01]  /*86b0*/  F2I.S8.NTZ R37, R37 ;  /* 0x0000002500257305 */ /* 0x000e220000202100 */
[----:B------:R-:W-:-:S02]  /*86c0*/  FMUL.FTZ R38, R4, R38 ;  /* 0x0000002604267220 */ /* 0x000fc40000410000 */
[C---:B------:R-:W-:Y:S02]  /*86d0*/  FMUL.FTZ R39, R4.reuse, R39 ;  /* 0x0000002704277220 */ /* 0x040fe40000410000 */
        /* <DEDUP_REMOVED lines=29> */
[----:B------:R-:W-:Y:S02]  /*88b0*/  LOP3.LUT R6, R0, 0xffffff00, R5, 0xf8, !PT ;  /* 0xffffff0000067812 */ /* 0x000fe400078ef805 */
        /* <DEDUP_REMOVED lines=18> */
.L_x_162:
[----:B------:R-:W-:Y:S01]  /*89e0*/  IMAD.MOV.U32 R114, RZ, RZ, R5 ;  /* 0x000000ffff727224 */ /* 0x000fe200078e0005 */
[----:B------:R-:W-:Y:S01]  /*89f0*/  MOV R112, 0x8a40 ;  /* 0x00008a4000707802 */ /* 0x000fe20000000f00 */
[----:B------:R-:W-:Y:S02]  /*8a00*/  IMAD.MOV.U32 R115, RZ, RZ, 0x10 ;  /* 0x00000010ff737424 */ /* 0x000fe400078e00ff */
[----:B------:R-:W-:Y:S02]  /*8a10*/  IMAD.MOV.U32 R124, RZ, RZ, 0x1f ;  /* 0x0000001fff7c7424 */ /* 0x000fe400078e00ff */
[----:B------:R-:W-:Y:S02]  /*8a20*/  IMAD.MOV.U32 R125, RZ, RZ, -0x1 ;  /* 0xffffffffff7d7424 */ /* 0x000fe400078e00ff */
[----:B0-----:R-:W-:Y:S05]  /*8a30*/  CALL.REL.NOINC `($__internal_1_$__cuda_sm70_shflsync_bfly_p) ;  /* 0x0000045000007944 */ /* 0x001fea0003c00000 */
[----:B-1----:R-:W-:Y:S01]  /*8a40*/  IMAD.MOV.U32 R0, RZ, RZ, R114 ;  /* 0x000000ffff007224 */ /* 0x002fe200078e0072 */
[----:B0-----:R-:W-:Y:S05]  /*8a50*/  BRA `(.L_x_308) ;  /* 0xffff93c000007947 */ /* 0x001fea000383ffff */
.L_x_163:
[----:B------:R-:W-:Y:S01]  /*8a60*/  IMAD.MOV.U32 R114, RZ, RZ, R7 ;  /* 0x000000ffff727224 */ /* 0x000fe200078e0007 */
[----:B------:R-:W-:Y:S01]  /*8a70*/  MOV R112, 0x8ac0 ;  /* 0x00008ac000707802 */ /* 0x000fe20000000f00 */
[----:B------:R-:W-:-:S02]  /*8a80*/  IMAD.MOV.U32 R115, RZ, RZ, 0x8 ;  /* 0x00000008ff737424 */ /* 0x000fc400078e00ff */
[----:B------:R-:W-:Y:S02]  /*8a90*/  IMAD.MOV.U32 R124, RZ, RZ, 0x1f ;  /* 0x0000001fff7c7424 */ /* 0x000fe400078e00ff */
[----:B------:R-:W-:Y:S02]  /*8aa0*/  IMAD.MOV.U32 R125, RZ, RZ, -0x1 ;  /* 0xffffffffff7d7424 */ /* 0x000fe400078e00ff */
[----:B01----:R-:W-:Y:S05]  /*8ab0*/  CALL.REL.NOINC `($__internal_1_$__cuda_sm70_shflsync_bfly_p) ;  /* 0x000003d000007944 */ /* 0x003fea0003c00000 */
[----:B-1----:R-:W-:Y:S01]  /*8ac0*/  FADD.FTZ R7, R7, R114 ;  /* 0x0000007207077221 */ /* 0x002fe20000010000 */
[----:B------:R-:W-:Y:S01]  /*8ad0*/  MOV R112, 0x8b30 ;  /* 0x00008b3000707802 */ /* 0x000fe20000000f00 */
[----:B0-----:R-:W-:Y:S02]  /*8ae0*/  IMAD.MOV.U32 R115, RZ, RZ, 0x4 ;  /* 0x00000004ff737424 */ /* 0x001fe400078e00ff */
[----:B------:R-:W-:Y:S02]  /*8af0*/  IMAD.MOV.U32 R124, RZ, RZ, 0x1f ;  /* 0x0000001fff7c7424 */ /* 0x000fe400078e00ff */
[----:B------:R-:W-:Y:S02]  /*8b00*/  IMAD.MOV.U32 R125, RZ, RZ, -0x1 ;  /* 0xffffffffff7d7424 */ /* 0x000fe400078e00ff */
[----:B------:R-:W-:-:S02]  /*8b10*/  IMAD.MOV.U32 R114, RZ, RZ, R7 ;  /* 0x000000ffff727224 */ /* 0x000fc400078e0007 */
[----:B------:R-:W-:Y:S05]  /*8b20*/  CALL.REL.NOINC `($__internal_1_$__cuda_sm70_shflsync_bfly_p) ;  /* 0x0000036000007944 */ /* 0x000fea0003c00000 */
[----:B-1----:R-:W-:Y:S01]  /*8b30*/  FADD.FTZ R7, R7, R114 ;  /* 0x0000007207077221 */ /* 0x002fe20000010000 */
[----:B------:R-:W-:Y:S01]  /*8b40*/  MOV R112, 0x8ba0 ;  /* 0x00008ba000707802 */ /* 0x000fe20000000f00 */
[----:B0-----:R-:W-:-:S02]  /*8b50*/  IMAD.MOV.U32 R115, RZ, RZ, 0x2 ;  /* 0x00000002ff737424 */ /* 0x001fc400078e00ff */
[----:B------:R-:W-:Y:S02]  /*8b60*/  IMAD.MOV.U32 R124, RZ, RZ, 0x1f ;  /* 0x0000001fff7c7424 */ /* 0x000fe400078e00ff */
[----:B------:R-:W-:Y:S02]  /*8b70*/  IMAD.MOV.U32 R125, RZ, RZ, -0x1 ;  /* 0xffffffffff7d7424 */ /* 0x000fe400078e00ff */
[----:B------:R-:W-:Y:S02]  /*8b80*/  IMAD.MOV.U32 R114, RZ, RZ, R7 ;  /* 0x000000ffff727224 */ /* 0x000fe400078e0007 */
[----:B------:R-:W-:Y:S05]  /*8b90*/  CALL.REL.NOINC `($__internal_1_$__cuda_sm70_shflsync_bfly_p) ;  /* 0x000002f000007944 */ /* 0x000fea0003c00000 */
[----:B-1----:R-:W-:Y:S01]  /*8ba0*/  FADD.FTZ R2, R7, R114 ;  /* 0x0000007207027221 */ /* 0x002fe20000010000 */
[----:B------:R-:W-:Y:S01]  /*8bb0*/  MOV R112, 0x8c10 ;  /* 0x00008c1000707802 */ /* 0x000fe20000000f00 */
[----:B0-----:R-:W-:Y:S02]  /*8bc0*/  IMAD.MOV.U32 R115, RZ, RZ, 0x1 ;  /* 0x00000001ff737424 */ /* 0x001fe400078e00ff */
[----:B------:R-:W-:Y:S02]  /*8bd0*/  IMAD.MOV.U32 R124, RZ, RZ, 0x1f ;  /* 0x0000001fff7c7424 */ /* 0x000fe400078e00ff */
[----:B------:R-:W-:-:S02]  /*8be0*/  IMAD.MOV.U32 R125, RZ, RZ, -0x1 ;  /* 0xffffffffff7d7424 */ /* 0x000fc400078e00ff */
[----:B------:R-:W-:Y:S02]  /*8bf0*/  IMAD.MOV.U32 R114, RZ, RZ, R2 ;  /* 0x000000ffff727224 */ /* 0x000fe400078e0002 */
[----:B------:R-:W-:Y:S05]  /*8c00*/  CALL.REL.NOINC `($__internal_1_$__cuda_sm70_shflsync_bfly_p) ;  /* 0x0000028000007944 */ /* 0x000fea0003c00000 */
[----:B-1----:R-:W-:Y:S01]  /*8c10*/  IMAD.MOV.U32 R5, RZ, RZ, R114 ;  /* 0x000000ffff057224 */ /* 0x002fe200078e0072 */
[----:B0-----:R-:W-:Y:S05]  /*8c20*/  BRA `(.L_x_309) ;  /* 0xffff928000007947 */ /* 0x001fea000383ffff */
.L_x_233:
[----:B------:R-:W-:Y:S01]  /*8c30*/  IMAD.MOV.U32 R114, RZ, RZ, R127 ;  /* 0x000000ffff727224 */ /* 0x000fe200078e007f */
[----:B------:R-:W-:Y:S01]  /*8c40*/  MOV R112, 0x8c90 ;  /* 0x00008c9000707802 */ /* 0x000fe20000000f00 */
[----:B------:R-:W-:Y:S02]  /*8c50*/  IMAD.MOV.U32 R115, RZ, RZ, 0x1 ;  /* 0x00000001ff737424 */ /* 0x000fe400078e00ff */
[----:B------:R-:W-:Y:S02]  /*8c60*/  IMAD.MOV.U32 R124, RZ, RZ, 0x1f ;  /* 0x0000001fff7c7424 */ /* 0x000fe400078e00ff */
[----:B------:R-:W-:Y:S02]  /*8c70*/  IMAD.MOV.U32 R125, RZ, RZ, -0x1 ;  /* 0xffffffffff7d7424 */ /* 0x000fe400078e00ff */
[----:B------:R-:W-:Y:S05]  /*8c80*/  CALL.REL.NOINC `($__internal_1_$__cuda_sm70_shflsync_bfly_p) ;  /* 0x0000020000007944 */ /* 0x000fea0003c00000 */
[----:B-1----:R-:W-:Y:S01]  /*8c90*/  IMAD.MOV.U32 R112, RZ, RZ, R114 ;  /* 0x000000ffff707224 */ /* 0x002fe200078e0072 */
[----:B0-----:R-:W-:Y:S05]  /*8ca0*/  BRA `(.L_x_310) ;  /* 0xffffbf0000007947 */ /* 0x001fea000383ffff */
.L_x_237:
[----:B------:R-:W-:Y:S01]  /*8cb0*/  IMAD.MOV.U32 R114, RZ, RZ, R2 ;  /* 0x000000ffff727224 */ /* 0x000fe200078e0002 */
[----:B------:R-:W-:Y:S01]  /*8cc0*/  MOV R112, 0x8d10 ;  /* 0x00008d1000707802 */ /* 0x000fe20000000f00 */
[----:B------:R-:W-:-:S02]  /*8cd0*/  IMAD.MOV.U32 R115, RZ, RZ, 0x10 ;  /* 0x00000010ff737424 */ /* 0x000fc400078e00ff */
[----:B------:R-:W-:Y:S02]  /*8ce0*/  IMAD.MOV.U32 R124, RZ, RZ, 0x1f ;  /* 0x0000001fff7c7424 */ /* 0x000fe400078e00ff */
[----:B------:R-:W-:Y:S02]  /*8cf0*/  IMAD.MOV.U32 R125, RZ, RZ, -0x1 ;  /* 0xffffffffff7d7424 */ /* 0x000fe400078e00ff */
[----:B0-----:R-:W-:Y:S05]  /*8d00*/  CALL.REL.NOINC `($__internal_1_$__cuda_sm70_shflsync_bfly_p) ;  /* 0x0000018000007944 */ /* 0x001fea0003c00000 */
[----:B-1----:R-:W-:Y:S01]  /*8d10*/  IMAD.MOV.U32 R5, RZ, RZ, R114 ;  /* 0x000000ffff057224 */ /* 0x002fe200078e0072 */
[----:B0-----:R-:W-:Y:S05]  /*8d20*/  BRA `(.L_x_311) ;  /* 0xffffc0e000007947 */ /* 0x001fea000383ffff */
.L_x_238:
[----:B------:R-:W-:Y:S01]  /*8d30*/  IMAD.MOV.U32 R114, RZ, RZ, R7 ;  /* 0x000000ffff727224 */ /* 0x000fe200078e0007 */
[----:B------:R-:W-:Y:S01]  /*8d40*/  MOV R112, 0x8d90 ;  /* 0x00008d9000707802 */ /* 0x000fe20000000f00 */
[----:B------:R-:W-:Y:S02]  /*8d50*/  IMAD.MOV.U32 R115, RZ, RZ, 0x8 ;  /* 0x00000008ff737424 */ /* 0x000fe400078e00ff */
[----:B------:R-:W-:Y:S02]  /*8d60*/  IMAD.MOV.U32 R124, RZ, RZ, 0x1f ;  /* 0x0000001fff7c7424 */ /* 0x000fe400078e00ff */
[----:B------:R-:W-:Y:S02]  /*8d70*/  IMAD.MOV.U32 R125, RZ, RZ, -0x1 ;  /* 0xffffffffff7d7424 */ /* 0x000fe400078e00ff */
[----:B01----:R-:W-:Y:S05]  /*8d80*/  CALL.REL.NOINC `($__internal_1_$__cuda_sm70_shflsync_bfly_p) ;  /* 0x0000010000007944 */ /* 0x003fea0003c00000 */
[----:B-1----:R-:W-:Y:S01]  /*8d90*/  FMNMX.FTZ R5, R7, R114, !PT ;  /* 0x0000007207057209 */ /* 0x002fe20007810000 */
[----:B0-----:R-:W-:Y:S01]  /*8da0*/  IMAD.MOV.U32 R115, RZ, RZ, 0x4 ;  /* 0x00000004ff737424 */ /* 0x001fe200078e00ff */
[----:B------:R-:W-:Y:S01]  /*8db0*/  MOV R112, 0x8e00 ;  /* 0x00008e0000707802 */ /* 0x000fe20000000f00 */
[----:B------:R-:W-:-:S02]  /*8dc0*/  IMAD.MOV.U32 R124, RZ, RZ, 0x1f ;  /* 0x0000001fff7c7424 */ /* 0x000fc400078e00ff */
[----:B------:R-:W-:Y:S02]  /*8dd0*/  IMAD.MOV.U32 R125, RZ, RZ, -0x1 ;  /* 0xffffffffff7d7424 */ /* 0x000fe400078e00ff */
[----:B------:R-:W-:Y:S02]  /*8de0*/  IMAD.MOV.U32 R114, RZ, RZ, R5 ;  /* 0x000000ffff727224 */ /* 0x000fe400078e0005 */
[----:B------:R-:W-:Y:S05]  /*8df0*/  CALL.REL.NOINC `($__internal_1_$__cuda_sm70_shflsync_bfly_p) ;  /* 0x0000009000007944 */ /* 0x000fea0003c00000 */
[----:B-1----:R-:W-:Y:S01]  /*8e00*/  FMNMX.FTZ R5, R5, R114, !PT ;  /* 0x0000007205057209 */ /* 0x002fe20007810000 */
[----:B0-----:R-:W-:Y:S01]  /*8e10*/  IMAD.MOV.U32 R115, RZ, RZ, 0x2 ;  /* 0x00000002ff737424 */ /* 0x001fe200078e00ff */
[----:B------:R-:W-:Y:S01]  /*8e20*/  MOV R112, 0x8e70 ;  /* 0x00008e7000707802 */ /* 0x000fe20000000f00 */
[----:B------:R-:W-:Y:S02]  /*8e30*/  IMAD.MOV.U32 R124, RZ, RZ, 0x1f ;  /* 0x0000001fff7c7424 */ /* 0x000fe400078e00ff */
[----:B------:R-:W-:Y:S02]  /*8e40*/  IMAD.MOV.U32 R125, RZ, RZ, -0x1 ;  /* 0xffffffffff7d7424 */ /* 0x000fe400078e00ff */
[----:B------:R-:W-:Y:S02]  /*8e50*/  IMAD.MOV.U32 R114, RZ, RZ, R5 ;  /* 0x000000ffff727224 */ /* 0x000fe400078e0005 */
[----:B------:R-:W-:Y:S05]  /*8e60*/  CALL.REL.NOINC `($__internal_1_$__cuda_sm70_shflsync_bfly_p) ;  /* 0x0000002000007944 */ /* 0x000fea0003c00000 */
[----:B-1----:R-:W-:Y:S01]  /*8e70*/  IMAD.MOV.U32 R4, RZ, RZ, R114 ;  /* 0x000000ffff047224 */ /* 0x002fe200078e0072 */
[----:B0-----:R-:W-:Y:S05]  /*8e80*/  BRA `(.L_x_312) ;  /* 0xffffbff000007947 */ /* 0x001fea000383ffff */
        .weak           $__internal_1_$__cuda_sm70_shflsync_bfly_p
        .type           $__internal_1_$__cuda_sm70_shflsync_bfly_p,@function
        .size           $__internal_1_$__cuda_sm70_shflsync_bfly_p,(.L_x_3252 - $__internal_1_$__cuda_sm70_shflsync_bfly_p)
$__internal_1_$__cuda_sm70_shflsync_bfly_p:
[----:B------:R-:W-:Y:S01]  /*8e90*/  IMAD.MOV.U32 R113, RZ, RZ, 0x0 ;  /* 0x00000000ff717424 */ /* 0x000fe200078e00ff */
[----:B------:R-:W-:Y:S04]  /*8ea0*/  WARPSYNC R125 ;  /* 0x0000007d00007348 */ /* 0x000fe80003800000 */
[----:B------:R0:W1:Y:S01]  /*8eb0*/  SHFL.BFLY PT, R114, R114, R115, R124 ;  /* 0x0c00007372727389 */ /* 0x00006200000e007c */
[----:B------:R-:W-:Y:S05]  /*8ec0*/  RET.REL.NODEC R112 `(_ZN4mmha33masked_multihead_attention_kernelItLi80ELi128ELi2ELi16ELi128ELb1ELb1EEEv26Multihead_attention_paramsIT_XT5_EE) ;  /* 0xffff713070007950 */ /* 0x000fea0003c3ffff */
.L_x_313:
        /* <DEDUP_REMOVED lines=11> */
.L_x_3252:


//--------------------- .text._ZN4mmha33masked_multihead_attention_kernelItLi80ELi128ELi4ELi16ELi64ELb1ELb1EEEv26Multihead_attention_paramsIT_XT5_EE --------------------------
	.section	.text._ZN4mmha33masked_multihead_attention_kernelItLi80ELi128ELi4ELi16ELi64ELb1ELb1EEEv26Multihead_attention_paramsIT_XT5_EE,"ax",@progbits
	.sectioninfo	@"SHI_REGISTERS=87"
	.align	128
        .global         _ZN4mmha33masked_multihead_attention_kernelItLi80ELi128ELi4ELi16ELi64ELb1ELb1EEEv26Multihead_attention_paramsIT_XT5_EE
        .type           _ZN4mmha33masked_multihead_attention_kernelItLi80ELi128ELi4ELi16ELi64ELb1ELb1EEEv26Multihead_attention_paramsIT_XT5_EE,@function
        .size           _ZN4mmha33masked_multihead_attention_kernelItLi80ELi128ELi4ELi16ELi64ELb1ELb1EEEv26Multihead_attention_paramsIT_XT5_EE,(.L_x_3253 - _ZN4mmha33masked_multihead_attention_kernelItLi80ELi128ELi4ELi16ELi64ELb1ELb1EEEv26Multihead_attention_paramsIT_XT5_EE)
        .other          _ZN4mmha33masked_multihead_attention_kernelItLi80ELi128ELi4ELi16ELi64ELb1ELb1EEEv26Multihead_attention_paramsIT_XT5_EE,@"STO_CUDA_ENTRY STV_DEFAULT"
_ZN4mmha33masked_multihead_attention_kernelItLi80ELi128ELi4ELi16ELi64ELb1ELb1EEEv26Multihead_attention_paramsIT_XT5_EE:
.text._ZN4mmha33masked_multihead_attention_kernelItLi80ELi128ELi4ELi16ELi64ELb1ELb1EEEv26Multihead_attention_paramsIT_XT5_EE:
        /* <DEDUP_REMOVED lines=11> */
.L_x_314:
[----:B------:R-:W-:Y:S02]  /*00b0*/  IABS R5, c[0x0][0x1d0] ;  /* 0x0000740000057a13 */ /* 0x000fe40000000000 */
[----:B------:R-:W-:Y:S02]  /*00c0*/  ISETP.NE.U32.AND P0, PT, RZ, c[0x0][0x240], PT ;  /* 0x00009000ff007a0c */ /* 0x000fe40003f05070 */
[----:B------:R-:W1:Y:S02]  /*00d0*/  I2F.RP R0, R5 ;  /* 0x0000000500007306 */ /* 0x000e640000209400 */
[----:B------:R-:W-:-:S04]  /*00e0*/  ISETP.NE.AND.EX P0, PT, RZ, c[0x0][0x244], PT, P0 ;  /* 0x00009100ff007a0c */ /* 0x000fc80003f05300 */
[----:B------:R-:W-:Y:S02]  /*00f0*/  ISETP.EQ.AND P4, PT, RZ, c[0x0][0x1ec], P0 ;  /* 0x00007b00ff007a0c */ /* 0x000fe40000782270 */
[----:B-1----:R-:W1:Y:S02]  /*0100*/  MUFU.RCP R0, R0 ;  /* 0x0000000000007308 */ /* 0x002e640000001000 */
[----:B-1----:R-:W-:-:S06]  /*0110*/  IADD3 R2, R0, 0xffffffe, RZ ;  /* 0x0ffffffe00027810 */ /* 0x002fcc0007ffe0ff */
[----:B------:R1:W2:Y:S02]  /*0120*/  F2I.FTZ.U32.TRUNC.NTZ R3, R2 ;  /* 0x0000000200037305 */ /* 0x0002a4000021f000 */
[----:B-1----:R-:W-:Y:S02]  /*0130*/  IMAD.MOV.U32 R2, RZ, RZ, RZ ;  /* 0x000000ffff027224 */ /* 0x002fe400078e00ff */
[----:B--2---:R-:W-:-:S04]  /*0140*/  IMAD.MOV R4, RZ, RZ, -R3 ;  /* 0x000000ffff047224 */ /* 0x004fc800078e0a03 */
[----:B------:R-:W-:Y:S01]  /*0150*/  IMAD R7, R4, R5, RZ ;  /* 0x0000000504077224 */ /* 0x000fe200078e02ff */
[----:B0-----:R-:W-:-:S03]  /*0160*/  IABS R4, R28 ;  /* 0x0000001c00047213 */ /* 0x001fc60000000000 */
[----:B------:R-:W-:-:S04]  /*0170*/  IMAD.HI.U32 R3, R3, R7, R2 ;  /* 0x0000000703037227 */ /* 0x000fc800078e0002 */
[----:B------:R-:W-:Y:S01]  /*0180*/  IMAD.MOV.U32 R24, RZ, RZ, RZ ;  /* 0x000000ffff187224 */ /* 0x000fe200078e00ff */
[----:B------:R-:W0:Y:S01]  /*0190*/  S2R R23, SR_TID.X ;  /* 0x0000000000177919 */ /* 0x000e220000002100 */
[----:B------:R-:W-:Y:S01]  /*01a0*/  IMAD.HI.U32 R36, R3, R4, RZ ;  /* 0x0000000403247227 */ /* 0x000fe200078e00ff */
[----:B------:R-:W-:-:S03]  /*01b0*/  P2R R2, PR, RZ, 0x10 ;  /* 0x00000010ff027803 */ /* 0x000fc60000000000 */
[----:B------:R-:W-:Y:S02]  /*01c0*/  IMAD.MOV R0, RZ, RZ, -R36 ;  /* 0x000000ffff007224 */ /* 0x000fe400078e0a24 */
[----:B------:R-:W-:Y:S02]  /*01d0*/  IMAD.MOV.U32 R7, RZ, RZ, 0x4 ;  /* 0x00000004ff077424 */ /* 0x000fe400078e00ff */
[----:B------:R-:W-:Y:S02]  /*01e0*/  IMAD R0, R5, R0, R4 ;  /* 0x0000000005007224 */ /* 0x000fe400078e0204 */
[----:B------:R-:W-:-:S03]  /*01f0*/  IMAD.WIDE R26, R28, R7, c[0x0][0x278] ;  /* 0x00009e001c1a7625 */ /* 0x000fc600078e0207 */
[----:B------:R-:W-:-:S03]  /*0200*/  ISETP.GT.U32.AND P2, PT, R5, R0, PT ;  /* 0x000000000500720c */ /* 0x000fc60003f44070 */
[----:B------:R1:W2:Y:S10]  /*0210*/  LDG.E R26, [R26.64] ;  /* 0x000000241a1a7981 */ /* 0x0002b4000c1e1900 */
[----:B------:R-:W-:Y:S01]  /*0220*/  @!P2 IMAD.IADD R0, R0, 0x1, -R5 ;  /* 0x000000010000a824 */ /* 0x000fe200078e0a05 */
[----:B------:R-:W-:-:S02]  /*0230*/  @!P2 IADD3 R36, R36, 0x1, RZ ;  /* 0x000000012424a810 */ /* 0x000fc40007ffe0ff */
[----:B------:R-:W-:Y:S02]  /*0240*/  ISETP.NE.AND P2, PT, RZ, c[0x0][0x1d0], PT ;  /* 0x00007400ff007a0c */ /* 0x000fe40003f45270 */
[----:B------:R-:W-:Y:S02]  /*0250*/  ISETP.GE.U32.AND P1, PT, R0, R5, PT ;  /* 0x000000050000720c */ /* 0x000fe40003f26070 */
[----:B------:R-:W-:-:S04]  /*0260*/  LOP3.LUT R0, R28, c[0x0][0x1d0], RZ, 0x3c, !PT ;  /* 0x000074001c007a12 */ /* 0x000fc800078e3cff */
[----:B------:R-:W-:-:S07]  /*0270*/  ISETP.GE.AND P3, PT, R0, RZ, PT ;  /* 0x000000ff0000720c */ /* 0x000fce0003f66270 */
[----:B------:R-:W-:-:S06]  /*0280*/  @P1 IADD3 R36, R36, 0x1, RZ ;  /* 0x0000000124241810 */ /* 0x000fcc0007ffe0ff */
[----:B------:R-:W-:Y:S01]  /*0290*/  @!P3 IMAD.MOV R36, RZ, RZ, -R36 ;  /* 0x000000ffff24b224 */ /* 0x000fe200078e0a24 */
[----:B------:R-:W-:-:S05]  /*02a0*/  @!P2 LOP3.LUT R36, RZ, c[0x0][0x1d0], RZ, 0x33, !PT ;  /* 0x00007400ff24aa12 */ /* 0x000fca00078e33ff */
[----:B------:R-:W-:-:S05]  /*02b0*/  @P4 IMAD.WIDE R6, R36, R7, c[0x0][0x240] ;  /* 0x0000900024064625 */ /* 0x000fca00078e0207 */
[----:B------:R3:W4:Y:S04]  /*02c0*/  @P4 LDG.E R24, [R6.64] ;  /* 0x0000002406184981 */ /* 0x000728000c1e1900 */
[----:B------:R-:W1:Y:S01]  /*02d0*/  S2R R19, SR_CTAID.X ;  /* 0x0000000000137919 */ /* 0x000e620000002500 */
[C---:B0-----:R-:W-:Y:S02]  /*02e0*/  LEA.HI R5, R23.reuse, R23, RZ, 0x1 ;  /* 0x0000001717057211 */ /* 0x041fe400078f08ff */
[----:B------:R-:W-:Y:S02]  /*02f0*/  ISETP.NE.U32.AND P3, PT, RZ, c[0x0][0x1f8], PT ;  /* 0x00007e00ff007a0c */ /* 0x000fe40003f65070 */
[----:B------:R-:W-:Y:S02]  /*0300*/  ISETP.GT.AND P0, PT, R23, 0x13, PT ;  /* 0x000000131700780c */ /* 0x000fe40003f04270 */
[----:B---3--:R-:W-:-:S02]  /*0310*/  LOP3.LUT R6, R5, 0x3ffffffe, RZ, 0xc0, !PT ;  /* 0x3ffffffe05067812 */ /* 0x008fc400078ec0ff */
[----:B------:R-:W-:Y:S01]  /*0320*/  ISETP.LT.AND P2, PT, R23, 0x20, P4 ;  /* 0x000000201700780c */ /* 0x000fe20002741270 */
[----:B------:R-:W-:Y:S01]  /*0330*/  IMAD.SHL.U32 R5, R5, 0x4, RZ ;  /* 0x0000000405057824 */ /* 0x000fe200078e00ff */
[----:B------:R-:W-:Y:S01]  /*0340*/  ISETP.NE.AND.EX P3, PT, RZ, c[0x0][0x1fc], PT, P3 ;  /* 0x00007f00ff007a0c */ /* 0x000fe20003f65330 */
[----:B------:R-:W-:-:S03]  /*0350*/  IMAD.IADD R6, R23, 0x1, -R6 ;  /* 0x0000000117067824 */ /* 0x000fc600078e0a06 */
[----:B------:R-:W-:Y:S01]  /*0360*/  LOP3.LUT R5, R5, 0xfffffff8, RZ, 0xc0, !PT ;  /* 0xfffffff805057812 */ /* 0x000fe200078ec0ff */
[----:B-1----:R-:W-:Y:S02]  /*0370*/  IMAD.SHL.U32 R27, R6, 0x4, RZ ;  /* 0x00000004061b7824 */ /* 0x002fe400078e00ff */
[----:B------:R-:W-:-:S04]  /*0380*/  IMAD R18, R28, c[0x0][0x1d8], R19 ;  /* 0x000076001c127a24 */ /* 0x000fc800078e0213 */
[----:B------:R-:W-:Y:S02]  /*0390*/  IMAD R56, R18, 0x50, RZ ;  /* 0x0000005012387824 */ /* 0x000fe400078e02ff */
[----:B------:R-:W-:Y:S02]  /*03a0*/  IMAD.SHL.U32 R0, R23, 0x4, RZ ;  /* 0x0000000417007824 */ /* 0x000fe400078e00ff */
[----:B------:R-:W-:Y:S01]  /*03b0*/  IMAD.IADD R29, R56, 0x1, R5 ;  /* 0x00000001381d7824 */ /* 0x000fe200078e0205 */
[----:B------:R-:W-:Y:S01]  /*03c0*/  SHF.R.S32.HI R9, RZ, 0x1f, R28 ;  /* 0x0000001fff097819 */ /* 0x000fe2000001141c */
[----:B------:R-:W-:Y:S01]  /*03d0*/  @!P0 IMAD.MOV.U32 R15, RZ, RZ, 0x2 ;  /* 0x00000002ff0f8424 */ /* 0x000fe200078e00ff */
[----:B------:R-:W-:Y:S01]  /*03e0*/  @P3 LEA R12, P4, R28, c[0x0][0x1f8], 0x2 ;  /* 0x00007e001c0c3a11 */ /* 0x000fe200078810ff */
[----:B------:R-:W-:-:S03]  /*03f0*/  @P2 IMAD.MOV.U32 R14, RZ, RZ, 0x2 ;  /* 0x00000002ff0e2424 */ /* 0x000fc600078e00ff */
[----:B------:R-:W-:Y:S02]  /*0400*/  @P3 LEA.HI.X R13, R28, c[0x0][0x1fc], R9, 0x2, P4 ;  /* 0x00007f001c0d3a11 */ /* 0x000fe400020f1409 */
[----:B------:R-:W-:-:S04]  /*0410*/  IABS R21, c[0x0][0x1d4] ;  /* 0x0000750000157a13 */ /* 0x000fc80000000000 */
[----:B------:R-:W0:Y:S01]  /*0420*/  I2F.RP R16, R21 ;  /* 0x0000001500107306 */ /* 0x000e220000209400 */
[----:B--2---:R-:W-:-:S05]  /*0430*/  IADD3 R17, R26, -0x1, RZ ;  /* 0xffffffff1a117810 */ /* 0x004fca0007ffe0ff */
[----:B------:R-:W-:-:S04]  /*0440*/  @!P0 IMAD R6, R17, 0x8, R27 ;  /* 0x0000000811068824 */ /* 0x000fc800078e021b */
[----:B------:R-:W-:-:S04]  /*0450*/  @!P0 IMAD R6, R29, c[0x0][0x1d4], R6 ;  /* 0x000075001d068a24 */ /* 0x000fc800078e0206 */
[----:B------:R-:W-:-:S04]  /*0460*/  @!P0 IMAD.WIDE R8, R6, R15, c[0x0][0x198] ;  /* 0x0000660006088625 */ /* 0x000fc800078e020f */
[----:B----4-:R-:W-:-:S04]  /*0470*/  @P2 IMAD R5, R24, c[0x0][0x1d8], R19 ;  /* 0x0000760018052a24 */ /* 0x010fc800078e0213 */
[----:B------:R-:W-:-:S04]  /*0480*/  @P2 IMAD R7, R5, 0x50, R0 ;  /* 0x0000005005072824 */ /* 0x000fc800078e0200 */
[----:B------:R-:W-:-:S06]  /*0490*/  @P2 IMAD.WIDE R6, R7, R14, c[0x0][0x230] ;  /* 0x00008c0007062625 */ /* 0x000fcc00078e020e */
[----:B------:R-:W5:Y:S01]  /*04a0*/  @P2 LDG.E.64 R6, [R6.64] ;  /* 0x0000002406062981 */ /* 0x000f62000c1e1b00 */
[----:B0-----:R-:W0:Y:S01]  /*04b0*/  MUFU.RCP R16, R16 ;  /* 0x0000001000107308 */ /* 0x001e220000001000 */
[----:B------:R-:W-:-:S04]  /*04c0*/  ISETP.EQ.U32.AND P1, PT, RZ, c[0x0][0x170], PT ;  /* 0x00005c00ff007a0c */ /* 0x000fc80003f22070 */
[----:B------:R-:W-:Y:S01]  /*04d0*/  ISETP.EQ.OR.EX P1, PT, RZ, c[0x0][0x174], P0, P1 ;  /* 0x00005d00ff007a0c */ /* 0x000fe20000722710 */
[----:B------:R-:W-:Y:S01]  /*04e0*/  IMAD R3, R19, 0x50, RZ ;  /* 0x0000005013037824 */ /* 0x000fe200078e02ff */
[----:B0-----:R-:W-:-:S04]  /*04f0*/  IADD3 R14, R16, 0xffffffe, RZ ;  /* 0x0ffffffe100e7810 */ /* 0x001fc80007ffe0ff */
[----:B------:R0:W1:Y:S01]  /*0500*/  F2I.FTZ.U32.TRUNC.NTZ R15, R14 ;  /* 0x0000000e000f7305 */ /* 0x000062000021f000 */
[----:B------:R-:W-:Y:S02]  /*0510*/  IMAD.MOV.U32 R22, RZ, RZ, RZ ;  /* 0x000000ffff167224 */ /* 0x000fe400078e00ff */
[----:B------:R-:W-:-:S04]  /*0520*/  IMAD.IADD R20, R3, 0x1, R0 ;  /* 0x0000000103147824 */ /* 0x000fc800078e0200 */
[----:B------:R-:W-:Y:S01]  /*0530*/  @!P1 IMAD.MOV.U32 R11, RZ, RZ, 0x2 ;  /* 0x00000002ff0b9424 */ /* 0x000fe200078e00ff */
[----:B------:R-:W-:Y:S01]  /*0540*/  CS2R R4, SRZ ;  /* 0x0000000000047805 */ /* 0x000fe2000001ff00 */
[----:B------:R1:W5:Y:S02]  /*0550*/  @P3 LDG.E R22, [R12.64] ;  /* 0x000000240c163981 */ /* 0x000364000c1e1900 */
[----:B------:R-:W-:Y:S01]  /*0560*/  @!P1 IMAD.WIDE R10, R20, R11, c[0x0][0x170] ;  /* 0x00005c00140a9625 */ /* 0x000fe200078e020b */
[----:B------:R-:W-:-:S03]  /*0570*/  CS2R R30, SRZ ;  /* 0x00000000001e7805 */ /* 0x000fc6000001ff00 */
[----:B0-----:R-:W-:Y:S01]  /*0580*/  IMAD.MOV.U32 R14, RZ, RZ, RZ ;  /* 0x000000ffff0e7224 */ /* 0x001fe200078e00ff */
[----:B------:R0:W5:Y:S01]  /*0590*/  @!P1 LDG.E.64 R4, [R10.64] ;  /* 0x000000240a049981 */ /* 0x000162000c1e1b00 */
[----:B-1----:R-:W-:-:S03]  /*05a0*/  IMAD.MOV R12, RZ, RZ, -R15 ;  /* 0x000000ffff0c7224 */ /* 0x002fc600078e0a0f */
[----:B------:R1:W5:Y:S01]  /*05b0*/  @!P0 LDG.E.64 R30, [R8.64] ;  /* 0x00000024081e8981 */ /* 0x000362000c1e1b00 */
[----:B0-----:R-:W-:-:S04]  /*05c0*/  IMAD R11, R12, R21, RZ ;  /* 0x000000150c0b7224 */ /* 0x001fc800078e02ff */
[----:B------:R-:W-:Y:S01]  /*05d0*/  IMAD.HI.U32 R15, R15, R11, R14 ;  /* 0x0000000b0f0f7227 */ /* 0x000fe200078e000e */
[----:B-1----:R-:W-:-:S05]  /*05e0*/  IABS R8, R17 ;  /* 0x0000001100087213 */ /* 0x002fca0000000000 */
        /* <DEDUP_REMOVED lines=16> */
[----:B------:R-:W-:Y:S02]  /*06f0*/  IMAD.MOV.U32 R8, RZ, RZ, 0x2 ;  /* 0x00000002ff087424 */ /* 0x000fe400078e00ff */
        /* <DEDUP_REMOVED lines=25> */
.L_x_316:
[----:B------:R-:W-:Y:S05]  /*0890*/  BSYNC B0 ;  /* 0x0000000000007941 */ /* 0x000fea0003800000 */
.L_x_315:
        /* <DEDUP_REMOVED lines=10> */
.L_x_318:
[----:B------:R-:W-:Y:S05]  /*0940*/  BSYNC B0 ;  /* 0x0000000000007941 */ /* 0x000fea0003800000 */
.L_x_317:
        /* <DEDUP_REMOVED lines=18> */
[----:B0-----:R-:W-:Y:S02]  /*0a70*/  IABS R8, R0 ;  /* 0x0000000000087213 */ /* 0x001fe40000000000 */
[----:B------:R-:W-:-:S04]  /*0a80*/  SHF.R.S32.HI R37, RZ, 0x1, R3 ;  /* 0x00000001ff257819 */ /* 0x000fc80000011403 */
[-C--:B------:R-:W-:Y:S02]  /*0a90*/  IABS R6, R37.reuse ;  /* 0x0000002500067213 */ /* 0x080fe40000000000 */
[----:B------:R-:W-:Y:S02]  /*0aa0*/  IABS R9, R37 ;  /* 0x0000002500097213 */ /* 0x000fe40000000000 */
[----:B------:R-:W0:Y:S08]  /*0ab0*/  I2F.RP R3, R6 ;  /* 0x0000000600037306 */ /* 0x000e300000209400 */
[----:B0-----:R-:W0:Y:S02]  /*0ac0*/  MUFU.RCP R3, R3 ;  /* 0x0000000300037308 */ /* 0x001e240000001000 */
[----:B0-----:R-:W-:Y:S01]  /*0ad0*/  IADD3 R4, R3, 0xffffffe, RZ ;  /* 0x0ffffffe03047810 */ /* 0x001fe20007ffe0ff */
[----:B------:R-:W-:-:S05]  /*0ae0*/  IMAD.MOV R3, RZ, RZ, -R9 ;  /* 0x000000ffff037224 */ /* 0x000fca00078e0a09 */
[----:B------:R0:W1:Y:S02]  /*0af0*/  F2I.FTZ.U32.TRUNC.NTZ R5, R4 ;  /* 0x0000000400057305 */ /* 0x000064000021f000 */
[----:B0-----:R-:W-:Y:S02]  /*0b00*/  IMAD.MOV.U32 R4, RZ, RZ, RZ ;  /* 0x000000ffff047224 */ /* 0x001fe400078e00ff */
[----:B-1----:R-:W-:-:S04]  /*0b10*/  IMAD.MOV R7, RZ, RZ, -R5 ;  /* 0x000000ffff077224 */ /* 0x002fc800078e0a05 */
[----:B------:R-:W-:-:S04]  /*0b20*/  IMAD R7, R7, R6, RZ ;  /* 0x0000000607077224 */ /* 0x000fc800078e02ff */
        /* <DEDUP_REMOVED lines=39> */
.L_x_321:
        /* <DEDUP_REMOVED lines=9> */
.L_x_322:
        /* <DEDUP_REMOVED lines=61> */
.L_x_326:
        /* <DEDUP_REMOVED lines=61> */
.L_x_329:
[----:B------:R-:W-:Y:S05]  /*15d0*/  BSYNC B2 ;  /* 0x0000000000027941 */ /* 0x000fea0003800000 */
.L_x_328:
[C-C-:B------:R-:W-:Y:S02]  /*15e0*/  PRMT R6, R30.reuse, 0x5410, R31.reuse ;  /* 0x000054101e067816 */ /* 0x140fe4000000001f */
[----:B------:R-:W-:-:S03]  /*15f0*/  PRMT R7, R30, 0x7632, R31 ;  /* 0x000076321e077816 */ /* 0x000fc6000000001f */
[----:B------:R0:W-:Y:S04]  /*1600*/  STS [R21], R6 ;  /* 0x0000000615007388 */ /* 0x0001e80000000800 */
[----:B------:R0:W-:Y:S02]  /*1610*/  STS [R40], R7 ;  /* 0x0000000728007388 */ /* 0x0001e40000000800 */
.L_x_327:
[----:B------:R-:W-:Y:S05]  /*1620*/  BSYNC B1 ;  /* 0x0000000000017941 */ /* 0x000fea0003800000 */
.L_x_325:
[C-C-:B0-----:R-:W-:Y:S02]  /*1630*/  PRMT R7, R34.reuse, 0x5410, R35.reuse ;  /* 0x0000541022077816 */ /* 0x141fe40000000023 */
[----:B------:R-:W-:-:S03]  /*1640*/  PRMT R6, R34, 0x7632, R35 ;  /* 0x0000763222067816 */ /* 0x000fc60000000023 */
[----:B------:R0:W-:Y:S04]  /*1650*/  STS [R4], R7 ;  /* 0x0000000704007388 */ /* 0x0001e80000000800 */
[----:B------:R0:W-:Y:S02]  /*1660*/  STS [R5], R6 ;  /* 0x0000000605007388 */ /* 0x0001e40000000800 */
.L_x_324:
[----:B------:R-:W-:Y:S05]  /*1670*/  BSYNC B0 ;  /* 0x0000000000007941 */ /* 0x000fea0003800000 */
.L_x_323:
[----:B------:R-:W-:Y:S06]  /*1680*/  BAR.SYNC.DEFER_BLOCKING 0x0 ;  /* 0x0000000000007b1d */ /* 0x000fec0000010000 */
[----:B------:R-:W-:Y:S01]  /*1690*/  BSSY B0, `(.L_x_330) ;  /* 0x0000005000007945 */ /* 0x000fe20003800000 */
[----:B------:R-:W-:Y:S05]  /*16a0*/  @!P6 BRA `(.L_x_331) ;  /* 0x000000300000e947 */ /* 0x000fea0003800000 */
[----:B------:R-:W-:Y:S01]  /*16b0*/  ISETP.NE.AND P0, PT, RZ, c[0x0][0x1ec], PT ;  /* 0x00007b00ff007a0c */ /* 0x000fe20003f05270 */
[----:B0-----:R0:W1:-:S12]  /*16c0*/  LDS.64 R34, [R0] ;  /* 0x0000000000227984 */ /* 0x0010580000000a00 */
[----:B------:R0:W2:Y:S02]  /*16d0*/  @!P0 LDS.64 R30, [R3] ;  /* 0x00000000031e8984 */ /* 0x0000a40000000a00 */
.L_x_331:
[----:B------:R-:W-:Y:S05]  /*16e0*/  BSYNC B0 ;  /* 0x0000000000007941 */ /* 0x000fea0003800000 */
.L_x_330:
[----:B------:R-:W-:Y:S06]  /*16f0*/  BAR.SYNC.DEFER_BLOCKING 0x0 ;  /* 0x0000000000007b1d */ /* 0x000fec0000010000 */
[----:B------:R-:W-:Y:S05]  /*1700*/  BRA `(.L_x_320) ;  /* 0x000005c000007947 */ /* 0x000fea0003800000 */
.L_x_319:
[----:B------:R-:W-:Y:S01]  /*1710*/  ISETP.NE.AND P0, PT, RZ, c[0x0][0x1ec], PT ;  /* 0x00007b00ff007a0c */ /* 0x000fe20003f05270 */
[----:B------:R-:W-:Y:S01]  /*1720*/  BSSY B0, `(.L_x_320) ;  /* 0x000005a000007945 */ /* 0x000fe20003800000 */
[----:B0-----:R-:W-:-:S11]  /*1730*/  IADD3 R8, -R22, c[0x0][0x1ec], RZ ;  /* 0x00007b0016087a10 */ /* 0x001fd60007ffe1ff */
[----:B------:R-:W-:Y:S05]  /*1740*/  @!P0 BRA `(.L_x_332) ;  /* 0x0000025000008947 */ /* 0x000fea0003800000 */
[----:B------:R-:W-:-:S13]  /*1750*/  ISETP.GE.AND P0, PT, R0, c[0x0][0x1e0], PT ;  /* 0x0000780000007a0c */ /* 0x000fda0003f06270 */
[----:B------:R-:W-:Y:S05]  /*1760*/  @P0 BRA `(.L_x_333) ;  /* 0x0000055000000947 */ /* 0x000fea0003800000 */
[----:B------:R-:W0:Y:S01]  /*1770*/  I2F R7, c[0x0][0x1e0] ;  /* 0x0000780000077b06 */ /* 0x000e220000201400 */
[----:B------:R-:W-:Y:S01]  /*1780*/  IADD3 R5, R0, 0x2, RZ ;  /* 0x0000000200057810 */ /* 0x000fe20007ffe0ff */
[--C-:B------:R-:W-:Y:S02]  /*1790*/  HADD2.F32 R9, -RZ, R35.reuse.H1_H1 ;  /* 0x30000023ff097230 */ /* 0x100fe40000004100 */
[--C-:B------:R-:W-:Y:S02]  /*17a0*/  HADD2.F32 R12, -RZ, R34.reuse.H1_H1 ;  /* 0x30000022ff0c7230 */ /* 0x100fe40000004100 */
[----:B------:R-:W-:Y:S02]  /*17b0*/  HADD2.F32 R35, -RZ, R35.H0_H0 ;  /* 0x20000023ff237230 */ /* 0x000fe40000004100 */
[----:B------:R-:W-:Y:S01]  /*17c0*/  I2F R5, R5 ;  /* 0x0000000500057306 */ /* 0x000fe20000201400 */
[----:B------:R-:W-:-:S07]  /*17d0*/  HADD2.F32 R34, -RZ, R34.H0_H0 ;  /* 0x20000022ff227230 */ /* 0x000fce0000004100 */
        /* <DEDUP_REMOVED lines=10> */
[----:B------:R-:W-:Y:S02]  /*1880*/  FMUL.RZ R11, R7, 0.15915493667125701904 ;  /* 0x3e22f983070b7820 */ /* 0x000fe4000040c000 */
[----:B-1----:R-:W-:Y:S02]  /*1890*/  FMUL.FTZ R3, R3, R4 ;  /* 0x0000000403037220 */ /* 0x002fe40000410000 */
[----:B------:R-:W0:Y:S02]  /*18a0*/  MUFU.SIN R8, R11 ;  /* 0x0000000b00087308 */ /* 0x000e240000000400 */
[----:B------:R-:W-:-:S06]  /*18b0*/  FMUL.RZ R10, R3, 0.15915493667125701904 ;  /* 0x3e22f983030a7820 */ /* 0x000fcc000040c000 */
[----:B------:R-:W1:Y:S08]  /*18c0*/  MUFU.COS R7, R11 ;  /* 0x0000000b00077308 */ /* 0x000e700000000000 */
[----:B------:R-:W2:Y:S01]  /*18d0*/  MUFU.SIN R3, R10 ;  /* 0x0000000a00037308 */ /* 0x000ea20000000400 */
[----:B0-----:R-:W-:-:S07]  /*18e0*/  FMUL.FTZ R6, R8, R9 ;  /* 0x0000000908067220 */ /* 0x001fce0000410000 */
[----:B------:R-:W0:Y:S01]  /*18f0*/  MUFU.COS R0, R10 ;  /* 0x0000000a00007308 */ /* 0x000e220000000000 */
[C---:B-1----:R-:W-:Y:S02]  /*1900*/  FMUL.FTZ R9, R7.reuse, R9 ;  /* 0x0000000907097220 */ /* 0x042fe40000410000 */
        /* <DEDUP_REMOVED lines=9> */
.L_x_332:
[----:B------:R-:W-:-:S13]  /*19a0*/  ISETP.GE.AND P0, PT, R0, c[0x0][0x1e0], PT ;  /* 0x0000780000007a0c */ /* 0x000fda0003f06270 */
[----:B------:R-:W-:Y:S05]  /*19b0*/  @P0 BRA `(.L_x_333) ;  /* 0x0000030000000947 */ /* 0x000fea0003800000 */
[----:B------:R-:W0:Y:S01]  /*19c0*/  I2F R3, c[0x0][0x1e0] ;  /* 0x0000780000037b06 */ /* 0x000e220000201400 */
[----:B------:R-:W-:Y:S01]  /*19d0*/  IADD3 R6, R0, 0x2, RZ ;  /* 0x0000000200067810 */ /* 0x000fe20007ffe0ff */
[----:B------:R-:W-:-:S06]  /*19e0*/  HADD2.F32 R12, -RZ, R31.H0_H0 ;  /* 0x2000001fff0c7230 */ /* 0x000fcc0000004100 */
[----:B------:R-:W-:Y:S08]  /*19f0*/  I2F R6, R6 ;  /* 0x0000000600067306 */ /* 0x000ff00000201400 */
[----:B0-----:R-:W0:Y:S08]  /*1a00*/  MUFU.RCP R3, R3 ;  /* 0x0000000300037308 */ /* 0x001e300000001000 */
[----:B------:R-:W1:Y:S01]  /*1a10*/  I2F R0, R0 ;  /* 0x0000000000007306 */ /* 0x000e620000201400 */
[----:B0-----:R-:W-:-:S07]  /*1a20*/  FMUL.FTZ R4, R6, R3 ;  /* 0x0000000306047220 */ /* 0x001fce0000410000 */
[----:B------:R-:W-:Y:S01]  /*1a30*/  I2F R8, R8 ;  /* 0x0000000800087306 */ /* 0x000fe20000201400 */
[----:B------:R-:W-:Y:S02]  /*1a40*/  FMUL.FTZ R7, R4, 13.28771209716796875 ;  /* 0x41549a7804077820 */ /* 0x000fe40000410000 */
[----:B-1----:R-:W-:Y:S01]  /*1a50*/  FMUL.FTZ R4, R0, R3 ;  /* 0x0000000300047220 */ /* 0x002fe20000410000 */
[----:B------:R-:W-:-:S04]  /*1a60*/  HADD2.F32 R0, -RZ, R35.H1_H1 ;  /* 0x30000023ff007230 */ /* 0x000fc80000004100 */
[----:B------:R-:W0:Y:S01]  /*1a70*/  MUFU.EX2 R7, -R7 ;  /* 0x8000000700077308 */ /* 0x000e220000000800 */
[----:B------:R-:W-:Y:S01]  /*1a80*/  HADD2.F32 R35, -RZ, R35.H0_H0 ;  /* 0x20000023ff237230 */ /* 0x000fe20000004100 */
[----:B------:R-:W-:-:S06]  /*1a90*/  FMUL.FTZ R4, R4, 13.28771209716796875 ;  /* 0x41549a7804047820 */ /* 0x000fcc0000410000 */
[----:B------:R-:W1:Y:S01]  /*1aa0*/  MUFU.EX2 R5, -R4 ;  /* 0x8000000400057308 */ /* 0x000e620000000800 */
[----:B0-----:R-:W-:-:S04]  /*1ab0*/  FMUL.FTZ R3, R8, R7 ;  /* 0x0000000708037220 */ /* 0x001fc80000410000 */
[----:B------:R-:W-:-:S04]  /*1ac0*/  FMUL.RZ R3, R3, 0.15915493667125701904 ;  /* 0x3e22f98303037820 */ /* 0x000fc8000040c000 */
[----:B------:R-:W0:Y:S01]  /*1ad0*/  MUFU.SIN R10, R3 ;  /* 0x00000003000a7308 */ /* 0x000e220000000400 */
[----:B-1----:R-:W-:Y:S01]  /*1ae0*/  FMUL.FTZ R5, R8, R5 ;  /* 0x0000000508057220 */ /* 0x002fe20000410000 */
[----:B------:R-:W-:-:S03]  /*1af0*/  HADD2.F32 R8, -RZ, R31.H1_H1 ;  /* 0x3000001fff087230 */ /* 0x000fc60000004100 */
[----:B------:R-:W-:-:S03]  /*1b00*/  FMUL.RZ R5, R5, 0.15915493667125701904 ;  /* 0x3e22f98305057820 */ /* 0x000fc6000040c000 */
[----:B------:R-:W1:Y:S08]  /*1b10*/  MUFU.COS R9, R3 ;  /* 0x0000000300097308 */ /* 0x000e700000000000 */
[----:B------:R-:W2:Y:S01]  /*1b20*/  MUFU.SIN R6, R5 ;  /* 0x0000000500067308 */ /* 0x000ea20000000400 */
[----:B0-----:R-:W-:-:S07]  /*1b30*/  FMUL.FTZ R4, R10, R0 ;  /* 0x000000000a047220 */ /* 0x001fce0000410000 */
[----:B------:R2:W0:Y:S01]  /*1b40*/  MUFU.COS R7, R5 ;  /* 0x0000000500077308 */ /* 0x0004220000000000 */
[C---:B-1----:R-:W-:Y:S02]  /*1b50*/  FMUL.FTZ R11, R9.reuse, R0 ;  /* 0x00000000090b7220 */ /* 0x042fe40000410000 */
[CC--:B------:R-:W-:Y:S02]  /*1b60*/  FMUL.FTZ R0, R10.reuse, R8.reuse ;  /* 0x000000080a007220 */ /* 0x0c0fe40000410000 */
[C---:B------:R-:W-:Y:S02]  /*1b70*/  FMUL.FTZ R3, R9.reuse, R8 ;  /* 0x0000000809037220 */ /* 0x040fe40000410000 */
[CC--:B------:R-:W-:Y:S02]  /*1b80*/  FFMA.FTZ R8, R9.reuse, R35.reuse, -R4 ;  /* 0x0000002309087223 */ /* 0x0c0fe40000010804 */
[-C--:B------:R-:W-:Y:S01]  /*1b90*/  FFMA.FTZ R31, R9, R12.reuse, -R0 ;  /* 0x0000000c091f7223 */ /* 0x080fe20000010800 */
[----:B------:R-:W-:Y:S01]  /*1ba0*/  HADD2.F32 R0, -RZ, R34.H1_H1 ;  /* 0x30000022ff007230 */ /* 0x000fe20000004100 */
[C---:B------:R-:W-:Y:S01]  /*1bb0*/  FFMA.FTZ R4, R10.reuse, R12, R3 ;  /* 0x0000000c0a047223 */ /* 0x040fe20000010003 */
[----:B------:R-:W-:Y:S01]  /*1bc0*/  HADD2.F32 R3, -RZ, R30.H1_H1 ;  /* 0x3000001eff037230 */ /* 0x000fe20000004100 */
[----:B------:R-:W-:Y:S01]  /*1bd0*/  FFMA.FTZ R35, R10, R35, R11 ;  /* 0x000000230a237223 */ /* 0x000fe2000001000b */
[----:B------:R-:W-:Y:S01]  /*1be0*/  HADD2.F32 R34, -RZ, R34.H0_H0 ;  /* 0x20000022ff227230 */ /* 0x000fe20000004100 */
[CC--:B--2---:R-:W-:Y:S01]  /*1bf0*/  FMUL.FTZ R5, R6.reuse, R0.reuse ;  /* 0x0000000006057220 */ /* 0x0c4fe20000410000 */
[----:B------:R-:W-:Y:S01]  /*1c00*/  HADD2.F32 R30, -RZ, R30.H0_H0 ;  /* 0x2000001eff1e7230 */ /* 0x000fe20000004100 */
[----:B0-----:R-:W-:Y:S01]  /*1c10*/  FMUL.FTZ R9, R7, R0 ;  /* 0x0000000007097220 */ /* 0x001fe20000410000 */
[----:B------:R-:W-:Y:S01]  /*1c20*/  F2FP.PACK_AB R35, R35, R8 ;  /* 0x000000082323723e */ /* 0x000fe200000000ff */
[----:B------:R-:W-:Y:S01]  /*1c30*/  FMUL.FTZ R0, R6, R3 ;  /* 0x0000000306007220 */ /* 0x000fe20000410000 */
[----:B------:R-:W-:Y:S01]  /*1c40*/  F2FP.PACK_AB R31, R4, R31 ;  /* 0x0000001f041f723e */ /* 0x000fe200000000ff */
[----:B------:R-:W-:-:S02]  /*1c50*/  FMUL.FTZ R3, R7, R3 ;  /* 0x0000000307037220 */ /* 0x000fc40000410000 */
[CC--:B------:R-:W-:Y:S02]  /*1c60*/  FFMA.FTZ R5, R7.reuse, R34.reuse, -R5 ;  /* 0x0000002207057223 */ /* 0x0c0fe40000010805 */
[C---:B------:R-:W-:Y:S02]  /*1c70*/  FFMA.FTZ R34, R6.reuse, R34, R9 ;  /* 0x0000002206227223 */ /* 0x040fe40000010009 */
[-C--:B------:R-:W-:Y:S02]  /*1c80*/  FFMA.FTZ R0, R7, R30.reuse, -R0 ;  /* 0x0000001e07007223 */ /* 0x080fe40000010800 */
[----:B------:R-:W-:Y:S01]  /*1c90*/  FFMA.FTZ R3, R6, R30, R3 ;  /* 0x0000001e06037223 */ /* 0x000fe20000010003 */
[----:B------:R-:W-:-:S04]  /*1ca0*/  F2FP.PACK_AB R34, R34, R5 ;  /* 0x000000052222723e */ /* 0x000fc800000000ff */
[----:B------:R-:W-:Y:S02]  /*1cb0*/  F2FP.PACK_AB R30, R3, R0 ;  /* 0x00000000031e723e */ /* 0x000fe400000000ff */
.L_x_333:
[----:B------:R-:W-:Y:S05]  /*1cc0*/  BSYNC B0 ;  /* 0x0000000000007941 */ /* 0x000fea0003800000 */
.L_x_320:
        /* <DEDUP_REMOVED lines=12> */
[----:B------:R-:W-:-:S04]  /*1d90*/  @!P0 IMAD.MOV.U32 R5, RZ, RZ, 0x2 ;  /* 0x00000002ff058424 */ /* 0x000fc800078e00ff */
[----:B------:R-:W-:Y:S01]  /*1da0*/  @!P0 IMAD.WIDE R4, R0, R5, c[0x0][0x198] ;  /* 0x0000660000048625 */ /* 0x000fe200078e0205 */
[--C-:B------:R-:W-:Y:S02]  /*1db0*/  HADD2.F32 R0, -RZ, R15.reuse.H0_H0 ;  /* 0x2000000fff007230 */ /* 0x100fe40000004100 */
[----:B------:R-:W-:Y:S02]  /*1dc0*/  HADD2.F32 R15, -RZ, R15.H1_H1 ;  /* 0x3000000fff0f7230 */ /* 0x000fe40000004100 */
[----:B------:R0:W-:Y:S03]  /*1dd0*/  @!P0 STG.E.64 [R4.64], R30 ;  /* 0x0000001e04008986 */ /* 0x0001e6000c101b24 */
[----:B------:R-:W-:Y:S01]  /*1de0*/  FADD.FTZ R15, R0, R15 ;  /* 0x0000000f000f7221 */ /* 0x000fe20000010000 */
[----:B------:R-:W-:Y:S05]  /*1df0*/  BRA.DIV ~URZ, `(.L_x_336) ;  /* 0x000067727f007947 */ /* 0x000fea000b800000 */
[----:B------:R1:W2:Y:S02]  /*1e00*/  SHFL.BFLY PT, R0, R15, 0x10, 0x1f ;  /* 0x0e001f000f007f89 */ /* 0x0002a400000e0000 */
.L_x_479:
[----:B-12---:R-:W-:Y:S01]  /*1e10*/  FADD.FTZ R15, R15, R0 ;  /* 0x000000000f0f7221 */ /* 0x006fe20000010000 */
[----:B------:R-:W-:Y:S05]  /*1e20*/  BRA.DIV ~URZ, `(.L_x_337) ;  /* 0x000067c27f007947 */ /* 0x000fea000b800000 */
[----:B------:R-:W1:Y:S02]  /*1e30*/  SHFL.BFLY PT, R0, R15, 0x8, 0x1f ;  /* 0x0d001f000f007f89 */ /* 0x000e6400000e0000 */
[----:B-1----:R-:W-:-:S05]  /*1e40*/  FADD.FTZ R0, R15, R0 ;  /* 0x000000000f007221 */ /* 0x002fca0000010000 */
[----:B------:R-:W1:Y:S02]  /*1e50*/  SHFL.BFLY PT, R3, R0, 0x4, 0x1f ;  /* 0x0c801f0000037f89 */ /* 0x000e6400000e0000 */
[----:B-1----:R-:W-:-:S05]  /*1e60*/  FADD.FTZ R3, R0, R3 ;  /* 0x0000000300037221 */ /* 0x002fca0000010000 */
[----:B0-----:R-:W0:Y:S02]  /*1e70*/  SHFL.BFLY PT, R4, R3, 0x2, 0x1f ;  /* 0x0c401f0003047f89 */ /* 0x001e2400000e0000 */
[----:B0-----:R-:W-:-:S05]  /*1e80*/  FADD.FTZ R4, R3, R4 ;  /* 0x0000000403047221 */ /* 0x001fca0000010000 */
[----:B------:R0:W1:Y:S02]  /*1e90*/  SHFL.BFLY PT, R5, R4, 0x1, 0x1f ;  /* 0x0c201f0004057f89 */ /* 0x00006400000e0000 */
.L_x_480:
[----:B-1----:R-:W-:Y:S02]  /*1ea0*/  FADD.FTZ R0, R5, R4 ;  /* 0x0000000405007221 */ /* 0x002fe40000010000 */
.L_x_335:
[----:B------:R-:W-:Y:S05]  /*1eb0*/  BSYNC B0 ;  /* 0x0000000000007941 */ /* 0x000fea0003800000 */
.L_x_334:
[----:B------:R-:W-:Y:S01]  /*1ec0*/  ISETP.NE.AND P0, PT, R23, RZ, PT ;  /* 0x000000ff1700720c */ /* 0x000fe20003f05270 */
[----:B------:R-:W-:Y:S01]  /*1ed0*/  IMAD.MOV.U32 R3, RZ, RZ, -0x800001 ;  /* 0xff7fffffff037424 */ /* 0x000fe200078e00ff */
[----:B0-----:R-:W-:-:S04]  /*1ee0*/  IADD3 R4, R26, -c[0x0][0x1d4], RZ ;  /* 0x800075001a047a10 */ /* 0x001fc80007ffe0ff */
        /* <DEDUP_REMOVED lines=15> */
.L_x_339:
[----:B------:R0:W-:Y:S02]  /*1fe0*/  STS [R8.X4+0x210], R3 ;  /* 0x0002100308007388 */ /* 0x0001e40000004800 */
.L_x_338:
[----:B------:R-:W-:Y:S01]  /*1ff0*/  WARPSYNC 0xffffffff ;  /* 0xffffffff00007948 */ /* 0x000fe20003800000 */
[----:B------:R-:W-:Y:S01]  /*2000*/  BAR.SYNC.DEFER_BLOCKING 0x0 ;  /* 0x0000000000007b1d */ /* 0x000fe20000010000 */
[----:B------:R-:W-:Y:S01]  /*2010*/  SHF.R.S32.HI R0, RZ, 0x1f, R23 ;  /* 0x0000001fff007819 */ /* 0x000fe20000011417 */
[----:B------:R-:W-:Y:S01]  /*2020*/  IMAD R55, R36, c[0x0][0x1d0], R19 ;  /* 0x0000740024377a24 */ /* 0x000fe200078e0213 */
[----:B--2---:R-:W-:Y:S02]  /*2030*/  IADD3 R30, R17, 0x7, -R4 ;  /* 0x00000007111e7810 */ /* 0x004fe40007ffe804 */
[----:B------:R-:W-:Y:S01]  /*2040*/  LEA.HI R31, R0, R23, RZ, 0x2 ;  /* 0x00000017001f7211 */ /* 0x000fe200078f10ff */
[----:B------:R-:W-:Y:S01]  /*2050*/  ULDC UR4, c[0x0][0x1ec] ;  /* 0x00007b0000047ab9 */ /* 0x000fe20000000800 */
[----:B------:R-:W-:Y:S01]  /*2060*/  SHF.R.S32.HI R33, RZ, 0x1f, R30 ;  /* 0x0000001fff217819 */ /* 0x000fe2000001141e */
[----:B------:R-:W-:Y:S01]  /*2070*/  UISETP.NE.AND UP0, UPT, URZ, UR4, UPT ;  /* 0x000000043f00728c */ /* 0x000fe2000bf05270 */
[----:B------:R-:W-:-:S02]  /*2080*/  LOP3.LUT R0, R31, 0xfffffffc, RZ, 0xc0, !PT ;  /* 0xfffffffc1f007812 */ /* 0x000fc400078ec0ff */
[----:B------:R-:W-:Y:S02]  /*2090*/  LEA.HI R33, R33, R30, RZ, 0x3 ;  /* 0x0000001e21217211 */ /* 0x000fe400078f18ff */
[----:B------:R-:W-:Y:S01]  /*20a0*/  LEA.HI.SX32 R57, R31, R4, 0x1e ;  /* 0x000000041f397211 */ /* 0x000fe200078ff2ff */
[----:B------:R-:W-:Y:S01]  /*20b0*/  IMAD.IADD R0, R23, 0x1, -R0 ;  /* 0x0000000117007824 */ /* 0x000fe200078e0a00 */
[----:B------:R-:W-:Y:S02]  /*20c0*/  PLOP3.LUT P2, PT, PT, PT, UP0, 0x80, 0x0 ;  /* 0x000000000000781c */ /* 0x000fe40003f4f008 */
[----:B------:R-:W-:-:S05]  /*20d0*/  LOP3.LUT R33, R33, 0xfffffff8, RZ, 0xc0, !PT ;  /* 0xfffffff821217812 */ /* 0x000fca00078ec0ff */
[----:B------:R-:W-:Y:S01]  /*20e0*/  IMAD.IADD R30, R33, 0x1, R4 ;  /* 0x00000001211e7824 */ /* 0x000fe200078e0204 */
[----:B------:R2:W3:Y:S04]  /*20f0*/  LDS R5, [R0.X4+0x10] ;  /* 0x0000100000057984 */ /* 0x0004e80000004800 */
[----:B------:R-:W-:Y:S01]  /*2100*/  ISETP.GE.AND P0, PT, R57, R30, PT ;  /* 0x0000001e3900720c */ /* 0x000fe20003f06270 */
[----:B------:R2:W4:Y:S04]  /*2110*/  LDS R6, [R0.X4+0x20] ;  /* 0x0000200000067984 */ /* 0x0005280000004800 */
[----:B------:R2:W0:Y:S04]  /*2120*/  LDS R7, [R0.X4+0x30] ;  /* 0x0000300000077984 */ /* 0x0004280000004800 */
[----:B0-----:R2:W0:Y:S04]  /*2130*/  LDS R8, [R0.X4+0x40] ;  /* 0x0000400000087984 */ /* 0x0014280000004800 */
[----:B------:R2:W1:Y:S04]  /*2140*/  LDS R9, [R0.X4+0x50] ;  /* 0x0000500000097984 */ /* 0x0004680000004800 */
[----:B------:R2:W0:Y:S04]  /*2150*/  LDS R10, [R0.X4+0x60] ;  /* 0x00006000000a7984 */ /* 0x0004280000004800 */
        /* <DEDUP_REMOVED lines=9> */
[----:B------:R2:W0:Y:S01]  /*21f0*/  LDS R29, [R0.X4+0x100] ;  /* 0x00010000001d7984 */ /* 0x0004220000004800 */
[----:B------:R-:W-:Y:S05]  /*2200*/  @P2 BRA `(.L_x_340) ;  /* 0x0000010000002947 */ /* 0x000fea0003800000 */
[----:B-1-34-:R1:W3:Y:S04]  /*2210*/  LDS R31, [R0.X4+0x110] ;  /* 0x00011000001f7984 */ /* 0x01a2e80000004800 */
[----:B------:R1:W4:Y:S04]  /*2220*/  LDS R32, [R0.X4+0x120] ;  /* 0x0001200000207984 */ /* 0x0003280000004800 */
[----:B------:R1:W2:Y:S04]  /*2230*/  LDS R33, [R0.X4+0x130] ;  /* 0x0001300000217984 */ /* 0x0002a80000004800 */
        /* <DEDUP_REMOVED lines=12> */
[----:B------:R1:W0:Y:S02]  /*2300*/  LDS R54, [R0.X4+0x200] ;  /* 0x0002000000367984 */ /* 0x0002240000004800 */
.L_x_340:
[----:B-1234-:R-:W-:Y:S01]  /*2310*/  BSSY B0, `(.L_x_341) ;  /* 0x0000284000007945 */ /* 0x01efe20003800000 */
[----:B------:R-:W-:-:S02]  /*2320*/  IMAD R55, R55, 0x50, RZ ;  /* 0x0000005037377824 */ /* 0x000fc400078e02ff */
[----:B------:R-:W-:Y:S01]  /*2330*/  IMAD.SHL.U32 R0, R0, 0x2, RZ ;  /* 0x0000000200007824 */ /* 0x000fe200078e00ff */
[----:B------:R-:W-:Y:S05]  /*2340*/  @P0 BRA `(.L_x_342) ;  /* 0x0000280000000947 */ /* 0x000fea0003800000 */
[----:B------:R-:W-:Y:S02]  /*2350*/  IMAD R45, R24, c[0x0][0x1d8], R19 ;  /* 0x00007600182d7a24 */ /* 0x000fe400078e0213 */
[--C-:B------:R-:W-:Y:S02]  /*2360*/  IMAD R56, R56, c[0x0][0x1d4], R0.reuse ;  /* 0x0000750038387a24 */ /* 0x100fe400078e0200 */
[----:B------:R-:W-:Y:S02]  /*2370*/  IMAD R44, R45, 0x50, R0 ;  /* 0x000000502d2c7824 */ /* 0x000fe400078e0200 */
        /* <DEDUP_REMOVED lines=10> */
.L_x_411:
[----:B------:R-:W-:Y:S01]  /*2420*/  ISETP.NE.U32.AND P0, PT, RZ, c[0x0][0x200], PT ;  /* 0x00008000ff007a0c */ /* 0x000fe20003f05070 */
[----:B------:R-:W-:-:S03]  /*2430*/  IMAD R50, R28, c[0x0][0x1d4], RZ ;  /* 0x000075001c327a24 */ /* 0x000fc600078e02ff */
[----:B------:R-:W-:-:S13]  /*2440*/  ISETP.NE.AND.EX P0, PT, RZ, c[0x0][0x204], PT, P0 ;  /* 0x00008100ff007a0c */ /* 0x000fda0003f05300 */
[----:B------:R-:W-:Y:S02]  /*2450*/  @P0 SHF.R.S32.HI R46, RZ, 0x1f, R57 ;  /* 0x0000001fff2e0819 */ /* 0x000fe40000011439 */
[--C-:B------:R-:W-:Y:S02]  /*2460*/  @P0 SHF.R.S32.HI R47, RZ, 0x1f, R50.reuse ;  /* 0x0000001fff2f0819 */ /* 0x100fe40000011432 */
[----:B------:R-:W-:-:S04]  /*2470*/  @P0 IADD3 R48, P1, P3, R57, c[0x0][0x200], R50 ;  /* 0x0000800039300a10 */ /* 0x000fc80007b3e032 */
[----:B------:R-:W-:-:S05]  /*2480*/  @P0 IADD3.X R49, R46, c[0x0][0x204], R47, P1, P3 ;  /* 0x000081002e310a10 */ /* 0x000fca0000fe642f */
[----:B------:R1:W2:Y:S01]  /*2490*/  @P0 LDG.E.U8 R48, [R48.64] ;  /* 0x0000002430300981 */ /* 0x0002a2000c1e1100 */
[----:B------:R-:W-:Y:S01]  /*24a0*/  IABS R51, c[0x0][0x1d4] ;  /* 0x0000750000337a13 */ /* 0x000fe20000000000 */
[----:B------:R-:W-:Y:S01]  /*24b0*/  BSSY B1, `(.L_x_343) ;  /* 0x000003a000017945 */ /* 0x000fe20003800000 */
[----:B------:R-:W-:Y:S02]  /*24c0*/  IABS R64, R57 ;  /* 0x0000003900407213 */ /* 0x000fe40000000000 */
[----:B------:R-:W3:Y:S01]  /*24d0*/  I2F.RP R69, R51 ;  /* 0x0000003300457306 */ /* 0x000ee20000209400 */
[----:B------:R-:W-:Y:S02]  /*24e0*/  ISETP.GE.AND P3, PT, R57, RZ, PT ;  /* 0x000000ff3900720c */ /* 0x000fe40003f66270 */
[----:B------:R-:W-:-:S05]  /*24f0*/  ISETP.NE.AND P4, PT, RZ, c[0x0][0x1d4], PT ;  /* 0x00007500ff007a0c */ /* 0x000fca0003f85270 */
[----:B---3--:R-:W3:Y:S02]  /*2500*/  MUFU.RCP R69, R69 ;  /* 0x0000004500457308 */ /* 0x008ee40000001000 */
[----:B---3--:R-:W-:-:S06]  /*2510*/  IADD3 R81, R69, 0xffffffe, RZ ;  /* 0x0ffffffe45517810 */ /* 0x008fcc0007ffe0ff */
[----:B------:R-:W3:Y:S02]  /*2520*/  F2I.FTZ.U32.TRUNC.NTZ R47, R81 ;  /* 0x00000051002f7305 */ /* 0x000ee4000021f000 */
[----:B---3--:R-:W-:-:S04]  /*2530*/  IMAD.MOV R46, RZ, RZ, -R47 ;  /* 0x000000ffff2e7224 */ /* 0x008fc800078e0a2f */
[----:B------:R-:W-:Y:S02]  /*2540*/  IMAD R83, R46, R51, RZ ;  /* 0x000000332e537224 */ /* 0x000fe400078e02ff */
[----:B------:R-:W-:-:S04]  /*2550*/  IMAD.MOV.U32 R46, RZ, RZ, RZ ;  /* 0x000000ffff2e7224 */ /* 0x000fc800078e00ff */
[----:B------:R-:W-:-:S06]  /*2560*/  IMAD.HI.U32 R83, R47, R83, R46 ;  /* 0x000000532f537227 */ /* 0x000fcc00078e002e */
[----:B------:R-:W-:-:S04]  /*2570*/  IMAD.HI.U32 R46, R83, R64, RZ ;  /* 0x00000040532e7227 */ /* 0x000fc800078e00ff */
        /* <DEDUP_REMOVED lines=9> */
[----:B-1----:R-:W-:-:S04]  /*2610*/  IADD3 R49, P1, R64, R50, RZ ;  /* 0x0000003240317210 */ /* 0x002fc80007f3e0ff */
[----:B------:R-:W-:Y:S02]  /*2620*/  LEA.HI.X.SX32 R50, R50, R47, 0x1, P1 ;  /* 0x0000002f32327211 */ /* 0x000fe400008f0eff */
[----:B------:R-:W-:Y:S02]  /*2630*/  ISETP.GE.AND P1, PT, R57, R17, PT ;  /* 0x000000113900720c */ /* 0x000fe40003f26270 */
[----:B------:R-:W-:-:S04]  /*2640*/  LEA R46, P3, R49, c[0x0][0x1a8], 0x2 ;  /* 0x00006a00312e7a11 */ /* 0x000fc800078610ff */
[----:B------:R-:W-:Y:S02]  /*2650*/  LEA.HI.X R47, R49, c[0x0][0x1ac], R50, 0x2, P3 ;  /* 0x00006b00312f7a11 */ /* 0x000fe400018f1432 */
[----:B--2---:R-:W-:-:S05]  /*2660*/  ISETP.NE.AND P0, PT, R48, RZ, P0 ;  /* 0x000000ff3000720c */ /* 0x004fca0000705270 */
[----:B------:R-:W-:Y:S05]  /*2670*/  @P1 BRA `(.L_x_344) ;  /* 0x000001d000001947 */ /* 0x000fea0003800000 */
[----:B------:R-:W-:Y:S01]  /*2680*/  IMAD.SHL.U32 R82, R64, 0x8, RZ ;  /* 0x0000000840527824 */ /* 0x000fe200078e00ff */
[----:B------:R-:W-:Y:S01]  /*2690*/  BSSY B2, `(.L_x_345) ;  /* 0x000000d000027945 */ /* 0x000fe20003800000 */
[----:B------:R-:W-:-:S03]  /*26a0*/  IMAD.MOV.U32 R66, RZ, RZ, RZ ;  /* 0x000000ffff427224 */ /* 0x000fc600078e00ff */
        /* <DEDUP_REMOVED lines=9> */
[----:B------:R-:W-:-:S05]  /*2740*/  LEA.HI.X R49, R50, c[0x0][0x19c], R49, 0x1, P2 ;  /* 0x0000670032317a11 */ /* 0x000fca00010f0c31 */
[----:B------:R1:W5:Y:S04]  /*2750*/  LDG.E R66, [R48.64] ;  /* 0x0000002430427981 */ /* 0x000368000c1e1900 */
.L_x_346:
[----:B------:R-:W-:Y:S05]  /*2760*/  BSYNC B2 ;  /* 0x0000000000027941 */ /* 0x000fea0003800000 */
.L_x_345:
[----:B------:R-:W-:Y:S02]  /*2770*/  ULDC UR4, c[0x0][0x1ec] ;  /* 0x00007b0000047ab9 */ /* 0x000fe40000000800 */
[----:B------:R-:W-:-:S06]  /*2780*/  UISETP.NE.AND UP0, UPT, URZ, UR4, UPT ;  /* 0x000000043f00728c */ /* 0x000fcc000bf05270 */
[----:B------:R-:W-:-:S13]  /*2790*/  PLOP3.LUT P2, PT, PT, PT, UP0, 0x80, 0x0 ;  /* 0x000000000000781c */ /* 0x000fda0003f4f008 */
[----:B------:R-:W-:Y:S05]  /*27a0*/  @P2 BRA `(.L_x_344) ;  /* 0x000000a000002947 */ /* 0x000fea0003800000 */
[----:B------:R-:W-:-:S13]  /*27b0*/  ISETP.NE.AND P5, PT, R2, RZ, PT ;  /* 0x000000ff0200720c */ /* 0x000fda0003fa5270 */
[----:B------:R-:W2:Y:S01]  /*27c0*/  @P5 LDG.E R51, [R44.64] ;  /* 0x000000242c335981 */ /* 0x000ea2000c1e1900 */
[----:B------:R-:W-:Y:S01]  /*27d0*/  ISETP.GE.AND P3, PT, R82, R59, PT ;  /* 0x0000003b5200720c */ /* 0x000fe20003f66270 */
[----:B-----5:R-:W-:-:S12]  /*27e0*/  HFMA2.MMA R66, R66, 1, 1, R31 ;  /* 0x3c003c0042427835 */ /* 0x020fd8000000001f */
[----:B-1----:R-:W-:-:S04]  /*27f0*/  @!P3 IADD3 R49, P4, R56, R82, RZ ;  /* 0x000000523831b210 */ /* 0x002fc80007f9e0ff */
[----:B------:R-:W-:Y:S02]  /*2800*/  @!P3 LEA.HI.X.SX32 R50, R82, R61, 0x1, P4 ;  /* 0x0000003d5232b211 */ /* 0x000fe400020f0eff */
[----:B------:R-:W-:-:S04]  /*2810*/  @!P3 LEA R48, P4, R49, c[0x0][0x198], 0x1 ;  /* 0x000066003130ba11 */ /* 0x000fc800078808ff */
[----:B------:R-:W-:Y:S01]  /*2820*/  @!P3 LEA.HI.X R49, R49, c[0x0][0x19c], R50, 0x1, P4 ;  /* 0x000067003131ba11 */ /* 0x000fe200020f0c32 */
[----:B--2---:R-:W-:-:S05]  /*2830*/  @P5 HMUL2 R66, R66, R51 ;  /* 0x0000003342425232 */ /* 0x004fca0000000000 */
[----:B------:R1:W-:Y:S03]  /*2840*/  @!P3 STG.E [R48.64], R66 ;  /* 0x000000423000b986 */ /* 0x0003e6000c101924 */
.L_x_344:
[----:B------:R-:W-:Y:S05]  /*2850*/  BSYNC B1 ;  /* 0x0000000000017941 */ /* 0x000fea0003800000 */
.L_x_343:
[----:B-1----:R-:W-:Y:S01]  /*2860*/  IMAD.MOV.U32 R48, RZ, RZ, 0x2 ;  /* 0x00000002ff307424 */ /* 0x002fe200078e00ff */
[----:B------:R-:W-:Y:S03]  /*2870*/  BSSY B1, `(.L_x_347) ;  /* 0x0000020000017945 */ /* 0x000fe60003800000 */
[----:B------:R-:W-:Y:S01]  /*2880*/  IMAD.WIDE R48, R63, R48, c[0x0][0x230] ;  /* 0x00008c003f307625 */ /* 0x000fe200078e0230 */
[----:B------:R-:W-:Y:S05]  /*2890*/  @P1 BRA `(.L_x_348) ;  /* 0x000001d000001947 */ /* 0x000fea0003800000 */
[----:B------:R-:W-:Y:S01]  /*28a0*/  IADD3 R50, R64, c[0x0][0x1d4], RZ ;  /* 0x0000750040327a10 */ /* 0x000fe20007ffe0ff */
[----:B------:R-:W-:Y:S01]  /*28b0*/  BSSY B2, `(.L_x_349) ;  /* 0x000000e000027945 */ /* 0x000fe20003800000 */
[----:B------:R-:W-:-:S03]  /*28c0*/  IMAD.MOV.U32 R65, RZ, RZ, RZ ;  /* 0x000000ffff417224 */ /* 0x000fc600078e00ff */
[----:B------:R-:W-:-:S05]  /*28d0*/  IMAD.SHL.U32 R82, R50, 0x8, RZ ;  /* 0x0000000832527824 */ /* 0x000fca00078e00ff */
        /* <DEDUP_REMOVED lines=11> */
.L_x_350:
[----:B------:R-:W-:Y:S05]  /*2990*/  BSYNC B2 ;  /* 0x0000000000027941 */ /* 0x000fea0003800000 */
.L_x_349:
[----:B------:R-:W-:Y:S02]  /*29a0*/  ULDC UR4, c[0x0][0x1ec] ;  /* 0x00007b0000047ab9 */ /* 0x000fe40000000800 */
[----:B------:R-:W-:-:S06]  /*29b0*/  UISETP.NE.AND UP0, UPT, URZ, UR4, UPT ;  /* 0x000000043f00728c */ /* 0x000fcc000bf05270 */
[----:B------:R-:W-:-:S13]  /*29c0*/  PLOP3.LUT P2, PT, PT, PT, UP0, 0x80, 0x0 ;  /* 0x000000000000781c */ /* 0x000fda0003f4f008 */
[----:B------:R-:W-:Y:S05]  /*29d0*/  @P2 BRA `(.L_x_348) ;  /* 0x0000009000002947 */ /* 0x000fea0003800000 */
[----:B------:R-:W-:-:S13]  /*29e0*/  ISETP.NE.AND P5, PT, R2, RZ, PT ;  /* 0x000000ff0200720c */ /* 0x000fda0003fa5270 */
[----:B------:R-:W2:Y:S01]  /*29f0*/  @P5 LDG.E R84, [R48.64] ;  /* 0x0000002430545981 */ /* 0x000ea2000c1e1900 */
[----:B-1----:R-:W-:Y:S01]  /*2a00*/  @!P3 IADD3 R51, P4, R56, R82, RZ ;  /* 0x000000523833b210 */ /* 0x002fe20007f9e0ff */
[----:B-----5:R-:W-:-:S03]  /*2a10*/  HADD2 R65, R65, R32 ;  /* 0x0000002041417230 */ /* 0x020fc60000000000 */
[----:B------:R-:W-:Y:S02]  /*2a20*/  @!P3 LEA.HI.X.SX32 R82, R82, R61, 0x1, P4 ;  /* 0x0000003d5252b211 */ /* 0x000fe400020f0eff */
[----:B------:R-:W-:-:S04]  /*2a30*/  @!P3 LEA R50, P4, R51, c[0x0][0x198], 0x1 ;  /* 0x000066003332ba11 */ /* 0x000fc800078808ff */
[----:B------:R-:W-:Y:S01]  /*2a40*/  @!P3 LEA.HI.X R51, R51, c[0x0][0x19c], R82, 0x1, P4 ;  /* 0x000067003333ba11 */ /* 0x000fe200020f0c52 */
[----:B--2---:R-:W-:-:S07]  /*2a50*/  @P5 HFMA2.MMA R65, R65, R84, -RZ ;  /* 0x0000005441415235 */ /* 0x004fce00001000ff */
[----:B------:R1:W-:Y:S04]  /*2a60*/  @!P3 STG.E [R50.64], R65 ;  /* 0x000000413200b986 */ /* 0x0003e8000c101924 */
.L_x_348:
[----:B------:R-:W-:Y:S05]  /*2a70*/  BSYNC B1 ;  /* 0x0000000000017941 */ /* 0x000fea0003800000 */
.L_x_347:
[----:B------:R-:W-:Y:S01]  /*2a80*/  BSSY B1, `(.L_x_351) ;  /* 0x0000021000017945 */ /* 0x000fe20003800000 */
[----:B------:R-:W-:Y:S05]  /*2a90*/  @P1 BRA `(.L_x_352) ;  /* 0x000001f000001947 */ /* 0x000fea0003800000 */
[----:B-1----:R-:W-:Y:S01]  /*2aa0*/  IMAD.MOV.U32 R51, RZ, RZ, c[0x0][0x1d4] ;  /* 0x00007500ff337624 */ /* 0x002fe200078e00ff */
[----:B------:R-:W-:Y:S01]  /*2ab0*/  BSSY B2, `(.L_x_353) ;  /* 0x000000f000027945 */ /* 0x000fe20003800000 */
[----:B------:R-:W-:Y:S02]  /*2ac0*/  IMAD.MOV.U32 R68, RZ, RZ, RZ ;  /* 0x000000ffff447224 */ /* 0x000fe400078e00ff */
[----:B------:R-:W-:-:S04]  /*2ad0*/  IMAD R50, R51, 0x2, R64 ;  /* 0x0000000233327824 */ /* 0x000fc800078e0240 */
        /* <DEDUP_REMOVED lines=12> */
.L_x_354:
[----:B------:R-:W-:Y:S05]  /*2ba0*/  BSYNC B2 ;  /* 0x0000000000027941 */ /* 0x000fea0003800000 */
.L_x_353:
[----:B------:R-:W-:Y:S02]  /*2bb0*/  ULDC UR4, c[0x0][0x1ec] ;  /* 0x00007b0000047ab9 */ /* 0x000fe40000000800 */
[----:B------:R-:W-:-:S06]  /*2bc0*/  UISETP.NE.AND UP0, UPT, URZ, UR4, UPT ;  /* 0x000000043f00728c */ /* 0x000fcc000bf05270 */
[----:B------:R-:W-:-:S13]  /*2bd0*/  PLOP3.LUT P2, PT, PT, PT, UP0, 0x80, 0x0 ;  /* 0x000000000000781c */ /* 0x000fda0003f4f008 */
[----:B------:R-:W-:Y:S05]  /*2be0*/  @P2 BRA `(.L_x_352) ;  /* 0x000000a000002947 */ /* 0x000fea0003800000 */
[----:B------:R-:W-:-:S13]  /*2bf0*/  ISETP.NE.AND P5, PT, R2, RZ, PT ;  /* 0x000000ff0200720c */ /* 0x000fda0003fa5270 */
[----:B-1----:R-:W2:Y:S01]  /*2c00*/  @P5 LDG.E R69, [R48.64+0x10] ;  /* 0x0000102430455981 */ /* 0x002ea2000c1e1900 */
[----:B------:R-:W-:Y:S01]  /*2c10*/  ISETP.GE.AND P3, PT, R82, R59, PT ;  /* 0x0000003b5200720c */ /* 0x000fe20003f66270 */
[----:B-----5:R-:W-:-:S12]  /*2c20*/  HADD2 R68, R68, R33 ;  /* 0x0000002144447230 */ /* 0x020fd80000000000 */
[----:B------:R-:W-:-:S04]  /*2c30*/  @!P3 IADD3 R51, P4, R56, R82, RZ ;  /* 0x000000523833b210 */ /* 0x000fc80007f9e0ff */
[----:B------:R-:W-:Y:S02]  /*2c40*/  @!P3 LEA.HI.X.SX32 R82, R82, R61, 0x1, P4 ;  /* 0x0000003d5252b211 */ /* 0x000fe400020f0eff */
[----:B------:R-:W-:-:S04]  /*2c50*/  @!P3 LEA R50, P4, R51, c[0x0][0x198], 0x1 ;  /* 0x000066003332ba11 */ /* 0x000fc800078808ff */
[----:B------:R-:W-:Y:S01]  /*2c60*/  @!P3 LEA.HI.X R51, R51, c[0x0][0x19c], R82, 0x1, P4 ;  /* 0x000067003333ba11 */ /* 0x000fe200020f0c52 */
[----:B--2---:R-:W-:-:S05]  /*2c70*/  @P5 HMUL2 R68, R68, R69 ;  /* 0x0000004544445232 */ /* 0x004fca0000000000 */
[----:B------:R1:W-:Y:S03]  /*2c80*/  @!P3 STG.E [R50.64], R68 ;  /* 0x000000443200b986 */ /* 0x0003e6000c101924 */
.L_x_352:
[----:B------:R-:W-:Y:S05]  /*2c90*/  BSYNC B1 ;  /* 0x0000000000017941 */ /* 0x000fea0003800000 */
.L_x_351:
[----:B------:R-:W-:Y:S01]  /*2ca0*/  BSSY B1, `(.L_x_355) ;  /* 0x0000021000017945 */ /* 0x000fe20003800000 */
[----:B------:R-:W-:Y:S05]  /*2cb0*/  @P1 BRA `(.L_x_356) ;  /* 0x000001f000001947 */ /* 0x000fea0003800000 */
[----:B-1----:R-:W-:Y:S01]  /*2cc0*/  IMAD.MOV.U32 R51, RZ, RZ, 0x3 ;  /* 0x00000003ff337424 */ /* 0x002fe200078e00ff */
[----:B------:R-:W-:Y:S01]  /*2cd0*/  BSSY B2, `(.L_x_357) ;  /* 0x000000f000027945 */ /* 0x000fe20003800000 */
[----:B------:R-:W-:Y:S02]  /*2ce0*/  IMAD.MOV.U32 R67, RZ, RZ, RZ ;  /* 0x000000ffff437224 */ /* 0x000fe400078e00ff */
[----:B------:R-:W-:-:S04]  /*2cf0*/  IMAD R51, R51, c[0x0][0x1d4], R64 ;  /* 0x0000750033337a24 */ /* 0x000fc800078e0240 */
        /* <DEDUP_REMOVED lines=12> */
.L_x_358:
[----:B------:R-:W-:Y:S05]  /*2dc0*/  BSYNC B2 ;  /* 0x0000000000027941 */ /* 0x000fea0003800000 */
.L_x_357:
[----:B------:R-:W-:Y:S02]  /*2dd0*/  ULDC UR4, c[0x0][0x1ec] ;  /* 0x00007b0000047ab9 */ /* 0x000fe40000000800 */
[----:B------:R-:W-:-:S06]  /*2de0*/  UISETP.NE.AND UP0, UPT, URZ, UR4, UPT ;  /* 0x000000043f00728c */ /* 0x000fcc000bf05270 */
[----:B------:R-:W-:-:S13]  /*2df0*/  PLOP3.LUT P2, PT, PT, PT, UP0, 0x80, 0x0 ;  /* 0x000000000000781c */ /* 0x000fda0003f4f008 */
[----:B------:R-:W-:Y:S05]  /*2e00*/  @P2 BRA `(.L_x_356) ;  /* 0x000000a000002947 */ /* 0x000fea0003800000 */
[----:B------:R-:W-:-:S13]  /*2e10*/  ISETP.NE.AND P5, PT, R2, RZ, PT ;  /* 0x000000ff0200720c */ /* 0x000fda0003fa5270 */
[----:B------:R-:W2:Y:S01]  /*2e20*/  @P5 LDG.E R82, [R48.64+0x20] ;  /* 0x0000202430525981 */ /* 0x000ea2000c1e1900 */
[----:B------:R-:W-:Y:S01]  /*2e30*/  ISETP.GE.AND P3, PT, R84, R59, PT ;  /* 0x0000003b5400720c */ /* 0x000fe20003f66270 */
[----:B0----5:R-:W-:-:S12]  /*2e40*/  HFMA2.MMA R67, R67, 1, 1, R34 ;  /* 0x3c003c0043437835 */ /* 0x021fd80000000022 */
[----:B-1----:R-:W-:-:S04]  /*2e50*/  @!P3 IADD3 R51, P4, R56, R84, RZ ;  /* 0x000000543833b210 */ /* 0x002fc80007f9e0ff */
[----:B------:R-:W-:Y:S02]  /*2e60*/  @!P3 LEA.HI.X.SX32 R84, R84, R61, 0x1, P4 ;  /* 0x0000003d5454b211 */ /* 0x000fe400020f0eff */
[----:B------:R-:W-:-:S04]  /*2e70*/  @!P3 LEA R50, P4, R51, c[0x0][0x198], 0x1 ;  /* 0x000066003332ba11 */ /* 0x000fc800078808ff */
[----:B------:R-:W-:Y:S01]  /*2e80*/  @!P3 LEA.HI.X R51, R51, c[0x0][0x19c], R84, 0x1, P4 ;  /* 0x000067003333ba11 */ /* 0x000fe200020f0c54 */
[----:B--2---:R-:W-:-:S05]  /*2e90*/  @P5 HMUL2 R67, R67, R82 ;  /* 0x0000005243435232 */ /* 0x004fca0000000000 */
[----:B------:R0:W-:Y:S03]  /*2ea0*/  @!P3 STG.E [R50.64], R67 ;  /* 0x000000433200b986 */ /* 0x0001e6000c101924 */
.L_x_356:
[----:B------:R-:W-:Y:S05]  /*2eb0*/  BSYNC B1 ;  /* 0x0000000000017941 */ /* 0x000fea0003800000 */
.L_x_355:
[----:B------:R-:W-:Y:S01]  /*2ec0*/  BSSY B1, `(.L_x_359) ;  /* 0x0000021000017945 */ /* 0x000fe20003800000 */
[----:B-1----:R-:W-:Y:S01]  /*2ed0*/  IMAD.MOV.U32 R69, RZ, RZ, c[0x0][0x1d4] ;  /* 0x00007500ff457624 */ /* 0x002fe200078e00ff */
[----:B------:R-:W-:Y:S05]  /*2ee0*/  @P1 BRA `(.L_x_360) ;  /* 0x000001e000001947 */ /* 0x000fea0003800000 */
[----:B0-----:R-:W-:Y:S01]  /*2ef0*/  IMAD R50, R69, 0x4, R64 ;  /* 0x0000000445327824 */ /* 0x001fe200078e0240 */
[----:B------:R-:W-:Y:S01]  /*2f00*/  BSSY B2, `(.L_x_361) ;  /* 0x000000e000027945 */ /* 0x000fe20003800000 */
[----:B------:R-:W-:Y:S02]  /*2f10*/  IMAD.MOV.U32 R70, RZ, RZ, RZ ;  /* 0x000000ffff467224 */ /* 0x000fe400078e00ff */
        /* <DEDUP_REMOVED lines=12> */
.L_x_362:
[----:B------:R-:W-:Y:S05]  /*2fe0*/  BSYNC B2 ;  /* 0x0000000000027941 */ /* 0x000fea0003800000 */
.L_x_361:
[----:B------:R-:W-:Y:S02]  /*2ff0*/  ULDC UR4, c[0x0][0x1ec] ;  /* 0x00007b0000047ab9 */ /* 0x000fe40000000800 */
[----:B------:R-:W-:-:S06]  /*3000*/  UISETP.NE.AND UP0, UPT, URZ, UR4, UPT ;  /* 0x000000043f00728c */ /* 0x000fcc000bf05270 */
[----:B------:R-:W-:-:S13]  /*3010*/  PLOP3.LUT P2, PT, PT, PT, UP0, 0x80, 0x0 ;  /* 0x000000000000781c */ /* 0x000fda0003f4f008 */
[----:B------:R-:W-:Y:S05]  /*3020*/  @P2 BRA `(.L_x_360) ;  /* 0x000000a000002947 */ /* 0x000fea0003800000 */
[----:B------:R-:W-:-:S13]  /*3030*/  ISETP.NE.AND P5, PT, R2, RZ, PT ;  /* 0x000000ff0200720c */ /* 0x000fda0003fa5270 */
[----:B------:R-:W2:Y:S01]  /*3040*/  @P5 LDG.E R81, [R48.64+0x30] ;  /* 0x0000302430515981 */ /* 0x000ea2000c1e1900 */
[----:B------:R-:W-:Y:S01]  /*3050*/  ISETP.GE.AND P3, PT, R82, R59, PT ;  /* 0x0000003b5200720c */ /* 0x000fe20003f66270 */
[----:B-----5:R-:W-:-:S12]  /*3060*/  HADD2 R70, R70, R35 ;  /* 0x0000002346467230 */ /* 0x020fd80000000000 */
[----:B0-----:R-:W-:-:S04]  /*3070*/  @!P3 IADD3 R51, P4, R56, R82, RZ ;  /* 0x000000523833b210 */ /* 0x001fc80007f9e0ff */
[----:B------:R-:W-:Y:S02]  /*3080*/  @!P3 LEA.HI.X.SX32 R82, R82, R61, 0x1, P4 ;  /* 0x0000003d5252b211 */ /* 0x000fe400020f0eff */
[----:B------:R-:W-:-:S04]  /*3090*/  @!P3 LEA R50, P4, R51, c[0x0][0x198], 0x1 ;  /* 0x000066003332ba11 */ /* 0x000fc800078808ff */
[----:B------:R-:W-:Y:S01]  /*30a0*/  @!P3 LEA.HI.X R51, R51, c[0x0][0x19c], R82, 0x1, P4 ;  /* 0x000067003333ba11 */ /* 0x000fe200020f0c52 */
[----:B--2---:R-:W-:-:S07]  /*30b0*/  @P5 HFMA2.MMA R70, R70, R81, -RZ ;  /* 0x0000005146465235 */ /* 0x004fce00001000ff */
[----:B------:R0:W-:Y:S04]  /*30c0*/  @!P3 STG.E [R50.64], R70 ;  /* 0x000000463200b986 */ /* 0x0001e8000c101924 */
.L_x_360:
[----:B------:R-:W-:Y:S05]  /*30d0*/  BSYNC B1 ;  /* 0x0000000000017941 */ /* 0x000fea0003800000 */
.L_x_359:
[----:B------:R-:W-:Y:S01]  /*30e0*/  BSSY B1, `(.L_x_363) ;  /* 0x0000020000017945 */ /* 0x000fe20003800000 */
        /* <DEDUP_REMOVED lines=16> */
.L_x_366:
[----:B------:R-:W-:Y:S05]  /*31f0*/  BSYNC B2 ;  /* 0x0000000000027941 */ /* 0x000fea0003800000 */
.L_x_365:
        /* <DEDUP_REMOVED lines=12> */
[----:B--2---:R-:W-:-:S05]  /*32c0*/  @P5 HMUL2 R71, R71, R82 ;  /* 0x0000005247475232 */ /* 0x004fca0000000000 */
[----:B------:R0:W-:Y:S03]  /*32d0*/  @!P3 STG.E [R50.64], R71 ;  /* 0x000000473200b986 */ /* 0x0001e6000c101924 */
.L_x_364:
[----:B------:R-:W-:Y:S05]  /*32e0*/  BSYNC B1 ;  /* 0x0000000000017941 */ /* 0x000fea0003800000 */
.L_x_363:
        /* <DEDUP_REMOVED lines=17> */
.L_x_370:
[----:B------:R-:W-:Y:S05]  /*3400*/  BSYNC B2 ;  /* 0x0000000000027941 */ /* 0x000fea0003800000 */
.L_x_369:
[----:B------:R-:W-:Y:S02]  /*3410*/  ULDC UR4, c[0x0][0x1ec] ;  /* 0x00007b0000047ab9 */ /* 0x000fe40000000800 */
[----:B------:R-:W-:-:S06]  /*3420*/  UISETP.NE.AND UP0, UPT, URZ, UR4, UPT ;  /* 0x000000043f00728c */ /* 0x000fcc000bf05270 */
[----:B------:R-:W-:-:S13]  /*3430*/  PLOP3.LUT P2, PT, PT, PT, UP0, 0x80, 0x0 ;  /* 0x000000000000781c */ /* 0x000fda0003f4f008 */
[----:B------:R-:W-:Y:S05]  /*3440*/  @P2 BRA `(.L_x_368) ;  /* 0x000000a000002947 */ /* 0x000fea0003800000 */
[----:B------:R-:W-:-:S13]  /*3450*/  ISETP.NE.AND P5, PT, R2, RZ, PT ;  /* 0x000000ff0200720c */ /* 0x000fda0003fa5270 */
[----:B------:R-:W2:Y:S01]  /*3460*/  @P5 LDG.E R81, [R48.64+0x50] ;  /* 0x0000502430515981 */ /* 0x000ea2000c1e1900 */
[----:B------:R-:W-:Y:S01]  /*3470*/  ISETP.GE.AND P3, PT, R82, R59, PT ;  /* 0x0000003b5200720c */ /* 0x000fe20003f66270 */
[----:B-----5:R-:W-:-:S12]  /*3480*/  HFMA2.MMA R72, R72, 1, 1, R37 ;  /* 0x3c003c0048487835 */ /* 0x020fd80000000025 */
[----:B0-----:R-:W-:-:S04]  /*3490*/  @!P3 IADD3 R51, P4, R56, R82, RZ ;  /* 0x000000523833b210 */ /* 0x001fc80007f9e0ff */
[----:B------:R-:W-:Y:S02]  /*34a0*/  @!P3 LEA.HI.X.SX32 R82, R82, R61, 0x1, P4 ;  /* 0x0000003d5252b211 */ /* 0x000fe400020f0eff */
[----:B------:R-:W-:-:S04]  /*34b0*/  @!P3 LEA R50, P4, R51, c[0x0][0x198], 0x1 ;  /* 0x000066003332ba11 */ /* 0x000fc800078808ff */
[----:B------:R-:W-:Y:S01]  /*34c0*/  @!P3 LEA.HI.X R51, R51, c[0x0][0x19c], R82, 0x1, P4 ;  /* 0x000067003333ba11 */ /* 0x000fe200020f0c52 */
[----:B--2---:R-:W-:-:S05]  /*34d0*/  @P5 HMUL2 R72, R72, R81 ;  /* 0x0000005148485232 */ /* 0x004fca0000000000 */
[----:B------:R0:W-:Y:S03]  /*34e0*/  @!P3 STG.E [R50.64], R72 ;  /* 0x000000483200b986 */ /* 0x0001e6000c101924 */
.L_x_368:
[----:B------:R-:W-:Y:S05]  /*34f0*/  BSYNC B1 ;  /* 0x0000000000017941 */ /* 0x000fea0003800000 */
.L_x_367:
[----:B------:R-:W-:Y:S01]  /*3500*/  BSSY B1, `(.L_x_371) ;  /* 0x0000020000017945 */ /* 0x000fe20003800000 */
[----:B------:R-:W-:Y:S05]  /*3510*/  @P1 BRA `(.L_x_372) ;  /* 0x000001e000001947 */ /* 0x000fea0003800000 */
[----:B------:R-:W-:Y:S01]  /*3520*/  IMAD R0, R69, 0x7, R64 ;  /* 0x0000000745007824 */ /* 0x000fe200078e0240 */
[----:B------:R-:W-:Y:S03]  /*3530*/  BSSY B2, `(.L_x_373) ;  /* 0x000000e000027945 */ /* 0x000fe60003800000 */
[----:B------:R-:W-:Y:S02]  /*3540*/  IMAD.SHL.U32 R82, R0, 0x8, RZ ;  /* 0x0000000800527824 */ /* 0x000fe400078e00ff */
[----:B------:R-:W-:-:S03]  /*3550*/  IMAD.MOV.U32 R0, RZ, RZ, RZ ;  /* 0x000000ffff007224 */ /* 0x000fc600078e00ff */
[----:B------:R-:W-:-:S13]  /*3560*/  ISETP.GE.AND P2, PT, R82, R59, PT ;  /* 0x0000003b5200720c */ /* 0x000fda0003f46270 */
[----:B------:R-:W-:Y:S05]  /*3570*/  @P2 BRA `(.L_x_374) ;  /* 0x0000009000002947 */ /* 0x000fea0003800000 */
[----:B------:R-:W2:Y:S02]  /*3580*/  LDG.E R0, [R46.64] ;  /* 0x000000242e007981 */ /* 0x000ea4000c1e1900 */
[----:B--2---:R-:W-:-:S04]  /*3590*/  IMAD R0, R0, c[0x0][0x1d8], RZ ;  /* 0x0000760000007a24 */ /* 0x004fc800078e02ff */
[----:B------:R-:W-:-:S04]  /*35a0*/  IMAD R0, R0, 0x50, RZ ;  /* 0x0000005000007824 */ /* 0x000fc800078e02ff */
[----:B0-----:R-:W-:-:S05]  /*35b0*/  IMAD R51, R0, c[0x0][0x1d4], R82 ;  /* 0x0000750000337a24 */ /* 0x001fca00078e0252 */
[----:B------:R-:W-:-:S04]  /*35c0*/  IADD3 R0, P2, R58, R51, RZ ;  /* 0x000000333a007210 */ /* 0x000fc80007f5e0ff */
[----:B------:R-:W-:Y:S02]  /*35d0*/  LEA.HI.X.SX32 R51, R51, R62, 0x1, P2 ;  /* 0x0000003e33337211 */ /* 0x000fe400010f0eff */
[----:B------:R-:W-:-:S04]  /*35e0*/  LEA R50, P2, R0, c[0x0][0x198], 0x1 ;  /* 0x0000660000327a11 */ /* 0x000fc800078408ff */
[----:B------:R-:W-:-:S05]  /*35f0*/  LEA.HI.X R51, R0, c[0x0][0x19c], R51, 0x1, P2 ;  /* 0x0000670000337a11 */ /* 0x000fca00010f0c33 */
[----:B------:R0:W5:Y:S04]  /*3600*/  LDG.E R0, [R50.64] ;  /* 0x0000002432007981 */ /* 0x000168000c1e1900 */
.L_x_374:
[----:B------:R-:W-:Y:S05]  /*3610*/  BSYNC B2 ;  /* 0x0000000000027941 */ /* 0x000fea0003800000 */
.L_x_373:
[----:B------:R-:W-:Y:S02]  /*3620*/  ULDC UR4, c[0x0][0x1ec] ;  /* 0x00007b0000047ab9 */ /* 0x000fe40000000800 */
[----:B------:R-:W-:-:S06]  /*3630*/  UISETP.NE.AND UP0, UPT, URZ, UR4, UPT ;  /* 0x000000043f00728c */ /* 0x000fcc000bf05270 */
[----:B------:R-:W-:-:S13]  /*3640*/  PLOP3.LUT P2, PT, PT, PT, UP0, 0x80, 0x0 ;  /* 0x000000000000781c */ /* 0x000fda0003f4f008 */
[----:B------:R-:W-:Y:S05]  /*3650*/  @P2 BRA `(.L_x_372) ;  /* 0x000000a000002947 */ /* 0x000fea0003800000 */
[----:B------:R-:W-:-:S13]  /*3660*/  ISETP.NE.AND P5, PT, R2, RZ, PT ;  /* 0x000000ff0200720c */ /* 0x000fda0003fa5270 */
[----:B------:R-:W2:Y:S01]  /*3670*/  @P5 LDG.E R81, [R48.64+0x60] ;  /* 0x0000602430515981 */ /* 0x000ea2000c1e1900 */
[----:B------:R-:W-:Y:S01]  /*3680*/  ISETP.GE.AND P3, PT, R82, R59, PT ;  /* 0x0000003b5200720c */ /* 0x000fe20003f66270 */
[----:B0----5:R-:W-:-:S12]  /*3690*/  HADD2 R0, R0, R39 ;  /* 0x0000002700007230 */ /* 0x021fd80000000000 */
[----:B------:R-:W-:-:S04]  /*36a0*/  @!P3 IADD3 R51, P4, R56, R82, RZ ;  /* 0x000000523833b210 */ /* 0x000fc80007f9e0ff */
[----:B------:R-:W-:Y:S02]  /*36b0*/  @!P3 LEA.HI.X.SX32 R82, R82, R61, 0x1, P4 ;  /* 0x0000003d5252b211 */ /* 0x000fe400020f0eff */
[----:B------:R-:W-:-:S04]  /*36c0*/  @!P3 LEA R50, P4, R51, c[0x0][0x198], 0x1 ;  /* 0x000066003332ba11 */ /* 0x000fc800078808ff */
[----:B------:R-:W-:Y:S01]  /*36d0*/  @!P3 LEA.HI.X R51, R51, c[0x0][0x19c], R82, 0x1, P4 ;  /* 0x000067003333ba11 */ /* 0x000fe200020f0c52 */
[----:B--2---:R-:W-:-:S07]  /*36e0*/  @P5 HFMA2.MMA R0, R0, R81, -RZ ;  /* 0x0000005100005235 */ /* 0x004fce00001000ff */
[----:B------:R0:W-:Y:S04]  /*36f0*/  @!P3 STG.E [R50.64], R0 ;  /* 0x000000003200b986 */ /* 0x0001e8000c101924 */
.L_x_372:
[----:B------:R-:W-:Y:S05]  /*3700*/  BSYNC B1 ;  /* 0x0000000000017941 */ /* 0x000fea0003800000 */
.L_x_371:
        /* <DEDUP_REMOVED lines=17> */
.L_x_378:
[----:B------:R-:W-:Y:S05]  /*3820*/  BSYNC B2 ;  /* 0x0000000000027941 */ /* 0x000fea0003800000 */
.L_x_377:
        /* <DEDUP_REMOVED lines=14> */
.L_x_376:
[----:B------:R-:W-:Y:S05]  /*3910*/  BSYNC B1 ;  /* 0x0000000000017941 */ /* 0x000fea0003800000 */
.L_x_375:
        /* <DEDUP_REMOVED lines=17> */
.L_x_382:
[----:B------:R-:W-:Y:S05]  /*3a30*/  BSYNC B2 ;  /* 0x0000000000027941 */ /* 0x000fea0003800000 */
.L_x_381:
        /* <DEDUP_REMOVED lines=14> */
.L_x_380:
[----:B------:R-:W-:Y:S05]  /*3b20*/  BSYNC B1 ;  /* 0x0000000000017941 */ /* 0x000fea0003800000 */
.L_x_379:
        /* <DEDUP_REMOVED lines=17> */
.L_x_386:
[----:B------:R-:W-:Y:S05]  /*3c40*/  BSYNC B2 ;  /* 0x0000000000027941 */ /* 0x000fea0003800000 */
.L_x_385:
        /* <DEDUP_REMOVED lines=14> */
.L_x_384:
[----:B------:R-:W-:Y:S05]  /*3d30*/  BSYNC B1 ;  /* 0x0000000000017941 */ /* 0x000fea0003800000 */
.L_x_383:
        /* <DEDUP_REMOVED lines=17> */
.L_x_390:
[----:B------:R-:W-:Y:S05]  /*3e50*/  BSYNC B2 ;  /* 0x0000000000027941 */ /* 0x000fea0003800000 */
.L_x_389:
        /* <DEDUP_REMOVED lines=14> */
.L_x_388:
[----:B------:R-:W-:Y:S05]  /*3f40*/  BSYNC B1 ;  /* 0x0000000000017941 */ /* 0x000fea0003800000 */
.L_x_387:
        /* <DEDUP_REMOVED lines=17> */
.L_x_394:
[----:B------:R-:W-:Y:S05]  /*4060*/  BSYNC B2 ;  /* 0x0000000000027941 */ /* 0x000fea0003800000 */
.L_x_393:
        /* <DEDUP_REMOVED lines=14> */
.L_x_392:
[----:B------:R-:W-:Y:S05]  /*4150*/  BSYNC B1 ;  /* 0x0000000000017941 */ /* 0x000fea0003800000 */
.L_x_391:
        /* <DEDUP_REMOVED lines=17> */
.L_x_398:
[----:B------:R-:W-:Y:S05]  /*4270*/  BSYNC B2 ;  /* 0x0000000000027941 */ /* 0x000fea0003800000 */
.L_x_397:
        /* <DEDUP_REMOVED lines=14> */
.L_x_396:
[----:B------:R-:W-:Y:S05]  /*4360*/  BSYNC B1 ;  /* 0x0000000000017941 */ /* 0x000fea0003800000 */
.L_x_395:
        /* <DEDUP_REMOVED lines=17> */
.L_x_402:
[----:B------:R-:W-:Y:S05]  /*4480*/  BSYNC B2 ;  /* 0x0000000000027941 */ /* 0x000fea0003800000 */
.L_x_401:
        /* <DEDUP_REMOVED lines=14> */
.L_x_400:
[----:B------:R-:W-:Y:S05]  /*4570*/  BSYNC B1 ;  /* 0x0000000000017941 */ /* 0x000fea0003800000 */
.L_x_399:
[----:B------:R-:W-:Y:S01]  /*4580*/  BSSY B1, `(.L_x_403) ;  /* 0x0000020000017945 */ /* 0x000fe20003800000 */
[----:B------:R-:W-:Y:S01]  /*4590*/  IMAD R64, R69, 0xf, R64 ;  /* 0x0000000f45407824 */ /* 0x000fe200078e0240 */
[----:B------:R-:W-:Y:S05]  /*45a0*/  @P1 BRA `(.L_x_404) ;  /* 0x000001d000001947 */ /* 0x000fea0003800000 */
[----:B------:R-:W-:Y:S01]  /*45b0*/  IMAD.SHL.U32 R64, R64, 0x8, RZ ;  /* 0x0000000840407824 */ /* 0x000fe200078e00ff */
[----:B------:R-:W-:Y:S01]  /*45c0*/  BSSY B2, `(.L_x_405) ;  /* 0x000000d000027945 */ /* 0x000fe20003800000 */
[----:B------:R-:W-:-:S03]  /*45d0*/  IMAD.MOV.U32 R80, RZ, RZ, RZ ;  /* 0x000000ffff507224 */ /* 0x000fc600078e00ff */
[----:B------:R-:W-:-:S13]  /*45e0*/  ISETP.GE.AND P1, PT, R64, R59, PT ;  /* 0x0000003b4000720c */ /* 0x000fda0003f26270 */
[----:B------:R-:W-:Y:S05]  /*45f0*/  @P1 BRA `(.L_x_406) ;  /* 0x0000009000001947 */ /* 0x000fea0003800000 */
[----:B------:R-:W2:Y:S02]  /*4600*/  LDG.E R46, [R46.64] ;  /* 0x000000242e2e7981 */ /* 0x000ea4000c1e1900 */
[----:B0-2---:R-:W-:-:S04]  /*4610*/  IMAD R50, R46, c[0x0][0x1d8], RZ ;  /* 0x000076002e327a24 */ /* 0x005fc800078e02ff */
[----:B------:R-:W-:-:S04]  /*4620*/  IMAD R50, R50, 0x50, RZ ;  /* 0x0000005032327824 */ /* 0x000fc800078e02ff */
[----:B------:R-:W-:-:S05]  /*4630*/  IMAD R51, R50, c[0x0][0x1d4], R64 ;  /* 0x0000750032337a24 */ /* 0x000fca00078e0240 */
[----:B------:R-:W-:-:S04]  /*4640*/  IADD3 R50, P1, R58, R51, RZ ;  /* 0x000000333a327210 */ /* 0x000fc80007f3e0ff */
[----:B------:R-:W-:Y:S02]  /*4650*/  LEA.HI.X.SX32 R51, R51, R62, 0x1, P1 ;  /* 0x0000003e33337211 */ /* 0x000fe400008f0eff */
[----:B------:R-:W-:-:S04]  /*4660*/  LEA R80, P1, R50, c[0x0][0x198], 0x1 ;  /* 0x0000660032507a11 */ /* 0x000fc800078208ff */
[----:B------:R-:W-:-:S05]  /*4670*/  LEA.HI.X R81, R50, c[0x0][0x19c], R51, 0x1, P1 ;  /* 0x0000670032517a11 */ /* 0x000fca00008f0c33 */
[----:B------:R0:W5:Y:S04]  /*4680*/  LDG.E R80, [R80.64] ;  /* 0x0000002450507981 */ /* 0x000168000c1e1900 */
.L_x_406:
[----:B------:R-:W-:Y:S05]  /*4690*/  BSYNC B2 ;  /* 0x0000000000027941 */ /* 0x000fea0003800000 */
.L_x_405:
        /* <DEDUP_REMOVED lines=8> */
[----:B------:R-:W-:-:S04]  /*4720*/  @!P1 IADD3 R47, P3, R56, R64, RZ ;  /* 0x00000040382f9210 */ /* 0x000fc80007f7e0ff */
[----:B------:R-:W-:Y:S02]  /*4730*/  @!P1 LEA.HI.X.SX32 R50, R64, R61, 0x1, P3 ;  /* 0x0000003d40329211 */ /* 0x000fe400018f0eff */
[----:B------:R-:W-:-:S04]  /*4740*/  @!P1 LEA R46, P3, R47, c[0x0][0x198], 0x1 ;  /* 0x000066002f2e9a11 */ /* 0x000fc800078608ff */
[----:B------:R-:W-:Y:S01]  /*4750*/  @!P1 LEA.HI.X R47, R47, c[0x0][0x19c], R50, 0x1, P3 ;  /* 0x000067002f2f9a11 */ /* 0x000fe200018f0c32 */
[----:B--2---:R-:W-:-:S05]  /*4760*/  @P4 HMUL2 R80, R80, R49 ;  /* 0x0000003150504232 */ /* 0x004fca0000000000 */
[----:B------:R0:W-:Y:S03]  /*4770*/  @!P1 STG.E [R46.64], R80 ;  /* 0x000000502e009986 */ /* 0x0001e6000c101924 */
.L_x_404:
[----:B------:R-:W-:Y:S05]  /*4780*/  BSYNC B1 ;  /* 0x0000000000017941 */ /* 0x000fea0003800000 */
.L_x_403:
[----:B0----5:R-:W-:Y:S01]  /*4790*/  HFMA2.MMA R46, R5, R66, -RZ ;  /* 0x00000042052e7235 */ /* 0x021fe200001000ff */
[----:B------:R-:W-:-:S05]  /*47a0*/  LOP3.LUT P1, RZ, R23, 0x3, RZ, 0xc0, !PT ;  /* 0x0000000317ff7812 */ /* 0x000fca000782c0ff */
[----:B------:R-:W-:-:S10]  /*47b0*/  HFMA2.MMA R46, R6, R65, R46 ;  /* 0x00000041062e7235 */ /* 0x000fd4000000002e */
[----:B------:R-:W-:-:S06]  /*47c0*/  HFMA2 R46, R7, R68, R46 ;  /* 0x00000044072e7231 */ /* 0x000fcc000000002e */
        /* <DEDUP_REMOVED lines=13> */
[--C-:B------:R-:W-:Y:S02]  /*48a0*/  HADD2.F32 R47, -RZ, R46.reuse.H0_H0 ;  /* 0x2000002eff2f7230 */ /* 0x100fe40000004100 */
[----:B------:R-:W-:-:S05]  /*48b0*/  HADD2.F32 R46, -RZ, R46.H1_H1 ;  /* 0x3000002eff2e7230 */ /* 0x000fca0000004100 */
[----:B------:R-:W-:Y:S01]  /*48c0*/  FADD.FTZ R69, R47, R46 ;  /* 0x0000002e2f457221 */ /* 0x000fe20000010000 */
[----:B------:R-:W-:Y:S05]  /*48d0*/  BRA.DIV ~URZ, `(.L_x_407) ;  /* 0x00003ee27f007947 */ /* 0x000fea000b800000 */
[----:B------:R0:W1:Y:S02]  /*48e0*/  SHFL.BFLY PT, R46, R69, 0x2, 0x1f ;  /* 0x0c401f00452e7f89 */ /* 0x00006400000e0000 */
.L_x_481:
[----:B01----:R-:W-:Y:S01]  /*48f0*/  FADD.FTZ R69, R69, R46 ;  /* 0x0000002e45457221 */ /* 0x003fe20000010000 */
[----:B------:R-:W-:Y:S05]  /*4900*/  BRA.DIV ~URZ, `(.L_x_408) ;  /* 0x00003f327f007947 */ /* 0x000fea000b800000 */
[----:B------:R0:W1:Y:S02]  /*4910*/  SHFL.BFLY PT, R46, R69, 0x1, 0x1f ;  /* 0x0c201f00452e7f89 */ /* 0x00006400000e0000 */
.L_x_482:
[----:B------:R-:W-:Y:S01]  /*4920*/  ISETP.GE.OR P1, PT, R57, R17, P1 ;  /* 0x000000113900720c */ /* 0x000fe20000f26670 */
        /* <DEDUP_REMOVED lines=11> */
[----:B------:R-:W-:-:S04]  /*49e0*/  @P3 IMAD R46, R46, c[0x0][0x220], R57 ;  /* 0x000088002e2e3a24 */ /* 0x000fc800078e0239 */
[----:B------:R-:W-:-:S04]  /*49f0*/  @P3 IMAD.WIDE R48, R46, R49, c[0x0][0x218] ;  /* 0x000086002e303625 */ /* 0x000fc800078e0231 */
[----:B------:R-:W-:Y:S02]  /*4a00*/  @P1 IMAD.WIDE R46, R19, R64, c[0x0][0x228] ;  /* 0x00008a00132e1625 */ /* 0x000fe400078e0240 */
[----:B------:R1:W2:Y:S04]  /*4a10*/  @P3 LDG.E.U16 R48, [R48.64] ;  /* 0x0000002430303981 */ /* 0x0002a8000c1e1500 */
[----:B------:R-:W3:Y:S01]  /*4a20*/  @P1 LDG.E.U16 R46, [R46.64] ;  /* 0x000000242e2e1981 */ /* 0x000ee2000c1e1500 */
[C---:B------:R-:W-:Y:S01]  /*4a30*/  @P1 ISETP.GE.AND P4, PT, R57.reuse, R60, PT ;  /* 0x0000003c3900120c */ /* 0x040fe20003f86270 */
[----:B------:R-:W-:Y:S01]  /*4a40*/  FMUL.FTZ R50, R50, c[0x0][0x1f0] ;  /* 0x00007c0032327a20 */ /* 0x000fe20000410000 */
[C---:B------:R-:W-:Y:S02]  /*4a50*/  @P1 IADD3 R64, R57.reuse, 0x1, -R26 ;  /* 0x0000000139401810 */ /* 0x040fe40007ffe81a */
[----:B------:R-:W-:Y:S01]  /*4a60*/  @P1 SEL R51, R22, RZ, !P4 ;  /* 0x000000ff16331207 */ /* 0x000fe20006000000 */
[----:B-1----:R-:W-:-:S04]  /*4a70*/  IMAD.IADD R49, R57, 0x1, -R4 ;  /* 0x0000000139317824 */ /* 0x002fc800078e0a04 */
[----:B------:R-:W-:-:S04]  /*4a80*/  @P1 IMAD.IADD R64, R51, 0x1, R64 ;  /* 0x0000000133401824 */ /* 0x000fc800078e0240 */
[----:B0-----:R-:W0:Y:S01]  /*4a90*/  @P1 I2F R69, R64 ;  /* 0x0000004000451306 */ /* 0x001e220000201400 */
[----:B--2---:R-:W-:Y:S02]  /*4aa0*/  @P3 HADD2.F32 R51, -RZ, R48.H0_H0 ;  /* 0x20000030ff333230 */ /* 0x004fe40000004100 */
[----:B---3--:R-:W-:-:S03]  /*4ab0*/  @P1 HADD2.F32 R81, -RZ, R46.H0_H0 ;  /* 0x2000002eff511230 */ /* 0x008fc60000004100 */
[----:B------:R-:W-:-:S04]  /*4ac0*/  @P3 FADD.FTZ R50, R50, R51 ;  /* 0x0000003332323221 */ /* 0x000fc80000010000 */
[----:B0-----:R-:W-:-:S05]  /*4ad0*/  @P1 FFMA.FTZ R50, R69, R81, R50 ;  /* 0x0000005145321223 */ /* 0x001fca0000010032 */
[----:B------:R0:W-:Y:S01]  /*4ae0*/  STS [R49.X4+0x210], R50 ;  /* 0x0002103231007388 */ /* 0x0001e20000004800 */
[----:B------:R-:W-:-:S03]  /*4af0*/  @!P0 FMNMX.FTZ R3, R3, R50, !PT ;  /* 0x0000003203038209 */ /* 0x000fc60007810000 */
.L_x_410:
[----:B------:R-:W-:Y:S05]  /*4b00*/  BSYNC B1 ;  /* 0x0000000000017941 */ /* 0x000fea0003800000 */
.L_x_409:
[----:B------:R-:W-:-:S04]  /*4b10*/  IADD3 R57, R57, 0x10, RZ ;  /* 0x0000001039397810 */ /* 0x000fc80007ffe0ff */
[----:B------:R-:W-:-:S13]  /*4b20*/  ISETP.GE.AND P0, PT, R57, R30, PT ;  /* 0x0000001e3900720c */ /* 0x000fda0003f06270 */
[----:B0-----:R-:W-:Y:S01]  /*4b30*/  @P0 CALL.REL.NOINC `(.L_x_342) ;  /* 0x0000001000000944 */ /* 0x001fe20003c00000 */
[----:B------:R-:W-:Y:S05]  /*4b40*/  BRA `(.L_x_411) ;  /* 0xffffd8d000007947 */ /* 0x000fea000383ffff */
.L_x_342:
[----:B------:R-:W-:Y:S05]  /*4b50*/  BSYNC B0 ;  /* 0x0000000000007941 */ /* 0x000fea0003800000 */
.L_x_341:
[----:B------:R-:W-:Y:S01]  /*4b60*/  SHF.R.S32.HI R6, RZ, 0x1f, R23 ;  /* 0x0000001fff067819 */ /* 0x000fe20000011417 */
[----:B------:R-:W-:Y:S05]  /*4b70*/  BRA.DIV ~URZ, `(.L_x_412) ;  /* 0x00003d427f007947 */ /* 0x000fea000b800000 */
[----:B------:R1:W2:Y:S02]  /*4b80*/  SHFL.BFLY PT, R0, R3, 0x10, 0x1f ;  /* 0x0e001f0003007f89 */ /* 0x0002a400000e0000 */
.L_x_483:
[----:B--2---:R-:W-:Y:S01]  /*4b90*/  FMNMX.FTZ R5, R0, R3, !PT ;  /* 0x0000000300057209 */ /* 0x004fe20007810000 */
[----:B------:R-:W-:Y:S05]  /*4ba0*/  BRA.DIV ~URZ, `(.L_x_413) ;  /* 0x00003d927f007947 */ /* 0x000fea000b800000 */
[----:B------:R-:W2:Y:S02]  /*4bb0*/  SHFL.BFLY PT, R0, R5, 0x8, 0x1f ;  /* 0x0d001f0005007f89 */ /* 0x000ea400000e0000 */
[----:B--2---:R-:W-:-:S05]  /*4bc0*/  FMNMX.FTZ R0, R5, R0, !PT ;  /* 0x0000000005007209 */ /* 0x004fca0007810000 */
[----:B-1----:R1:W2:Y:S02]  /*4bd0*/  SHFL.BFLY PT, R3, R0, 0x4, 0x1f ;  /* 0x0c801f0000037f89 */ /* 0x0022a400000e0000 */
.L_x_484:
[----:B------:R-:W-:Y:S01]  /*4be0*/  LEA.HI R5, R6, R23, RZ, 0x5 ;  /* 0x0000001706057211 */ /* 0x000fe200078f28ff */
[----:B------:R-:W-:Y:S01]  /*4bf0*/  WARPSYNC 0xffffffff ;  /* 0xffffffff00007948 */ /* 0x000fe20003800000 */
[----:B-12---:R-:W-:Y:S02]  /*4c00*/  FMNMX.FTZ R0, R3, R0, !PT ;  /* 0x0000000003007209 */ /* 0x006fe40007810000 */
[----:B------:R-:W-:-:S05]  /*4c10*/  LOP3.LUT R6, R5, 0xffffffe0, RZ, 0xc0, !PT ;  /* 0xffffffe005067812 */ /* 0x000fca00078ec0ff */
[----:B------:R-:W-:-:S05]  /*4c20*/  IMAD.IADD R6, R23, 0x1, -R6 ;  /* 0x0000000117067824 */ /* 0x000fca00078e0a06 */
[----:B------:R-:W-:-:S13]  /*4c30*/  ISETP.NE.AND P0, PT, R6, RZ, PT ;  /* 0x000000ff0600720c */ /* 0x000fda0003f05270 */
[----:B------:R-:W-:-:S05]  /*4c40*/  @!P0 SHF.R.S32.HI R5, RZ, 0x5, R5 ;  /* 0x00000005ff058819 */ /* 0x000fca0000011405 */
[----:B------:R1:W-:Y:S02]  /*4c50*/  @!P0 STS [R5.X4], R0 ;  /* 0x0000000005008388 */ /* 0x0003e40000004800 */
[----:B------:R-:W-:Y:S01]  /*4c60*/  BAR.SYNC.DEFER_BLOCKING 0x0 ;  /* 0x0000000000007b1d */ /* 0x000fe20000010000 */
[----:B------:R-:W-:Y:S01]  /*4c70*/  ISETP.GT.AND P0, PT, R6, 0x1, PT ;  /* 0x000000010600780c */ /* 0x000fe20003f04270 */
[----:B-1----:R-:W-:Y:S02]  /*4c80*/  IMAD.MOV.U32 R0, RZ, RZ, -0x800001 ;  /* 0xff7fffffff007424 */ /* 0x002fe400078e00ff */
[----:B0-----:R-:W-:Y:S02]  /*4c90*/  IMAD.MOV.U32 R8, RZ, RZ, RZ ;  /* 0x000000ffff087224 */ /* 0x001fe400078e00ff */
[----:B------:R-:W-:Y:S08]  /*4ca0*/  BSSY B0, `(.L_x_414) ;  /* 0x000006f000007945 */ /* 0x000ff00003800000 */
[----:B------:R-:W0:Y:S04]  /*4cb0*/  @!P0 LDS R0, [R6.X4] ;  /* 0x0000000006008984 */ /* 0x000e280000004800 */
[----:B0-----:R-:W0:Y:S02]  /*4cc0*/  SHFL.BFLY PT, R3, R0, 0x1, 0x1f ;  /* 0x0c201f0000037f89 */ /* 0x001e2400000e0000 */
[----:B0-----:R-:W-:Y:S01]  /*4cd0*/  FMNMX.FTZ R5, R3, R0, !PT ;  /* 0x0000000003057209 */ /* 0x001fe20007810000 */
[----:B------:R-:W-:-:S04]  /*4ce0*/  IMAD.IADD R3, R23, 0x1, R4 ;  /* 0x0000000117037824 */ /* 0x000fc800078e0204 */
[----:B------:R0:W1:Y:S01]  /*4cf0*/  SHFL.IDX PT, R13, R5, RZ, 0x1f ;  /* 0x00001fff050d7589 */ /* 0x00006200000e0000 */
[----:B------:R-:W-:-:S13]  /*4d00*/  ISETP.GE.AND P1, PT, R3, R26, PT ;  /* 0x0000001a0300720c */ /* 0x000fda0003f26270 */
[----:B------:R-:W-:Y:S05]  /*4d10*/  @P1 BRA `(.L_x_415) ;  /* 0x0000067000001947 */ /* 0x000fea0003800000 */
[----:B0-----:R-:W-:Y:S01]  /*4d20*/  LOP3.LUT R0, RZ, R4, RZ, 0x33, !PT ;  /* 0x00000004ff007212 */ /* 0x001fe200078e33ff */
[----:B------:R-:W-:Y:S01]  /*4d30*/  BSSY B1, `(.L_x_416) ;  /* 0x0000023000017945 */ /* 0x000fe20003800000 */
[----:B------:R-:W-:Y:S02]  /*4d40*/  IMAD.MOV.U32 R8, RZ, RZ, RZ ;  /* 0x000000ffff087224 */ /* 0x000fe400078e00ff */
[----:B------:R-:W-:Y:S01]  /*4d50*/  IADD3 R0, -R23, R26, R0 ;  /* 0x0000001a17007210 */ /* 0x000fe20007ffe100 */
[----:B------:R-:W-:-:S03]  /*4d60*/  IMAD.MOV.U32 R9, RZ, RZ, R3 ;  /* 0x000000ffff097224 */ /* 0x000fc600078e0003 */
[----:B------:R-:W-:-:S04]  /*4d70*/  LEA.HI R5, R0, 0x1, RZ, 0x1a ;  /* 0x0000000100057811 */ /* 0x000fc800078fd0ff */
[----:B------:R-:W-:-:S13]  /*4d80*/  LOP3.LUT P0, R5, R5, 0x3, RZ, 0xc0, !PT ;  /* 0x0000000305057812 */ /* 0x000fda000780c0ff */
[----:B------:R-:W-:Y:S05]  /*4d90*/  @!P0 BRA `(.L_x_417) ;  /* 0x000001c000008947 */ /* 0x000fea0003800000 */
[----:B------:R-:W-:Y:S01]  /*4da0*/  ISETP.NE.U32.AND P0, PT, RZ, c[0x0][0x200], PT ;  /* 0x00008000ff007a0c */ /* 0x000fe20003f05070 */
[----:B------:R-:W-:Y:S02]  /*4db0*/  IMAD.MOV.U32 R8, RZ, RZ, RZ ;  /* 0x000000ffff087224 */ /* 0x000fe400078e00ff */
[----:B------:R-:W-:Y:S01]  /*4dc0*/  IMAD.MOV.U32 R9, RZ, RZ, R3 ;  /* 0x000000ffff097224 */ /* 0x000fe200078e0003 */
[----:B------:R-:W-:-:S05]  /*4dd0*/  ISETP.NE.AND.EX P0, PT, RZ, c[0x0][0x204], PT, P0 ;  /* 0x00008100ff007a0c */ /* 0x000fca0003f05300 */
.L_x_421:
        /* <DEDUP_REMOVED lines=15> */
.L_x_419:
[----:B------:R-:W0:Y:S02]  /*4ed0*/  LDS R6, [R10] ;  /* 0x000000000a067984 */ /* 0x000e240000000800 */
[----:B01----:R-:W-:-:S04]  /*4ee0*/  FADD.FTZ R6, -R13, R6 ;  /* 0x000000060d067221 */ /* 0x003fc80000010100 */
[----:B------:R-:W-:-:S04]  /*4ef0*/  FMUL.FTZ R6, R6, 1.4426950216293334961 ;  /* 0x3fb8aa3b06067820 */ /* 0x000fc80000410000 */
[----:B------:R0:W1:Y:S03]  /*4f00*/  MUFU.EX2 R11, R6 ;  /* 0x00000006000b7308 */ /* 0x0000660000000800 */
.L_x_420:
[----:B------:R-:W-:Y:S05]  /*4f10*/  BSYNC B2 ;  /* 0x0000000000027941 */ /* 0x000fea0003800000 */
.L_x_418:
[----:B-1----:R1:W-:Y:S01]  /*4f20*/  STS [R10], R11 ;  /* 0x0000000b0a007388 */ /* 0x0023e20000000800 */
[----:B------:R-:W-:Y:S01]  /*4f30*/  FADD.FTZ R8, R11, R8 ;  /* 0x000000080b087221 */ /* 0x000fe20000010000 */
[----:B------:R-:W-:Y:S01]  /*4f40*/  IADD3 R9, R9, 0x40, RZ ;  /* 0x0000004009097810 */ /* 0x000fe20007ffe0ff */
[----:B------:R-:W-:Y:S05]  /*4f50*/  @P3 BRA `(.L_x_421) ;  /* 0xfffffe8000003947 */ /* 0x000fea000383ffff */
.L_x_417:
[----:B------:R-:W-:Y:S05]  /*4f60*/  BSYNC B1 ;  /* 0x0000000000017941 */ /* 0x000fea0003800000 */
.L_x_416:
[----:B------:R-:W-:-:S13]  /*4f70*/  ISETP.GE.U32.AND P0, PT, R0, 0xc0, PT ;  /* 0x000000c00000780c */ /* 0x000fda0003f06070 */
[----:B------:R-:W-:Y:S05]  /*4f80*/  @!P0 BRA `(.L_x_415) ;  /* 0x0000040000008947 */ /* 0x000fea0003800000 */
[----:B-1----:R-:W-:Y:S01]  /*4f90*/  IMAD R10, R28, c[0x0][0x1d4], RZ ;  /* 0x000075001c0a7a24 */ /* 0x002fe200078e02ff */
[----:B------:R-:W-:-:S04]  /*4fa0*/  ISETP.NE.U32.AND P0, PT, RZ, c[0x0][0x200], PT ;  /* 0x00008000ff007a0c */ /* 0x000fc80003f05070 */
[----:B------:R-:W-:Y:S02]  /*4fb0*/  ISETP.NE.AND.EX P0, PT, RZ, c[0x0][0x204], PT, P0 ;  /* 0x00008100ff007a0c */ /* 0x000fe40003f05300 */
[----:B------:R-:W-:Y:S02]  /*4fc0*/  SHF.R.S32.HI R12, RZ, 0x1f, R10 ;  /* 0x0000001fff0c7819 */ /* 0x000fe4000001140a */
.L_x_434:
        /* <DEDUP_REMOVED lines=13> */
.L_x_423:
[----:B------:R-:W0:Y:S02]  /*50a0*/  LDS R0, [R11] ;  /* 0x000000000b007984 */ /* 0x000e240000000800 */
[----:B0-----:R-:W-:-:S04]  /*50b0*/  FADD.FTZ R0, -R13, R0 ;  /* 0x000000000d007221 */ /* 0x001fc80000010100 */
[----:B------:R-:W-:-:S04]  /*50c0*/  FMUL.FTZ R0, R0, 1.4426950216293334961 ;  /* 0x3fb8aa3b00007820 */ /* 0x000fc80000410000 */
[----:B------:R0:W1:Y:S03]  /*50d0*/  MUFU.EX2 R5, R0 ;  /* 0x0000000000057308 */ /* 0x0000660000000800 */
.L_x_424:
[----:B------:R-:W-:Y:S05]  /*50e0*/  BSYNC B1 ;  /* 0x0000000000017941 */ /* 0x000fea0003800000 */
.L_x_422:
        /* <DEDUP_REMOVED lines=8> */
.L_x_426:
[----:B0-----:R-:W0:Y:S02]  /*5170*/  LDS R0, [R11+0x100] ;  /* 0x000100000b007984 */ /* 0x001e240000000800 */
[----:B0-----:R-:W-:-:S04]  /*5180*/  FADD.FTZ R0, -R13, R0 ;  /* 0x000000000d007221 */ /* 0x001fc80000010100 */
[----:B------:R-:W-:-:S06]  /*5190*/  FMUL.FTZ R0, R0, 1.4426950216293334961 ;  /* 0x3fb8aa3b00007820 */ /* 0x000fcc0000410000 */
[----:B------:R-:W0:Y:S02]  /*51a0*/  MUFU.EX2 R0, R0 ;  /* 0x0000000000007308 */ /* 0x000e240000000800 */
.L_x_427:
[----:B------:R-:W-:Y:S05]  /*51b0*/  BSYNC B1 ;  /* 0x0000000000017941 */ /* 0x000fea0003800000 */
.L_x_425:
        /* <DEDUP_REMOVED lines=8> */
.L_x_429:
[----:B0-----:R-:W0:Y:S02]  /*5240*/  LDS R0, [R11+0x200] ;  /* 0x000200000b007984 */ /* 0x001e240000000800 */
[----:B0-----:R-:W-:-:S04]  /*5250*/  FADD.FTZ R0, -R13, R0 ;  /* 0x000000000d007221 */ /* 0x001fc80000010100 */
[----:B------:R-:W-:-:S06]  /*5260*/  FMUL.FTZ R0, R0, 1.4426950216293334961 ;  /* 0x3fb8aa3b00007820 */ /* 0x000fcc0000410000 */
[----:B------:R-:W0:Y:S02]  /*5270*/  MUFU.EX2 R0, R0 ;  /* 0x0000000000007308 */ /* 0x000e240000000800 */
.L_x_430:
[----:B------:R-:W-:Y:S05]  /*5280*/  BSYNC B1 ;  /* 0x0000000000017941 */ /* 0x000fea0003800000 */
.L_x_428:
        /* <DEDUP_REMOVED lines=8> */
.L_x_432:
[----:B0-----:R-:W0:Y:S02]  /*5310*/  LDS R0, [R11+0x300] ;  /* 0x000300000b007984 */ /* 0x001e240000000800 */
[----:B0-----:R-:W-:-:S04]  /*5320*/  FADD.FTZ R0, -R13, R0 ;  /* 0x000000000d007221 */ /* 0x001fc80000010100 */
[----:B------:R-:W-:-:S06]  /*5330*/  FMUL.FTZ R0, R0, 1.4426950216293334961 ;  /* 0x3fb8aa3b00007820 */ /* 0x000fcc0000410000 */
[----:B------:R-:W0:Y:S02]  /*5340*/  MUFU.EX2 R0, R0 ;  /* 0x0000000000007308 */ /* 0x000e240000000800 */
.L_x_433:
[----:B------:R-:W-:Y:S05]  /*5350*/  BSYNC B1 ;  /* 0x0000000000017941 */ /* 0x000fea0003800000 */
.L_x_431:
[----:B0-----:R0:W-:Y:S01]  /*5360*/  STS [R11+0x300], R0 ;  /* 0x000300000b007388 */ /* 0x0011e20000000800 */
[----:B------:R-:W-:Y:S01]  /*5370*/  FADD.FTZ R8, R15, R0 ;  /* 0x000000000f087221 */ /* 0x000fe20000010000 */
[----:B------:R-:W-:Y:S05]  /*5380*/  @!P3 BRA `(.L_x_434) ;  /* 0xfffffc400000b947 */ /* 0x000fea000383ffff */
.L_x_415:
[----:B0-----:R-:W-:Y:S05]  /*5390*/  BSYNC B0 ;  /* 0x0000000000007941 */ /* 0x001fea0003800000 */
.L_x_414:
[----:B-1----:R-:W0:Y:S01]  /*53a0*/  SHFL.BFLY PT, R5, R8, 0x10, 0x1f ;  /* 0x0e001f0008057f89 */ /* 0x002e2200000e0000 */
[----:B------:R-:W-:Y:S01]  /*53b0*/  LOP3.LUT P0, R10, R23, 0x1f, RZ, 0xc0, !PT ;  /* 0x0000001f170a7812 */ /* 0x000fe2000780c0ff */
[----:B------:R-:W1:Y:S01]  /*53c0*/  LDC.U8 R11, c[0x0][0x26c] ;  /* 0x00009b00ff0b7b82 */ /* 0x000e620000000000 */
        /* <DEDUP_REMOVED lines=20> */
[----:B0-----:R-:W-:Y:S02]  /*5510*/  FADD.FTZ R9, R6, R9 ;  /* 0x0000000906097221 */ /* 0x001fe40000010000 */
[----:B------:R-:W-:-:S03]  /*5520*/  CS2R R6, SRZ ;  /* 0x0000000000067805 */ /* 0x000fc6000001ff00 */
[----:B------:R-:W-:Y:S04]  /*5530*/  @!P0 STS [R8+0x8], R9 ;  /* 0x0000080908008388 */ /* 0x000fe80000000800 */
[----:B------:R-:W-:Y:S01]  /*5540*/  BAR.SYNC.DEFER_BLOCKING 0x0 ;  /* 0x0000000000007b1d */ /* 0x000fe20000010000 */
[----:B-1----:R-:W-:-:S13]  /*5550*/  ISETP.NE.AND P0, PT, R11, RZ, PT ;  /* 0x000000ff0b00720c */ /* 0x002fda0003f05270 */
[----:B------:R-:W-:-:S04]  /*5560*/  @P0 IMAD.MOV.U32 R5, RZ, RZ, c[0x0][0x268] ;  /* 0x00009a00ff050624 */ /* 0x000fc800078e00ff */
[----:B------:R-:W-:-:S04]  /*5570*/  @P0 IMAD R18, R18, R5, c[0x0][0x1ec] ;  /* 0x00007b0012120624 */ /* 0x000fc800078e0205 */
[----:B------:R-:W-:Y:S01]  /*5580*/  @P0 IMAD R5, R18, c[0x0][0x1d4], RZ ;  /* 0x0000750012050a24 */ /* 0x000fe200078e02ff */
[----:B------:R-:W0:Y:S03]  /*5590*/  @!P3 LDS R9, [R10.X4+0x8] ;  /* 0x000008000a09b984 */ /* 0x000e260000004800 */
[--C-:B------:R-:W-:Y:S01]  /*55a0*/  @P0 IMAD.MOV.U32 R6, RZ, RZ, R5.reuse ;  /* 0x000000ffff060224 */ /* 0x100fe200078e0005 */
[----:B------:R-:W-:Y:S01]  /*55b0*/  @P0 SHF.R.S32.HI R7, RZ, 0x1f, R5 ;  /* 0x0000001fff070819 */ /* 0x000fe20000011405 */
[----:B0-----:R-:W0:Y:S02]  /*55c0*/  SHFL.BFLY PT, R0, R9, 0x1, 0x1f ;  /* 0x0c201f0009007f89 */ /* 0x001e2400000e0000 */
[----:B0-----:R-:W-:-:S06]  /*55d0*/  FADD.FTZ R0, R0, R9 ;  /* 0x0000000900007221 */ /* 0x001fcc0000010000 */
[----:B------:R-:W0:Y:S01]  /*55e0*/  SHFL.IDX PT, R0, R0, RZ, 0x1f ;  /* 0x00001fff00007589 */ /* 0x000e2200000e0000 */
[----:B------:R-:W-:Y:S05]  /*55f0*/  @P1 BRA `(.L_x_436) ;  /* 0x0000044000001947 */ /* 0x000fea0003800000 */
[----:B------:R-:W-:Y:S01]  /*5600*/  LOP3.LUT R5, RZ, R4, RZ, 0x33, !PT ;  /* 0x00000004ff057212 */ /* 0x000fe200078e33ff */
[----:B0-----:R-:W-:Y:S01]  /*5610*/  FADD.FTZ R0, R0, 9.9999999747524270788e-07 ;  /* 0x358637bd00007421 */ /* 0x001fe20000010000 */
[----:B------:R-:W-:Y:S02]  /*5620*/  BSSY B1, `(.L_x_437) ;  /* 0x0000017000017945 */ /* 0x000fe40003800000 */
[----:B------:R-:W-:Y:S01]  /*5630*/  IADD3 R5, -R23, R26, R5 ;  /* 0x0000001a17057210 */ /* 0x000fe20007ffe105 */
[----:B------:R0:W1:Y:S03]  /*5640*/  MUFU.RCP R13, R0 ;  /* 0x00000000000d7308 */ /* 0x0000660000001000 */
[C---:B------:R-:W-:Y:S02]  /*5650*/  LEA.HI R8, R5.reuse, 0x1, RZ, 0x1a ;  /* 0x0000000105087811 */ /* 0x040fe400078fd0ff */
[----:B------:R-:W-:-:S02]  /*5660*/  ISETP.GE.U32.AND P1, PT, R5, 0xc0, PT ;  /* 0x000000c00500780c */ /* 0x000fc40003f26070 */
[----:B------:R-:W-:-:S13]  /*5670*/  LOP3.LUT P3, R8, R8, 0x3, RZ, 0xc0, !PT ;  /* 0x0000000308087812 */ /* 0x000fda000786c0ff */
[----:B------:R-:W-:Y:S05]  /*5680*/  @!P3 BRA `(.L_x_438) ;  /* 0x000001000000b947 */ /* 0x000fea0003800000 */
[----:B01----:R-:W-:Y:S02]  /*5690*/  IMAD.MOV.U32 R0, RZ, RZ, R8 ;  /* 0x000000ffff007224 */ /* 0x003fe400078e0008 */
.L_x_439:
        /* <DEDUP_REMOVED lines=15> */
.L_x_438:
[----:B01----:R-:W-:Y:S05]  /*5790*/  BSYNC B1 ;  /* 0x0000000000017941 */ /* 0x003fea0003800000 */
.L_x_437:
        /* <DEDUP_REMOVED lines=8> */
.L_x_440:
        /* <DEDUP_REMOVED lines=34> */
.L_x_436:
[----:B------:R-:W-:Y:S05]  /*5a40*/  BSYNC B0 ;  /* 0x0000000000007941 */ /* 0x000fea0003800000 */
.L_x_435:
[----:B------:R-:W1:Y:S01]  /*5a50*/  S2R R3, SR_CTAID.X ;  /* 0x0000000000037919 */ /* 0x000e620000002500 */
[----:B------:R-:W-:Y:S01]  /*5a60*/  SHF.R.S32.HI R6, RZ, 0x1f, R23 ;  /* 0x0000001fff067819 */ /* 0x000fe20000011417 */
[----:B------:R-:W-:Y:S01]  /*5a70*/  BSSY B0, `(.L_x_441) ;  /* 0x0000020000007945 */ /* 0x000fe20003800000 */
[----:B0-----:R-:W-:Y:S01]  /*5a80*/  SHF.R.S32.HI R0, RZ, 0x1f, R17 ;  /* 0x0000001fff007819 */ /* 0x001fe20000011411 */
[----:B------:R-:W-:Y:S01]  /*5a90*/  CS2R R10, SRZ ;  /* 0x00000000000a7805 */ /* 0x000fe2000001ff00 */
        /* <DEDUP_REMOVED lines=11> */
[----:B------:R-:W-:Y:S01]  /*5b50*/  ISETP.NE.OR P3, PT, R7, R8, P1 ;  /* 0x000000080700720c */ /* 0x000fe20000f65670 */
[----:B-1----:R-:W-:Y:S01]  /*5b60*/  IMAD R5, R28, c[0x0][0x1d8], R3 ;  /* 0x000076001c057a24 */ /* 0x002fe200078e0203 */
[----:B------:R-:W-:Y:S02]  /*5b70*/  ISETP.GT.AND P1, PT, R0, 0x9, PT ;  /* 0x000000090000780c */ /* 0x000fe40003f24270 */
[----:B------:R-:W-:Y:S01]  /*5b80*/  SHF.R.S32.HI R20, RZ, 0x1f, R55 ;  /* 0x0000001fff147819 */ /* 0x000fe20000011437 */
[----:B------:R-:W-:-:S04]  /*5b90*/  IMAD R9, R5, 0x50, RZ ;  /* 0x0000005005097824 */ /* 0x000fc800078e02ff */
[----:B------:R-:W-:Y:S02]  /*5ba0*/  IMAD R18, R9, c[0x0][0x1d4], R6 ;  /* 0x0000750009127a24 */ /* 0x000fe400078e0206 */
[----:B------:R-:W-:-:S03]  /*5bb0*/  CS2R R8, SRZ ;  /* 0x0000000000087805 */ /* 0x000fc6000001ff00 */
        /* <DEDUP_REMOVED lines=10> */
.L_x_443:
[----:B-----5:R0:W-:Y:S02]  /*5c60*/  STS.128 [R0.X16+0x110], R8 ;  /* 0x0001100800007388 */ /* 0x0201e4000000cc00 */
.L_x_442:
[----:B------:R-:W-:Y:S05]  /*5c70*/  BSYNC B0 ;  /* 0x0000000000007941 */ /* 0x000fea0003800000 */
.L_x_441:
[----:B------:R-:W-:Y:S01]  /*5c80*/  BAR.SYNC.DEFER_BLOCKING 0x0 ;  /* 0x0000000000007b1d */ /* 0x000fe20000010000 */
[----:B------:R-:W-:Y:S02]  /*5c90*/  IMAD.MOV.U32 R48, RZ, RZ, RZ ;  /* 0x000000ffff307224 */ /* 0x000fe400078e00ff */
[----:B------:R-:W-:Y:S02]  /*5ca0*/  IMAD.MOV.U32 R29, RZ, RZ, RZ ;  /* 0x000000ffff1d7224 */ /* 0x000fe400078e00ff */
[----:B------:R-:W-:Y:S01]  /*5cb0*/  IMAD.MOV.U32 R46, RZ, RZ, RZ ;  /* 0x000000ffff2e7224 */ /* 0x000fe200078e00ff */
[----:B------:R-:W-:Y:S01]  /*5cc0*/  BSSY B0, `(.L_x_444) ;  /* 0x00001c4000007945 */ /* 0x000fe20003800000 */
[----:B------:R-:W-:Y:S02]  /*5cd0*/  IMAD.MOV.U32 R27, RZ, RZ, RZ ;  /* 0x000000ffff1b7224 */ /* 0x000fe400078e00ff */
[----:B------:R-:W-:Y:S02]  /*5ce0*/  IMAD.MOV.U32 R44, RZ, RZ, RZ ;  /* 0x000000ffff2c7224 */ /* 0x000fe400078e00ff */
[----:B------:R-:W-:-:S02]  /*5cf0*/  IMAD.MOV.U32 R25, RZ, RZ, RZ ;  /* 0x000000ffff197224 */ /* 0x000fc400078e00ff */
[----:B------:R-:W-:Y:S02]  /*5d00*/  IMAD.MOV.U32 R42, RZ, RZ, RZ ;  /* 0x000000ffff2a7224 */ /* 0x000fe400078e00ff */
[----:B------:R-:W-:Y:S01]  /*5d10*/  IMAD.MOV.U32 R21, RZ, RZ, RZ ;  /* 0x000000ffff157224 */ /* 0x000fe200078e00ff */
[----:B------:R-:W-:Y:S05]  /*5d20*/  @P1 BRA `(.L_x_445) ;  /* 0x00001bd000001947 */ /* 0x000fea0003800000 */
[----:B------:R-:W-:Y:S01]  /*5d30*/  IMAD.IADD R22, R7, 0x1, R4 ;  /* 0x0000000107167824 */ /* 0x000fe200078e0204 */
[----:B------:R-:W-:Y:S01]  /*5d40*/  IMNMX R45, R17, c[0x0][0x1d4], PT ;  /* 0x00007500112d7a17 */ /* 0x000fe20003800200 */
[----:B------:R-:W-:Y:S01]  /*5d50*/  BSSY B1, `(.L_x_446) ;  /* 0x00000b9000017945 */ /* 0x000fe20003800000 */
[----:B------:R-:W-:Y:S01]  /*5d60*/  LEA R43, R7, UR6, 0x1 ;  /* 0x00000006072b7c11 */ /* 0x000fe2000f8e08ff */
[----:B------:R-:W-:Y:S02]  /*5d70*/  IMAD R12, R22, 0x50, RZ ;  /* 0x00000050160c7824 */ /* 0x000fe400078e02ff */
        /* <DEDUP_REMOVED lines=13> */
[----:B------:R-:W-:Y:S02]  /*5e50*/  IMAD.MOV.U32 R41, RZ, RZ, 0x2 ;  /* 0x00000002ff297424 */ /* 0x000fe400078e00ff */
[----:B------:R-:W-:Y:S01]  /*5e60*/  IMNMX R13, R13, UR5, !PT ;  /* 0x000000050d0d7c17 */ /* 0x000fe2000f800200 */
[----:B------:R-:W-:Y:S02]  /*5e70*/  IMAD R40, R15, 0x50, R6 ;  /* 0x000000500f287824 */ /* 0x000fe400078e0206 */
[----:B------:R-:W-:-:S02]  /*5e80*/  IMAD.MOV.U32 R21, RZ, RZ, RZ ;  /* 0x000000ffff157224 */ /* 0x000fc400078e00ff */
[----:B------:R-:W-:Y:S02]  /*5e90*/  IMAD.IADD R49, R12, 0x1, -R13 ;  /* 0x000000010c317824 */ /* 0x000fe400078e0a0d */
[----:B------:R-:W-:Y:S02]  /*5ea0*/  IMAD.MOV.U32 R47, RZ, RZ, R22 ;  /* 0x000000ffff2f7224 */ /* 0x000fe400078e0016 */
[----:B------:R-:W-:Y:S01]  /*5eb0*/  IMAD.MOV.U32 R42, RZ, RZ, RZ ;  /* 0x000000ffff2a7224 */ /* 0x000fe200078e00ff */
[----:B------:R-:W-:Y:S01]  /*5ec0*/  LOP3.LUT P3, RZ, R49, 0x4, RZ, 0xc0, !PT ;  /* 0x0000000431ff7812 */ /* 0x000fe2000786c0ff */
[----:B------:R-:W-:Y:S02]  /*5ed0*/  IMAD.MOV.U32 R25, RZ, RZ, RZ ;  /* 0x000000ffff197224 */ /* 0x000fe400078e00ff */
[----:B------:R-:W-:Y:S02]  /*5ee0*/  IMAD.MOV.U32 R44, RZ, RZ, RZ ;  /* 0x000000ffff2c7224 */ /* 0x000fe400078e00ff */
[----:B------:R-:W-:-:S02]  /*5ef0*/  IMAD.MOV.U32 R27, RZ, RZ, RZ ;  /* 0x000000ffff1b7224 */ /* 0x000fc400078e00ff */
[----:B------:R-:W-:Y:S02]  /*5f00*/  IMAD.MOV.U32 R46, RZ, RZ, RZ ;  /* 0x000000ffff2e7224 */ /* 0x000fe400078e00ff */
[----:B------:R-:W-:Y:S02]  /*5f10*/  IMAD.MOV.U32 R29, RZ, RZ, RZ ;  /* 0x000000ffff1d7224 */ /* 0x000fe400078e00ff */
[----:B------:R-:W-:Y:S02]  /*5f20*/  IMAD.MOV.U32 R48, RZ, RZ, RZ ;  /* 0x000000ffff307224 */ /* 0x000fe400078e00ff */
[----:B------:R-:W-:Y:S01]  /*5f30*/  IMAD.WIDE R40, R40, R41, c[0x0][0x238] ;  /* 0x00008e0028287625 */ /* 0x000fe200078e0229 */
        /* <DEDUP_REMOVED lines=34> */
.L_x_450:
[----:B-----5:R-:W-:Y:S01]  /*6160*/  HADD2.F32 R25, -RZ, R12.H1_H1 ;  /* 0x3000000cff197230 */ /* 0x020fe20000004100 */
[----:B------:R-:W-:Y:S01]  /*6170*/  IADD3 R47, R22, 0x4, RZ ;  /* 0x00000004162f7810 */ /* 0x000fe20007ffe0ff */
[--C-:B------:R-:W-:Y:S02]  /*6180*/  HADD2.F32 R27, -RZ, R13.reuse.H0_H0 ;  /* 0x2000000dff1b7230 */ /* 0x100fe40000004100 */
[----:B------:R-:W-:Y:S01]  /*6190*/  HADD2.F32 R29, -RZ, R14.H0_H0 ;  /* 0x2000000eff1d7230 */ /* 0x000fe20000004100 */
[C---:B------:R-:W-:Y:S01]  /*61a0*/  FFMA.FTZ R42, R48.reuse, R25, RZ ;  /* 0x00000019302a7223 */ /* 0x040fe200000100ff */
[----:B------:R-:W-:Y:S01]  /*61b0*/  HADD2.F32 R21, -RZ, R12.H0_H0 ;  /* 0x2000000cff157230 */ /* 0x000fe20000004100 */
[C---:B------:R-:W-:Y:S01]  /*61c0*/  FFMA.FTZ R25, R48.reuse, R27, RZ ;  /* 0x0000001b30197223 */ /* 0x040fe200000100ff */
[----:B-1----:R-:W-:Y:S01]  /*61d0*/  HADD2.F32 R13, -RZ, R13.H1_H1 ;  /* 0x3000000dff0d7230 */ /* 0x002fe20000004100 */
        /* <DEDUP_REMOVED lines=9> */
.L_x_449:
[----:B------:R-:W-:Y:S05]  /*6270*/  BSYNC B2 ;  /* 0x0000000000027941 */ /* 0x000fea0003800000 */
.L_x_448:
[----:B------:R-:W-:-:S13]  /*6280*/  LOP3.LUT P3, RZ, R49, 0xfffffffc, RZ, 0xc0, !PT ;  /* 0xfffffffc31ff7812 */ /* 0x000fda000786c0ff */
[----:B------:R-:W-:Y:S05]  /*6290*/  @!P3 BRA `(.L_x_447) ;  /* 0x000006400000b947 */ /* 0x000fea0003800000 */
[----:B------:R-:W-:Y:S01]  /*62a0*/  ULDC UR5, c[0x0][0x1ec] ;  /* 0x00007b0000057ab9 */ /* 0x000fe20000000800 */
[----:B------:R-:W-:Y:S01]  /*62b0*/  IMAD R54, R28, c[0x0][0x1d4], RZ ;  /* 0x000075001c367a24 */ /* 0x000fe200078e02ff */
[----:B------:R-:W-:-:S06]  /*62c0*/  UISETP.NE.AND UP0, UPT, URZ, UR5, UPT ;  /* 0x000000053f00728c */ /* 0x000fcc000bf05270 */
[----:B------:R-:W-:Y:S02]  /*62d0*/  PLOP3.LUT P2, PT, PT, PT, UP0, 0x80, 0x0 ;  /* 0x000000000000781c */ /* 0x000fe40003f4f008 */
.L_x_453:
        /* <DEDUP_REMOVED lines=32> */
.L_x_451:
[----:B------:R-:W2:Y:S01]  /*64e0*/  LDG.E R52, [R52.64+0x10] ;  /* 0x0000102434347981 */ /* 0x000ea2000c1e1900 */
[----:B------:R-:W-:Y:S02]  /*64f0*/  IMAD.MOV.U32 R33, RZ, RZ, 0x50 ;  /* 0x00000050ff217424 */ /* 0x000fe400078e00ff */
[----:B------:R-:W-:-:S05]  /*6500*/  IMAD.IADD R36, R47, 0x1, -R4 ;  /* 0x000000012f247824 */ /* 0x000fca00078e0a04 */
[----:B------:R-:W-:-:S05]  /*6510*/  LEA R39, R36, UR4, 0x1 ;  /* 0x0000000424277c11 */ /* 0x000fca000f8e08ff */
[----:B------:R-:W3:Y:S01]  /*6520*/  LDS.U16 R37, [R39+0x210] ;  /* 0x0002100027257984 */ /* 0x000ee20000000400 */
[----:B--2---:R-:W-:-:S04]  /*6530*/  IMAD R32, R52, c[0x0][0x1d8], RZ ;  /* 0x0000760034207a24 */ /* 0x004fc800078e02ff */
[----:B------:R-:W-:-:S04]  /*6540*/  IMAD R32, R32, c[0x0][0x1d4], R47 ;  /* 0x0000750020207a24 */ /* 0x000fc800078e022f */
[----:B------:R-:W-:-:S05]  /*6550*/  IMAD R32, R32, R33, 0x140 ;  /* 0x0000014020207424 */ /* 0x000fca00078e0221 */
[----:B------:R-:W-:-:S04]  /*6560*/  IADD3 R33, P3, R55, R32, RZ ;  /* 0x0000002037217210 */ /* 0x000fc80007f7e0ff */
[----:B------:R-:W-:Y:S02]  /*6570*/  LEA.HI.X.SX32 R34, R32, R20, 0x1, P3 ;  /* 0x0000001420227211 */ /* 0x000fe400018f0eff */
[----:B------:R-:W-:-:S04]  /*6580*/  LEA R32, P3, R33, c[0x0][0x1a0], 0x1 ;  /* 0x0000680021207a11 */ /* 0x000fc800078608ff */
[----:B------:R-:W-:-:S06]  /*6590*/  LEA.HI.X R33, R33, c[0x0][0x1a4], R34, 0x1, P3 ;  /* 0x0000690021217a11 */ /* 0x000fcc00018f0c22 */
[----:B------:R-:W5:Y:S02]  /*65a0*/  LDG.E.128 R32, [R32.64] ;  /* 0x0000002420207981 */ /* 0x000f64000c1e1d00 */
[--C-:B-----5:R-:W-:Y:S02]  /*65b0*/  HADD2.F32 R38, -RZ, R12.reuse.H0_H0 ;  /* 0x2000000cff267230 */ /* 0x120fe40000004100 */
[----:B---3--:R-:W-:Y:S02]  /*65c0*/  HADD2.F32 R37, -RZ, R37.H0_H0 ;  /* 0x20000025ff257230 */ /* 0x008fe40000004100 */
[----:B-1----:R-:W-:Y:S02]  /*65d0*/  HADD2.F32 R12, -RZ, R12.H1_H1 ;  /* 0x3000000cff0c7230 */ /* 0x002fe40000004100 */
[----:B------:R-:W-:Y:S01]  /*65e0*/  HADD2.F32 R52, -RZ, R13.H0_H0 ;  /* 0x2000000dff347230 */ /* 0x000fe20000004100 */
[C---:B------:R-:W-:Y:S01]  /*65f0*/  FFMA.FTZ R49, R37.reuse, R38, R21 ;  /* 0x0000002625317223 */ /* 0x040fe20000010015 */
[--C-:B------:R-:W-:Y:S01]  /*6600*/  HADD2.F32 R56, -RZ, R14.reuse.H0_H0 ;  /* 0x2000000eff387230 */ /* 0x100fe20000004100 */
        /* <DEDUP_REMOVED lines=9> */
[----:B------:R-:W-:Y:S01]  /*66a0*/  LEA R42, R36, UR6, 0x1 ;  /* 0x00000006242a7c11 */ /* 0x000fe2000f8e08ff */
[----:B------:R-:W-:-:S02]  /*66b0*/  FFMA.FTZ R46, R37, R14, R46 ;  /* 0x0000000e252e7223 */ /* 0x000fc4000001002e */
        /* <DEDUP_REMOVED lines=13> */
.L_x_452:
        /* <DEDUP_REMOVED lines=21> */
.L_x_447:
[----:B------:R-:W-:Y:S05]  /*68e0*/  BSYNC B1 ;  /* 0x0000000000017941 */ /* 0x000fea0003800000 */
.L_x_446:
        /* <DEDUP_REMOVED lines=69> */
.L_x_458:
        /* <DEDUP_REMOVED lines=16> */
.L_x_457:
[----:B------:R-:W-:Y:S05]  /*6e40*/  BSYNC B2 ;  /* 0x0000000000027941 */ /* 0x000fea0003800000 */
.L_x_456:
[----:B------:R-:W-:Y:S02]  /*6e50*/  IADD3 R22, R22, 0x4, RZ ;  /* 0x0000000416167810 */ /* 0x000fe40007ffe0ff */
.L_x_455:
[----:B------:R-:W-:Y:S05]  /*6e60*/  BSYNC B1 ;  /* 0x0000000000017941 */ /* 0x000fea0003800000 */
.L_x_454:
[----:B------:R-:W-:-:S13]  /*6e70*/  LOP3.LUT P3, RZ, R45, 0xfffffffc, RZ, 0xc0, !PT ;  /* 0xfffffffc2dff7812 */ /* 0x000fda000786c0ff */
[----:B------:R-:W-:Y:S05]  /*6e80*/  @!P3 BRA `(.L_x_445) ;  /* 0x00000a700000b947 */ /* 0x000fea0003800000 */
[----:B------:R-:W-:Y:S01]  /*6e90*/  LEA R13, R22, UR4, 0x1 ;  /* 0x00000004160d7c11 */ /* 0x000fe2000f8e08ff */
[----:B------:R-:W-:Y:S02]  /*6ea0*/  IMAD.MOV.U32 R45, RZ, RZ, 0x50 ;  /* 0x00000050ff2d7424 */ /* 0x000fe400078e00ff */
[----:B------:R-:W-:Y:S02]  /*6eb0*/  IMAD.MOV.U32 R43, RZ, RZ, RZ ;  /* 0x000000ffff2b7224 */ /* 0x000fe400078e00ff */
[----:B------:R-:W-:Y:S02]  /*6ec0*/  IMAD R50, R4, -0x2, R13 ;  /* 0xfffffffe04327824 */ /* 0x000fe400078e020d */
[----:B------:R-:W-:-:S05]  /*6ed0*/  IMAD R45, R22, R45, 0x140 ;  /* 0x00000140162d7424 */ /* 0x000fca00078e022d */
.L_x_465:
        /* <DEDUP_REMOVED lines=64> */
.L_x_461:
        /* <DEDUP_REMOVED lines=16> */
.L_x_460:
[----:B------:R-:W-:Y:S05]  /*73e0*/  BSYNC B1 ;  /* 0x0000000000017941 */ /* 0x000fea0003800000 */
.L_x_459:
[----:B------:R-:W-:Y:S01]  /*73f0*/  IADD3 R35, R22, 0x4, RZ ;  /* 0x0000000416237810 */ /* 0x000fe20007ffe0ff */
[----:B------:R-:W-:Y:S03]  /*7400*/  BSSY B1, `(.L_x_462) ;  /* 0x000004a000017945 */ /* 0x000fe60003800000 */
[----:B------:R-:W-:-:S13]  /*7410*/  ISETP.GE.AND P3, PT, R35, c[0x0][0x1d4], PT ;  /* 0x0000750023007a0c */ /* 0x000fda0003f66270 */
[----:B------:R-:W-:Y:S05]  /*7420*/  @!P3 BRA `(.L_x_463) ;  /* 0x000004700000b947 */ /* 0x000fea0003800000 */
[----:B------:R-:W-:Y:S01]  /*7430*/  IABS R15, c[0x0][0x1d4] ;  /* 0x00007500000f7a13 */ /* 0x000fe20000000000 */
[----:B------:R-:W1:Y:S01]  /*7440*/  LDS.U16 R47, [R47+0x218] ;  /* 0x000218002f2f7984 */ /* 0x000e620000000400 */
        /* <DEDUP_REMOVED lines=53> */
.L_x_464:
        /* <DEDUP_REMOVED lines=16> */
.L_x_463:
[----:B------:R-:W-:Y:S05]  /*78a0*/  BSYNC B1 ;  /* 0x0000000000017941 */ /* 0x000fea0003800000 */
.L_x_462:
[----:B------:R-:W-:Y:S02]  /*78b0*/  IADD3 R22, R22, 0x8, RZ ;  /* 0x0000000816167810 */ /* 0x000fe40007ffe0ff */
[----:B------:R-:W-:Y:S02]  /*78c0*/  IADD3 R43, R43, 0x10, RZ ;  /* 0x000000102b2b7810 */ /* 0x000fe40007ffe0ff */
[----:B------:R-:W-:Y:S02]  /*78d0*/  ISETP.GE.AND P3, PT, R22, R17, PT ;  /* 0x000000111600720c */ /* 0x000fe40003f66270 */
[----:B------:R-:W-:-:S11]  /*78e0*/  IADD3 R45, R45, 0x280, RZ ;  /* 0x000002802d2d7810 */ /* 0x000fd60007ffe0ff */
[----:B------:R-:W-:Y:S05]  /*78f0*/  @!P3 BRA `(.L_x_465) ;  /* 0xfffff5e00000b947 */ /* 0x000fea000383ffff */
.L_x_445:
[----:B------:R-:W-:Y:S05]  /*7900*/  BSYNC B0 ;  /* 0x0000000000007941 */ /* 0x000fea0003800000 */
.L_x_444:
[----:B------:R-:W-:Y:S01]  /*7910*/  ISETP.GT.OR P0, PT, R0, 0x9, P0 ;  /* 0x000000090000780c */ /* 0x000fe20000704670 */
[----:B------:R-:W-:-:S12]  /*7920*/  BSSY B0, `(.L_x_466) ;  /* 0x0000034000007945 */ /* 0x000fd80003800000 */
[----:B------:R-:W-:Y:S05]  /*7930*/  @P0 BRA `(.L_x_467) ;  /* 0x0000032000000947 */ /* 0x000fea0003800000 */
[----:B------:R-:W-:-:S04]  /*7940*/  IMAD.MOV.U32 R13, RZ, RZ, 0x50 ;  /* 0x00000050ff0d7424 */ /* 0x000fc800078e00ff */
[----:B------:R-:W-:-:S05]  /*7950*/  IMAD R26, R26, R13, -0x50 ;  /* 0xffffffb01a1a7424 */ /* 0x000fca00078e020d */
[----:B0-----:R-:W-:-:S04]  /*7960*/  IADD3 R0, P0, R18, R26, RZ ;  /* 0x0000001a12007210 */ /* 0x001fc80007f1e0ff */
        /* <DEDUP_REMOVED lines=30> */
.L_x_469:
[----:B------:R-:W-:Y:S05]  /*7b50*/  BSYNC B1 ;  /* 0x0000000000017941 */ /* 0x000fea0003800000 */
.L_x_468:
[----:B-----5:R-:W-:Y:S02]  /*7b60*/  HADD2.F32 R4, -RZ, R13.H0_H0 ;  /* 0x2000000dff047230 */ /* 0x020fe40000004100 */
[----:B------:R-:W-:Y:S02]  /*7b70*/  HADD2.F32 R10, -RZ, R15.H0_H0 ;  /* 0x2000000fff0a7230 */ /* 0x000fe40000004100 */
[--C-:B0-----:R-:W-:Y:S01]  /*7b80*/  HADD2.F32 R2, -RZ, R12.reuse.H0_H0 ;  /* 0x2000000cff027230 */ /* 0x101fe20000004100 */
        /* <DEDUP_REMOVED lines=8> */
[C---:B------:R-:W-:Y:S01]  /*7c10*/  FFMA.FTZ R44, R0.reuse, R13, R44 ;  /* 0x0000000d002c7223 */ /* 0x040fe2000001002c */
[----:B------:R-:W-:Y:S01]  /*7c20*/  HADD2.F32 R15, -RZ, R15.H1_H1 ;  /* 0x3000000fff0f7230 */ /* 0x000fe20000004100 */
[----:B------:R-:W-:-:S02]  /*7c30*/  FFMA.FTZ R27, R0, R8, R27 ;  /* 0x00000008001b7223 */ /* 0x000fc4000001001b */
[C---:B------:R-:W-:Y:S02]  /*7c40*/  FFMA.FTZ R46, R0.reuse, R9, R46 ;  /* 0x00000009002e7223 */ /* 0x040fe4000001002e */
[----:B------:R-:W-:Y:S02]  /*7c50*/  FFMA.FTZ R48, R0, R15, R48 ;  /* 0x0000000f00307223 */ /* 0x000fe40000010030 */
.L_x_467:
[----:B------:R-:W-:Y:S05]  /*7c60*/  BSYNC B0 ;  /* 0x0000000000007941 */ /* 0x000fea0003800000 */
.L_x_466:
[----:B------:R-:W-:Y:S06]  /*7c70*/  BAR.SYNC.DEFER_BLOCKING 0x0 ;  /* 0x0000000000007b1d */ /* 0x000fec0000010000 */
[----:B------:R-:W-:Y:S05]  /*7c80*/  @P1 BRA `(.L_x_470) ;  /* 0x0000043000001947 */ /* 0x000fea0003800000 */
[----:B0-----:R-:W-:Y:S01]  /*7c90*/  LOP3.LUT R0, R23, 0xffffffe0, RZ, 0xc0, !PT ;  /* 0xffffffe017007812 */ /* 0x001fe200078ec0ff */
[----:B------:R-:W-:Y:S01]  /*7ca0*/  IMAD R7, R7, 0x50, R6 ;  /* 0x0000005007077824 */ /* 0x000fe200078e0206 */
[----:B------:R-:W-:-:S02]  /*7cb0*/  LOP3.LUT R2, R23, 0xfffffff0, RZ, 0xc0, !PT ;  /* 0xfffffff017027812 */ /* 0x000fc400078ec0ff */
[----:B------:R-:W-:Y:S02]  /*7cc0*/  ISETP.NE.AND P0, PT, R0, 0x20, PT ;  /* 0x000000200000780c */ /* 0x000fe40003f05270 */
[C---:B------:R-:W-:Y:S02]  /*7cd0*/  ISETP.GT.AND P4, PT, R23.reuse, 0x1f, PT ;  /* 0x0000001f1700780c */ /* 0x040fe40003f84270 */
[----:B------:R-:W-:Y:S02]  /*7ce0*/  ISETP.NE.AND P2, PT, R2, 0x10, PT ;  /* 0x000000100200780c */ /* 0x000fe40003f45270 */
[----:B------:R-:W-:Y:S02]  /*7cf0*/  ISETP.GT.AND P3, PT, R23, 0xf, PT ;  /* 0x0000000f1700780c */ /* 0x000fe40003f64270 */
[----:B------:R-:W-:-:S05]  /*7d00*/  LEA R7, R7, 0x210, 0x1 ;  /* 0x0000021007077811 */ /* 0x000fca00078e08ff */
[----:B------:R-:W-:Y:S05]  /*7d10*/  @P0 BRA `(.L_x_471) ;  /* 0x0000005000000947 */ /* 0x000fea0003800000 */
[----:B------:R-:W-:Y:S02]  /*7d20*/  F2FP.PACK_AB R8, R42, R21 ;  /* 0x000000152a08723e */ /* 0x000fe400000000ff */
[----:B------:R-:W-:Y:S02]  /*7d30*/  F2FP.PACK_AB R9, R44, R25 ;  /* 0x000000192c09723e */ /* 0x000fe400000000ff */
[----:B------:R-:W-:Y:S02]  /*7d40*/  F2FP.PACK_AB R10, R46, R27 ;  /* 0x0000001b2e0a723e */ /* 0x000fe400000000ff */
[----:B------:R-:W-:-:S05]  /*7d50*/  F2FP.PACK_AB R11, R48, R29 ;  /* 0x0000001d300b723e */ /* 0x000fca00000000ff */
[----:B------:R0:W-:Y:S02]  /*7d60*/  STS.128 [R7+-0x140], R8 ;  /* 0xfffec00807007388 */ /* 0x0001e40000000c00 */
.L_x_471:
[----:B------:R-:W-:Y:S01]  /*7d70*/  WARPSYNC 0xffffffff ;  /* 0xffffffff00007948 */ /* 0x000fe20003800000 */
[----:B------:R-:W-:Y:S06]  /*7d80*/  BAR.SYNC.DEFER_BLOCKING 0x0 ;  /* 0x0000000000007b1d */ /* 0x000fec0000010000 */
[----:B------:R-:W-:Y:S01]  /*7d90*/  BSSY B0, `(.L_x_472) ;  /* 0x0000013000007945 */ /* 0x000fe20003800000 */
        /* <DEDUP_REMOVED lines=10> */
[--C-:B------:R-:W-:Y:S01]  /*7e40*/  HADD2.F32 R4, -RZ, R10.reuse.H0_H0 ;  /* 0x2000000aff047230 */ /* 0x100fe20000004100 */
[----:B------:R-:W-:Y:S01]  /*7e50*/  FADD.FTZ R29, R29, R8 ;  /* 0x000000081d1d7221 */ /* 0x000fe20000010000 */
[----:B------:R-:W-:Y:S01]  /*7e60*/  HADD2.F32 R13, -RZ, R10.H1_H1 ;  /* 0x3000000aff0d7230 */ /* 0x000fe20000004100 */
[----:B------:R-:W-:Y:S01]  /*7e70*/  FADD.FTZ R44, R44, R9 ;  /* 0x000000092c2c7221 */ /* 0x000fe20000010000 */
[----:B------:R-:W-:Y:S01]  /*7e80*/  HADD2.F32 R11, -RZ, R11.H1_H1 ;  /* 0x3000000bff0b7230 */ /* 0x000fe20000004100 */
[----:B------:R-:W-:-:S02]  /*7e90*/  FADD.FTZ R27, R27, R4 ;  /* 0x000000041b1b7221 */ /* 0x000fc40000010000 */
[----:B------:R-:W-:Y:S02]  /*7ea0*/  FADD.FTZ R46, R46, R13 ;  /* 0x0000000d2e2e7221 */ /* 0x000fe40000010000 */
[----:B------:R-:W-:Y:S02]  /*7eb0*/  FADD.FTZ R48, R48, R11 ;  /* 0x0000000b30307221 */ /* 0x000fe40000010000 */
.L_x_473:
[----:B------:R-:W-:Y:S05]  /*7ec0*/  BSYNC B0 ;  /* 0x0000000000007941 */ /* 0x000fea0003800000 */
.L_x_472:
        /* <DEDUP_REMOVED lines=8> */
.L_x_475:
[----:B------:R-:W-:Y:S05]  /*7f50*/  BSYNC B0 ;  /* 0x0000000000007941 */ /* 0x000fea0003800000 */
.L_x_474:
        /* <DEDUP_REMOVED lines=20> */
.L_x_477:
[----:B------:R-:W-:Y:S05]  /*80a0*/  BSYNC B0 ;  /* 0x0000000000007941 */ /* 0x000fea0003800000 */
.L_x_476:
[----:B------:R-:W-:Y:S06]  /*80b0*/  BAR.SYNC.DEFER_BLOCKING 0x0 ;  /* 0x0000000000007b1d */ /* 0x000fec0000010000 */
.L_x_470:
        /* <DEDUP_REMOVED lines=17> */
.L_x_478:
[----:B------:R-:W-:Y:S02]  /*81d0*/  IMAD.MOV.U32 R2, RZ, RZ, c[0x0][0x250] ;  /* 0x00009400ff027624 */ /* 0x000fe400078e00ff */
[----:B------:R-:W-:-:S05]  /*81e0*/  IMAD.MOV.U32 R3, RZ, RZ, c[0x0][0x254] ;  /* 0x00009500ff037624 */ /* 0x000fca00078e00ff */
[----:B------:R-:W2:Y:S01]  /*81f0*/  LDG.E R2, [R2.64] ;  /* 0x0000002402027981 */ /* 0x000ea2000c1e1900 */
[----:B0-----:R-:W-:Y:S02]  /*8200*/  IMAD R10, R5, 0x50, R6 ;  /* 0x00000050050a7824 */ /* 0x001fe400078e0206 */
        /* <DEDUP_REMOVED lines=21> */
[----:B------:R-:W-:Y:S01]  /*8360*/  SHF.L.U64.HI R3, R11, 0x8, RZ ;  /* 0x000000080b037819 */ /* 0x000fe200000102ff */
[----:B------:R-:W-:Y:S01]  /*8370*/  IMAD.U32 R5, R9, 0x10000, RZ ;  /* 0x0001000009057824 */ /* 0x000fe200078e00ff */
[----:B------:R-:W-:Y:S01]  /*8380*/  LOP3.LUT R8, R4, 0xff, RZ, 0xc0, !PT ;  /* 0x000000ff04087812 */ /* 0x000fe200078ec0ff */
[----:B------:R-:W2:Y:S01]  /*8390*/  F2I.S8.NTZ R21, R21 ;  /* 0x0000001500157305 */ /* 0x000ea20000202100 */
[----:B0-----:R-:W-:Y:S02]  /*83a0*/  PRMT R0, R27, 0x8880, RZ ;  /* 0x000088801b007816 */ /* 0x001fe400000000ff */
[----:B------:R-:W-:Y:S02]  /*83b0*/  SHF.L.U64.HI R4, R9, 0x10, RZ ;  /* 0x0000001009047819 */ /* 0x000fe400000102ff */
[----:B------:R-:W-:Y:S02]  /*83c0*/  SHF.L.U64.HI R7, R8, 0x18, RZ ;  /* 0x0000001808077819 */ /* 0x000fe400000102ff */
[----:B------:R-:W-:Y:S01]  /*83d0*/  PRMT R0, R0, 0x7710, RZ ;  /* 0x0000771000007816 */ /* 0x000fe200000000ff */
[----:B------:R-:W0:Y:S01]  /*83e0*/  F2I.S8.NTZ R29, R29 ;  /* 0x0000001d001d7305 */ /* 0x000e220000202100 */
[----:B------:R-:W-:-:S02]  /*83f0*/  LOP3.LUT R7, R7, R4, R3, 0xfe, !PT ;  /* 0x0000000407077212 */ /* 0x000fc400078efe03 */
        /* <DEDUP_REMOVED lines=9> */
[----:B------:R-:W-:Y:S02]  /*8490*/  PRMT R6, R0, 0x6540, R11 ;  /* 0x0000654000067816 */ /* 0x000fe4000000000b */
[----:B------:R-:W-:Y:S02]  /*84a0*/  PRMT R3, R29, 0x7710, RZ ;  /* 0x000077101d037816 */ /* 0x000fe400000000ff */
[----:B------:R-:W-:Y:S02]  /*84b0*/  LOP3.LUT R0, R4, 0xffff00ff, R7, 0xf8, !PT ;  /* 0xffff00ff04007812 */ /* 0x000fe400078ef807 */
        /* <DEDUP_REMOVED lines=11> */
.L_x_336:
[----:B------:R-:W-:Y:S01]  /*8570*/  IMAD.MOV.U32 R48, RZ, RZ, R15 ;  /* 0x000000ffff307224 */ /* 0x000fe200078e000f */
[----:B------:R-:W-:Y:S01]  /*8580*/  MOV R46, 0x85d0 ;  /* 0x000085d0002e7802 */ /* 0x000fe20000000f00 */
[----:B------:R-:W-:Y:S02]  /*8590*/  IMAD.MOV.U32 R49, RZ, RZ, 0x10 ;  /* 0x00000010ff317424 */ /* 0x000fe400078e00ff */
[----:B------:R-:W-:Y:S02]  /*85a0*/  IMAD.MOV.U32 R50, RZ, RZ, 0x1f ;  /* 0x0000001fff327424 */ /* 0x000fe400078e00ff */
[----:B------:R-:W-:Y:S02]  /*85b0*/  IMAD.MOV.U32 R51, RZ, RZ, -0x1 ;  /* 0xffffffffff337424 */ /* 0x000fe400078e00ff */
[----:B0-----:R-:W-:Y:S05]  /*85c0*/  CALL.REL.NOINC `($__internal_2_$__cuda_sm70_shflsync_bfly_p) ;  /* 0x0000046000007944 */ /* 0x001fea0003c00000 */
[----:B-1----:R-:W-:Y:S01]  /*85d0*/  IMAD.MOV.U32 R0, RZ, RZ, R48 ;  /* 0x000000ffff007224 */ /* 0x002fe200078e0030 */
[----:B0-----:R-:W-:Y:S05]  /*85e0*/  BRA `(.L_x_479) ;  /* 0xffff982000007947 */ /* 0x001fea000383ffff */
.L_x_337:
[----:B------:R-:W-:Y:S01]  /*85f0*/  IMAD.MOV.U32 R48, RZ, RZ, R15 ;  /* 0x000000ffff307224 */ /* 0x000fe200078e000f */
[----:B------:R-:W-:Y:S01]  /*8600*/  MOV R46, 0x8650 ;  /* 0x00008650002e7802 */ /* 0x000fe20000000f00 */
[----:B------:R-:W-:-:S02]  /*8610*/  IMAD.MOV.U32 R49, RZ, RZ, 0x8 ;  /* 0x00000008ff317424 */ /* 0x000fc400078e00ff */
[----:B------:R-:W-:Y:S02]  /*8620*/  IMAD.MOV.U32 R50, RZ, RZ, 0x1f ;  /* 0x0000001fff327424 */ /* 0x000fe400078e00ff */
[----:B------:R-:W-:Y:S02]  /*8630*/  IMAD.MOV.U32 R51, RZ, RZ, -0x1 ;  /* 0xffffffffff337424 */ /* 0x000fe400078e00ff */
[----:B0-----:R-:W-:Y:S05]  /*8640*/  CALL.REL.NOINC `($__internal_2_$__cuda_sm70_shflsync_bfly_p) ;  /* 0x000003e000007944 */ /* 0x001fea0003c00000 */
[----:B-1----:R-:W-:Y:S01]  /*8650*/  FADD.FTZ R15, R15, R48 ;  /* 0x000000300f0f7221 */ /* 0x002fe20000010000 */
[----:B------:R-:W-:Y:S01]  /*8660*/  MOV R46, 0x86c0 ;  /* 0x000086c0002e7802 */ /* 0x000fe20000000f00 */
[----:B0-----:R-:W-:Y:S02]  /*8670*/  IMAD.MOV.U32 R49, RZ, RZ, 0x4 ;  /* 0x00000004ff317424 */ /* 0x001fe400078e00ff */
[----:B------:R-:W-:Y:S02]  /*8680*/  IMAD.MOV.U32 R50, RZ, RZ, 0x1f ;  /* 0x0000001fff327424 */ /* 0x000fe400078e00ff */
[----:B------:R-:W-:Y:S02]  /*8690*/  IMAD.MOV.U32 R51, RZ, RZ, -0x1 ;  /* 0xffffffffff337424 */ /* 0x000fe400078e00ff */
[----:B------:R-:W-:-:S02]  /*86a0*/  IMAD.MOV.U32 R48, RZ, RZ, R15 ;  /* 0x000000ffff307224 */ /* 0x000fc400078e000f */
[----:B------:R-:W-:Y:S05]  /*86b0*/  CALL.REL.NOINC `($__internal_2_$__cuda_sm70_shflsync_bfly_p) ;  /* 0x0000037000007944 */ /* 0x000fea0003c00000 */
[----:B-1----:R-:W-:Y:S01]  /*86c0*/  FADD.FTZ R15, R15, R48 ;  /* 0x000000300f0f7221 */ /* 0x002fe20000010000 */
[----:B------:R-:W-:Y:S01]  /*86d0*/  MOV R46, 0x8730 ;  /* 0x00008730002e7802 */ /* 0x000fe20000000f00 */
[----:B0-----:R-:W-:-:S02]  /*86e0*/  IMAD.MOV.U32 R49, RZ, RZ, 0x2 ;  /* 0x00000002ff317424 */ /* 0x001fc400078e00ff */
[----:B------:R-:W-:Y:S02]  /*86f0*/  IMAD.MOV.U32 R50, RZ, RZ, 0x1f ;  /* 0x0000001fff327424 */ /* 0x000fe400078e00ff */
[----:B------:R-:W-:Y:S02]  /*8700*/  IMAD.MOV.U32 R51, RZ, RZ, -0x1 ;  /* 0xffffffffff337424 */ /* 0x000fe400078e00ff */
[----:B------:R-:W-:Y:S02]  /*8710*/  IMAD.MOV.U32 R48, RZ, RZ, R15 ;  /* 0x000000ffff307224 */ /* 0x000fe400078e000f */
[----:B------:R-:W-:Y:S05]  /*8720*/  CALL.REL.NOINC `($__internal_2_$__cuda_sm70_shflsync_bfly_p) ;  /* 0x0000030000007944 */ /* 0x000fea0003c00000 */
[----:B-1----:R-:W-:Y:S01]  /*8730*/  FADD.FTZ R4, R15, R48 ;  /* 0x000000300f047221 */ /* 0x002fe20000010000 */
[----:B------:R-:W-:Y:S01]  /*8740*/  MOV R46, 0x87a0 ;  /* 0x000087a0002e7802 */ /* 0x000fe20000000f00 */
[----:B0-----:R-:W-:Y:S02]  /*8750*/  IMAD.MOV.U32 R49, RZ, RZ, 0x1 ;  /* 0x00000001ff317424 */ /* 0x001fe400078e00ff */
[----:B------:R-:W-:Y:S02]  /*8760*/  IMAD.MOV.U32 R50, RZ, RZ, 0x1f ;  /* 0x0000001fff327424 */ /* 0x000fe400078e00ff */
[----:B------:R-:W-:-:S02]  /*8770*/  IMAD.MOV.U32 R51, RZ, RZ, -0x1 ;  /* 0xffffffffff337424 */ /* 0x000fc400078e00ff */
[----:B------:R-:W-:Y:S02]  /*8780*/  IMAD.MOV.U32 R48, RZ, RZ, R4 ;  /* 0x000000ffff307224 */ /* 0x000fe400078e0004 */
[----:B------:R-:W-:Y:S05]  /*8790*/  CALL.REL.NOINC `($__internal_2_$__cuda_sm70_shflsync_bfly_p) ;  /* 0x0000029000007944 */ /* 0x000fea0003c00000 */
[----:B-1----:R-:W-:Y:S01]  /*87a0*/  IMAD.MOV.U32 R5, RZ, RZ, R48 ;  /* 0x000000ffff057224 */ /* 0x002fe200078e0030 */
[----:B0-----:R-:W-:Y:S05]  /*87b0*/  BRA `(.L_x_480) ;  /* 0xffff96e000007947 */ /* 0x001fea000383ffff */
.L_x_407:
[----:B------:R-:W-:Y:S01]  /*87c0*/  IMAD.MOV.U32 R48, RZ, RZ, R69 ;  /* 0x000000ffff307224 */ /* 0x000fe200078e0045 */
[----:B------:R-:W-:Y:S01]  /*87d0*/  MOV R46, 0x8820 ;  /* 0x00008820002e7802 */ /* 0x000fe20000000f00 */
[----:B------:R-:W-:Y:S02]  /*87e0*/  IMAD.MOV.U32 R49, RZ, RZ, 0x2 ;  /* 0x00000002ff317424 */ /* 0x000fe400078e00ff */
[----:B------:R-:W-:Y:S02]  /*87f0*/  IMAD.MOV.U32 R50, RZ, RZ, 0x1f ;  /* 0x0000001fff327424 */ /* 0x000fe400078e00ff */
[----:B------:R-:W-:Y:S02]  /*8800*/  IMAD.MOV.U32 R51, RZ, RZ, -0x1 ;  /* 0xffffffffff337424 */ /* 0x000fe400078e00ff */
[----:B------:R-:W-:Y:S05]  /*8810*/  CALL.REL.NOINC `($__internal_2_$__cuda_sm70_shflsync_bfly_p) ;  /* 0x0000021000007944 */ /* 0x000fea0003c00000 */
[----:B-1----:R-:W-:Y:S01]  /*8820*/  IMAD.MOV.U32 R46, RZ, RZ, R48 ;  /* 0x000000ffff2e7224 */ /* 0x002fe200078e0030 */
[----:B0-----:R-:W-:Y:S05]  /*8830*/  BRA `(.L_x_481) ;  /* 0xffffc0b000007947 */ /* 0x001fea000383ffff */
.L_x_408:
[----:B------:R-:W-:Y:S01]  /*8840*/  IMAD.MOV.U32 R48, RZ, RZ, R69 ;  /* 0x000000ffff307224 */ /* 0x000fe200078e0045 */
[----:B------:R-:W-:Y:S01]  /*8850*/  MOV R46, 0x88a0 ;  /* 0x000088a0002e7802 */ /* 0x000fe20000000f00 */
[----:B------:R-:W-:-:S02]  /*8860*/  IMAD.MOV.U32 R49, RZ, RZ, 0x1 ;  /* 0x00000001ff317424 */ /* 0x000fc400078e00ff */
[----:B------:R-:W-:Y:S02]  /*8870*/  IMAD.MOV.U32 R50, RZ, RZ, 0x1f ;  /* 0x0000001fff327424 */ /* 0x000fe400078e00ff */
[----:B------:R-:W-:Y:S02]  /*8880*/  IMAD.MOV.U32 R51, RZ, RZ, -0x1 ;  /* 0xffffffffff337424 */ /* 0x000fe400078e00ff */
[----:B------:R-:W-:Y:S05]  /*8890*/  CALL.REL.NOINC `($__internal_2_$__cuda_sm70_shflsync_bfly_p) ;  /* 0x0000019000007944 */ /* 0x000fea0003c00000 */
[----:B-1----:R-:W-:Y:S01]  /*88a0*/  IMAD.MOV.U32 R46, RZ, RZ, R48 ;  /* 0x000000ffff2e7224 */ /* 0x002fe200078e0030 */
[----:B0-----:R-:W-:Y:S05]  /*88b0*/  BRA `(.L_x_482) ;  /* 0xffffc06000007947 */ /* 0x001fea000383ffff */
.L_x_412:
        /* <DEDUP_REMOVED lines=8> */
.L_x_413:
[----:B------:R-:W-:Y:S01]  /*8940*/  IMAD.MOV.U32 R48, RZ, RZ, R5 ;  /* 0x000000ffff307224 */ /* 0x000fe200078e0005 */
[----:B------:R-:W-:Y:S01]  /*8950*/  MOV R46, 0x89a0 ;  /* 0x000089a0002e7802 */ /* 0x000fe20000000f00 */
[----:B------:R-:W-:-:S02]  /*8960*/  IMAD.MOV.U32 R49, RZ, RZ, 0x8 ;  /* 0x00000008ff317424 */ /* 0x000fc400078e00ff */
[----:B------:R-:W-:Y:S02]  /*8970*/  IMAD.MOV.U32 R50, RZ, RZ, 0x1f ;  /* 0x0000001fff327424 */ /* 0x000fe400078e00ff */
[----:B------:R-:W-:Y:S02]  /*8980*/  IMAD.MOV.U32 R51, RZ, RZ, -0x1 ;  /* 0xffffffffff337424 */ /* 0x000fe400078e00ff */
[----:B01----:R-:W-:Y:S05]  /*8990*/  CALL.REL.NOINC `($__internal_2_$__cuda_sm70_shflsync_bfly_p) ;  /* 0x0000009000007944 */ /* 0x003fea0003c00000 */
[----:B-1----:R-:W-:Y:S01]  /*89a0*/  FMNMX.FTZ R0, R5, R48, !PT ;  /* 0x0000003005007209 */ /* 0x002fe20007810000 */
[----:B0-----:R-:W-:Y:S01]  /*89b0*/  IMAD.MOV.U32 R49, RZ, RZ, 0x4 ;  /* 0x00000004ff317424 */ /* 0x001fe200078e00ff */
[----:B------:R-:W-:Y:S01]  /*89c0*/  MOV R46, 0x8a10 ;  /* 0x00008a10002e7802 */ /* 0x000fe20000000f00 */
[----:B------:R-:W-:Y:S02]  /*89d0*/  IMAD.MOV.U32 R50, RZ, RZ, 0x1f ;  /* 0x0000001fff327424 */ /* 0x000fe400078e00ff */
[----:B------:R-:W-:Y:S02]  /*89e0*/  IMAD.MOV.U32 R51, RZ, RZ, -0x1 ;  /* 0xffffffffff337424 */ /* 0x000fe400078e00ff */
[----:B------:R-:W-:Y:S02]  /*89f0*/  IMAD.MOV.U32 R48, RZ, RZ, R0 ;  /* 0x000000ffff307224 */ /* 0x000fe400078e0000 */
[----:B------:R-:W-:Y:S05]  /*8a00*/  CALL.REL.NOINC `($__internal_2_$__cuda_sm70_shflsync_bfly_p) ;  /* 0x0000002000007944 */ /* 0x000fea0003c00000 */
[----:B-1----:R-:W-:Y:S01]  /*8a10*/  IMAD.MOV.U32 R3, RZ, RZ, R48 ;  /* 0x000000ffff037224 */ /* 0x002fe200078e0030 */
[----:B0-----:R-:W-:Y:S05]  /*8a20*/  BRA `(.L_x_484) ;  /* 0xffffc1b000007947 */ /* 0x001fea000383ffff */
        .weak           $__internal_2_$__cuda_sm70_shflsync_bfly_p
        .type           $__internal_2_$__cuda_sm70_shflsync_bfly_p,@function
        .size           $__internal_2_$__cuda_sm70_shflsync_bfly_p,(.L_x_3253 - $__internal_2_$__cuda_sm70_shflsync_bfly_p)
$__internal_2_$__cuda_sm70_shflsync_bfly_p:
[----:B------:R-:W-:Y:S01]  /*8a30*/  IMAD.MOV.U32 R47, RZ, RZ, 0x0 ;  /* 0x00000000ff2f7424 */ /* 0x000fe200078e00ff */
[----:B------:R-:W-:Y:S04]  /*8a40*/  WARPSYNC R51 ;  /* 0x0000003300007348 */ /* 0x000fe80003800000 */
[----:B------:R0:W1:Y:S01]  /*8a50*/  SHFL.BFLY PT, R48, R48, R49, R50 ;  /* 0x0c00003130307389 */ /* 0x00006200000e0032 */
[----:B------:R-:W-:Y:S05]  /*8a60*/  RET.REL.NODEC R46 `(_ZN4mmha33masked_multihead_attention_kernelItLi80ELi128ELi4ELi16ELi64ELb1ELb1EEEv26Multihead_attention_paramsIT_XT5_EE) ;  /* 0xffff75902e007950 */ /* 0x000fea0003c3ffff */
.L_x_485:
        /* <DEDUP_REMOVED lines=9> */
.L_x_3253:


//--------------------- .text._ZN4mmha33masked_multihead_attention_kernelItLi80ELi128ELi1ELi16ELi256ELb1ELb0EEEv26Multihead_attention_paramsIT_XT5_EE --------------------------
	.section	.text._ZN4mmha33masked_multihead_attention_kernelItLi80ELi128ELi1ELi16ELi256ELb1ELb0EEEv26Multihead_attention_paramsIT_XT5_EE,"ax",@progbits
	.sectioninfo	@"SHI_REGISTERS=231"
	.align	128
        .global         _ZN4mmha33masked_multihead_attention_kernelItLi80ELi128ELi1ELi16ELi256ELb1ELb0EEEv26Multihead_attention_paramsIT_XT5_EE
        .type           _ZN4mmha33masked_multihead_attention_kernelItLi80ELi128ELi1ELi16ELi256ELb1ELb0EEEv26Multihead_attention_paramsIT_XT5_EE,@function
        .size           _ZN4mmha33masked_multihead_attention_kernelItLi80ELi128ELi1ELi16ELi256ELb1ELb0EEEv26Multihead_attention_paramsIT_XT5_EE,(.L_x_3254 - _ZN4mmha33masked_multihead_attention_kernelItLi80ELi128ELi1ELi16ELi256ELb1ELb0EEEv26Multihead_attention_paramsIT_XT5_EE)
        .other          _ZN4mmha33masked_multihead_attention_kernelItLi80ELi128ELi1ELi16ELi256ELb1ELb0EEEv26Multihead_attention_paramsIT_XT5_EE,@"STO_CUDA_ENTRY STV_DEFAULT"
_ZN4mmha33masked_multihead_attention_kernelItLi80ELi128ELi1ELi16ELi256ELb1ELb0EEEv26Multihead_attention_paramsIT_XT5_EE:
.text._ZN4mmha33masked_multihead_attention_kernelItLi80ELi128ELi1ELi16ELi256ELb1ELb0EEEv26Multihead_attention_paramsIT_XT5_EE:
        /* <DEDUP_REMOVED lines=11> */
.L_x_486:
        /* <DEDUP_REMOVED lines=54> */
[C---:B------:R-:W-:Y:S01]  /*0410*/  @P3 LEA R10, P4, R2.reuse, c[0x0][0x1f8], 0x2 ;  /* 0x00007e00020a3a11 */ /* 0x040fe200078810ff */
        /* <DEDUP_REMOVED lines=72> */
.L_x_488:
[----:B-1----:R-:W-:Y:S05]  /*08a0*/  BSYNC B0 ;  /* 0x0000000000007941 */ /* 0x002fea0003800000 */
.L_x_487:
        /* <DEDUP_REMOVED lines=10> */
.L_x_490:
[----:B------:R-:W-:Y:S05]  /*0950*/  BSYNC B0 ;  /* 0x0000000000007941 */ /* 0x000fea0003800000 */
.L_x_489:
        /* <DEDUP_REMOVED lines=70> */
.L_x_493:
        /* <DEDUP_REMOVED lines=9> */
.L_x_494:
        /* <DEDUP_REMOVED lines=61> */
.L_x_498:
        /* <DEDUP_REMOVED lines=61> */
.L_x_501:
[----:B------:R-:W-:Y:S05]  /*15f0*/  BSYNC B2 ;  /* 0x0000000000027941 */ /* 0x000fea0003800000 */
.L_x_500:
[C-C-:B------:R-:W-:Y:S02]  /*1600*/  PRMT R0, R28.reuse, 0x5410, R29.reuse ;  /* 0x000054101c007816 */ /* 0x140fe4000000001d */
[----:B------:R-:W-:-:S03]  /*1610*/  PRMT R3, R28, 0x7632, R29 ;  /* 0x000076321c037816 */ /* 0x000fc6000000001d */
[----:B------:R0:W-:Y:S04]  /*1620*/  STS [R21], R0 ;  /* 0x0000000015007388 */ /* 0x0001e80000000800 */
[----:B------:R0:W-:Y:S02]  /*1630*/  STS [R36], R3 ;  /* 0x0000000324007388 */ /* 0x0001e40000000800 */
.L_x_499:
[----:B------:R-:W-:Y:S05]  /*1640*/  BSYNC B1 ;  /* 0x0000000000017941 */ /* 0x000fea0003800000 */
.L_x_497:
[C-C-:B0-----:R-:W-:Y:S02]  /*1650*/  PRMT R0, R32.reuse, 0x5410, R33.reuse ;  /* 0x0000541020007816 */ /* 0x141fe40000000021 */
[----:B------:R-:W-:-:S03]  /*1660*/  PRMT R3, R32, 0x7632, R33 ;  /* 0x0000763220037816 */ /* 0x000fc60000000021 */
[----:B------:R0:W-:Y:S04]  /*1670*/  STS [R15], R0 ;  /* 0x000000000f007388 */ /* 0x0001e80000000800 */
[----:B------:R0:W-:Y:S02]  /*1680*/  STS [R20], R3 ;  /* 0x0000000314007388 */ /* 0x0001e40000000800 */
.L_x_496:
[----:B------:R-:W-:Y:S05]  /*1690*/  BSYNC B0 ;  /* 0x0000000000007941 */ /* 0x000fea0003800000 */
.L_x_495:
[----:B------:R-:W-:Y:S06]  /*16a0*/  BAR.SYNC.DEFER_BLOCKING 0x0 ;  /* 0x0000000000007b1d */ /* 0x000fec0000010000 */
[----:B------:R-:W-:Y:S01]  /*16b0*/  BSSY B0, `(.L_x_502) ;  /* 0x0000005000007945 */ /* 0x000fe20003800000 */
[----:B------:R-:W-:Y:S05]  /*16c0*/  @!P6 BRA `(.L_x_503) ;  /* 0x000000300000e947 */ /* 0x000fea0003800000 */
[----:B------:R-:W-:Y:S01]  /*16d0*/  ISETP.NE.AND P0, PT, RZ, c[0x0][0x1ec], PT ;  /* 0x00007b00ff007a0c */ /* 0x000fe20003f05270 */
[----:B0-----:R0:W1:-:S12]  /*16e0*/  LDS.64 R32, [R13] ;  /* 0x000000000d207984 */ /* 0x0010580000000a00 */
[----:B------:R0:W2:Y:S02]  /*16f0*/  @!P0 LDS.64 R28, [R14] ;  /* 0x000000000e1c8984 */ /* 0x0000a40000000a00 */
.L_x_503:
[----:B------:R-:W-:Y:S05]  /*1700*/  BSYNC B0 ;  /* 0x0000000000007941 */ /* 0x000fea0003800000 */
.L_x_502:
[----:B------:R-:W-:Y:S06]  /*1710*/  BAR.SYNC.DEFER_BLOCKING 0x0 ;  /* 0x0000000000007b1d */ /* 0x000fec0000010000 */
[----:B------:R-:W-:Y:S05]  /*1720*/  BRA `(.L_x_492) ;  /* 0x000005c000007947 */ /* 0x000fea0003800000 */
.L_x_491:
        /* <DEDUP_REMOVED lines=41> */
.L_x_504:
        /* <DEDUP_REMOVED lines=50> */
.L_x_505:
[----:B------:R-:W-:Y:S05]  /*1ce0*/  BSYNC B0 ;  /* 0x0000000000007941 */ /* 0x000fea0003800000 */
.L_x_492:
        /* <DEDUP_REMOVED lines=20> */
.L_x_623:
        /* <DEDUP_REMOVED lines=9> */
.L_x_624:
[----:B-1----:R-:W-:Y:S02]  /*1ec0*/  FADD.FTZ R0, R5, R6 ;  /* 0x0000000605007221 */ /* 0x002fe40000010000 */
.L_x_507:
[----:B------:R-:W-:Y:S05]  /*1ed0*/  BSYNC B0 ;  /* 0x0000000000007941 */ /* 0x000fea0003800000 */
.L_x_506:
        /* <DEDUP_REMOVED lines=18> */
.L_x_511:
[----:B------:R0:W-:Y:S02]  /*2000*/  STS [R6.X4+0x240], R219 ;  /* 0x000240db06007388 */ /* 0x0001e40000004800 */
.L_x_510:
        /* <DEDUP_REMOVED lines=46> */
.L_x_512:
[----:B-1234-:R-:W-:Y:S01]  /*22f0*/  BSSY B0, `(.L_x_513) ;  /* 0x00002a9000007945 */ /* 0x01efe20003800000 */
[----:B------:R-:W-:Y:S01]  /*2300*/  IMAD R7, R7, 0x50, RZ ;  /* 0x0000005007077824 */ /* 0x000fe200078e02ff */
[----:B------:R-:W-:Y:S05]  /*2310*/  @P0 BRA `(.L_x_514) ;  /* 0x00002a6000000947 */ /* 0x000fea0003800000 */
[----:B------:R-:W-:Y:S01]  /*2320*/  IABS R0, c[0x0][0x1d4] ;  /* 0x0000750000007a13 */ /* 0x000fe20000000000 */
[----:B------:R-:W-:-:S02]  /*2330*/  IMAD R217, R217, c[0x0][0x1d4], RZ ;  /* 0x00007500d9d97a24 */ /* 0x000fc400078e02ff */
[----:B------:R-:W-:Y:S01]  /*2340*/  IMAD.MOV.U32 R218, RZ, RZ, c[0x0][0x1e8] ;  /* 0x00007a00ffda7624 */ /* 0x000fe200078e00ff */
[----:B0-----:R-:W0:Y:S01]  /*2350*/  I2F.RP R6, R0 ;  /* 0x0000000000067306 */ /* 0x001e220000209400 */
[----:B------:R-:W-:Y:S01]  /*2360*/  IMAD.MOV.U32 R27, RZ, RZ, c[0x0][0x1d4] ;  /* 0x00007500ff1b7624 */ /* 0x000fe200078e00ff */
[----:B------:R-:W-:Y:S02]  /*2370*/  SHF.R.S32.HI R20, RZ, 0x1f, R217 ;  /* 0x0000001fff147819 */ /* 0x000fe400000114d9 */
[----:B------:R-:W-:Y:S01]  /*2380*/  IADD3 R218, R218, c[0x0][0x210], RZ ;  /* 0x00008400dada7a10 */ /* 0x000fe20007ffe0ff */
[----:B------:R-:W-:-:S03]  /*2390*/  IMAD R27, R27, 0x50, RZ ;  /* 0x000000501b1b7824 */ /* 0x000fc600078e02ff */
[----:B0-----:R-:W0:Y:S02]  /*23a0*/  MUFU.RCP R6, R6 ;  /* 0x0000000600067308 */ /* 0x001e240000001000 */
[----:B0-----:R-:W-:Y:S01]  /*23b0*/  IADD3 R4, R6, 0xffffffe, RZ ;  /* 0x0ffffffe06047810 */ /* 0x001fe20007ffe0ff */
[----:B------:R-:W-:-:S05]  /*23c0*/  IMAD R6, R7, c[0x0][0x1d4], RZ ;  /* 0x0000750007067a24 */ /* 0x000fca00078e02ff */
[----:B------:R0:W1:Y:S02]  /*23d0*/  F2I.FTZ.U32.TRUNC.NTZ R5, R4 ;  /* 0x0000000400057305 */ /* 0x000064000021f000 */
[----:B0-----:R-:W-:Y:S02]  /*23e0*/  IMAD.MOV.U32 R4, RZ, RZ, RZ ;  /* 0x000000ffff047224 */ /* 0x001fe400078e00ff */
[----:B-1----:R-:W-:-:S04]  /*23f0*/  IMAD.MOV R3, RZ, RZ, -R5 ;  /* 0x000000ffff037224 */ /* 0x002fc800078e0a05 */
[----:B------:R-:W-:-:S04]  /*2400*/  IMAD R3, R3, R0, RZ ;  /* 0x0000000003037224 */ /* 0x000fc800078e02ff */
[----:B------:R-:W-:Y:S01]  /*2410*/  IMAD.HI.U32 R3, R5, R3, R4 ;  /* 0x0000000305037227 */ /* 0x000fe200078e0004 */
[----:B------:R-:W-:-:S03]  /*2420*/  SHF.R.S32.HI R4, RZ, 0x1f, R6 ;  /* 0x0000001fff047819 */ /* 0x000fc60000011406 */
.L_x_549:
[----:B------:R-:W-:-:S04]  /*2430*/  ISETP.NE.U32.AND P0, PT, RZ, c[0x0][0x200], PT ;  /* 0x00008000ff007a0c */ /* 0x000fc80003f05070 */
[----:B------:R-:W-:-:S13]  /*2440*/  ISETP.NE.AND.EX P0, PT, RZ, c[0x0][0x204], PT, P0 ;  /* 0x00008100ff007a0c */ /* 0x000fda0003f05300 */
[----:B------:R-:W-:Y:S01]  /*2450*/  @P0 IMAD R212, R2, c[0x0][0x1d4], RZ ;  /* 0x0000750002d40a24 */ /* 0x000fe200078e02ff */
[----:B0-----:R-:W-:-:S04]  /*2460*/  @P0 SHF.R.S32.HI R5, RZ, 0x1f, R21 ;  /* 0x0000001fff050819 */ /* 0x001fc80000011415 */
[--C-:B------:R-:W-:Y:S02]  /*2470*/  @P0 SHF.R.S32.HI R214, RZ, 0x1f, R212.reuse ;  /* 0x0000001fffd60819 */ /* 0x100fe400000114d4 */
[----:B------:R-:W-:-:S04]  /*2480*/  @P0 IADD3 R212, P1, P3, R21, c[0x0][0x200], R212 ;  /* 0x0000800015d40a10 */ /* 0x000fc80007b3e0d4 */
[----:B------:R-:W-:-:S05]  /*2490*/  @P0 IADD3.X R213, R5, c[0x0][0x204], R214, P1, P3 ;  /* 0x0000810005d50a10 */ /* 0x000fca0000fe64d6 */
[----:B------:R-:W2:Y:S01]  /*24a0*/  @P0 LDG.E.U8 R212, [R212.64] ;  /* 0x00000024d4d40981 */ /* 0x000ea2000c1e1100 */
[----:B------:R-:W-:Y:S01]  /*24b0*/  IABS R214, R21 ;  /* 0x0000001500d67213 */ /* 0x000fe20000000000 */
[----:B------:R-:W-:Y:S01]  /*24c0*/  IMAD R224, R17, c[0x0][0x1d8], R18 ;  /* 0x0000760011e07a24 */ /* 0x000fe200078e0212 */
[----:B------:R-:W-:Y:S01]  /*24d0*/  IABS R222, c[0x0][0x1d4] ;  /* 0x0000750000de7a13 */ /* 0x000fe20000000000 */
[----:B------:R-:W-:Y:S01]  /*24e0*/  BSSY B1, `(.L_x_515) ;  /* 0x0000036000017945 */ /* 0x000fe20003800000 */
[----:B------:R-:W-:Y:S01]  /*24f0*/  ISETP.GE.AND P4, PT, R21, RZ, PT ;  /* 0x000000ff1500720c */ /* 0x000fe20003f86270 */
[----:B------:R-:W-:-:S04]  /*2500*/  IMAD.HI.U32 R5, R3, R214, RZ ;  /* 0x000000d603057227 */ /* 0x000fc800078e00ff */
[----:B------:R-:W-:-:S04]  /*2510*/  IMAD.MOV R5, RZ, RZ, -R5 ;  /* 0x000000ffff057224 */ /* 0x000fc800078e0a05 */
[----:B------:R-:W-:Y:S02]  /*2520*/  IMAD R223, R222, R5, R214 ;  /* 0x00000005dedf7224 */ /* 0x000fe400078e02d6 */
[----:B------:R-:W-:-:S03]  /*2530*/  IMAD.MOV.U32 R5, RZ, RZ, 0x50 ;  /* 0x00000050ff057424 */ /* 0x000fc600078e00ff */
[----:B------:R-:W-:Y:S01]  /*2540*/  ISETP.GT.U32.AND P1, PT, R0, R223, PT ;  /* 0x000000df0000720c */ /* 0x000fe20003f24070 */
[----:B------:R-:W-:Y:S02]  /*2550*/  IMAD R224, R224, R5, 0x8 ;  /* 0x00000008e0e07424 */ /* 0x000fe400078e0205 */
[----:B------:R-:W-:-:S04]  /*2560*/  IMAD.MOV.U32 R5, RZ, RZ, 0x2 ;  /* 0x00000002ff057424 */ /* 0x000fc800078e00ff */
[----:B------:R-:W-:-:S06]  /*2570*/  IMAD.WIDE R224, R224, R5, c[0x0][0x230] ;  /* 0x00008c00e0e07625 */ /* 0x000fcc00078e0205 */
[----:B------:R-:W-:Y:S01]  /*2580*/  @!P1 IMAD.IADD R223, R223, 0x1, -R222 ;  /* 0x00000001dfdf9824 */ /* 0x000fe200078e0ade */
[----:B------:R-:W-:-:S04]  /*2590*/  ISETP.NE.AND P1, PT, RZ, c[0x0][0x1d4], PT ;  /* 0x00007500ff007a0c */ /* 0x000fc80003f25270 */
[----:B------:R-:W-:-:S13]  /*25a0*/  ISETP.GT.U32.AND P3, PT, R0, R223, PT ;  /* 0x000000df0000720c */ /* 0x000fda0003f64070 */
[----:B------:R-:W-:Y:S01]  /*25b0*/  @!P3 IMAD.IADD R223, R223, 0x1, -R222 ;  /* 0x00000001dfdfb824 */ /* 0x000fe200078e0ade */
[----:B------:R-:W-:Y:S01]  /*25c0*/  ISETP.GE.AND P3, PT, R21, R25, PT ;  /* 0x000000191500720c */ /* 0x000fe20003f66270 */
[----:B------:R-:W-:Y:S02]  /*25d0*/  IMAD.MOV.U32 R222, RZ, RZ, c[0x0][0x1d4] ;  /* 0x00007500ffde7624 */ /* 0x000fe400078e00ff */
[----:B------:R-:W-:Y:S01]  /*25e0*/  @!P4 IMAD.MOV R223, RZ, RZ, -R223 ;  /* 0x000000ffffdfc224 */ /* 0x000fe200078e0adf */
[----:B------:R-:W-:-:S05]  /*25f0*/  @!P1 LOP3.LUT R223, RZ, c[0x0][0x1d4], RZ, 0x33, !PT ;  /* 0x00007500ffdf9a12 */ /* 0x000fca00078e33ff */
[----:B------:R-:W-:Y:S01]  /*2600*/  IMAD R221, R222, 0xf, R223 ;  /* 0x0000000fdedd7824 */ /* 0x000fe200078e02df */
[----:B--2---:R-:W-:-:S03]  /*2610*/  ISETP.NE.AND P0, PT, R212, RZ, P0 ;  /* 0x000000ffd400720c */ /* 0x004fc60000705270 */
[----:B-----5:R-:W-:Y:S05]  /*2620*/  @P3 BRA `(.L_x_516) ;  /* 0x0000021000003947 */ /* 0x020fea0003800000 */
[----:B------:R-:W-:Y:S01]  /*2630*/  IMAD.SHL.U32 R228, R223, 0x8, RZ ;  /* 0x00000008dfe47824 */ /* 0x000fe200078e00ff */
[----:B------:R-:W-:-:S04]  /*2640*/  CS2R R154, SRZ ;  /* 0x00000000009a7805 */ /* 0x000fc8000001ff00 */
[----:B------:R-:W-:-:S13]  /*2650*/  ISETP.GE.AND P1, PT, R228, R27, PT ;  /* 0x0000001be400720c */ /* 0x000fda0003f26270 */
[----:B------:R-:W-:-:S04]  /*2660*/  @!P1 IADD3 R152, P2, R6, R228, RZ ;  /* 0x000000e406989210 */ /* 0x000fc80007f5e0ff */
[----:B------:R-:W-:Y:S02]  /*2670*/  @!P1 LEA.HI.X.SX32 R153, R228, R4, 0x1, P2 ;  /* 0x00000004e4999211 */ /* 0x000fe400010f0eff */
[----:B------:R-:W-:-:S04]  /*2680*/  @!P1 LEA R212, P2, R152, c[0x0][0x198], 0x1 ;  /* 0x0000660098d49a11 */ /* 0x000fc800078408ff */
        /* <DEDUP_REMOVED lines=27> */
.L_x_516:
[----:B0-----:R-:W-:Y:S05]  /*2840*/  BSYNC B1 ;  /* 0x0000000000017941 */ /* 0x001fea0003800000 */
.L_x_515:
[----:B------:R-:W-:Y:S01]  /*2850*/  BSSY B1, `(.L_x_517) ;  /* 0x000001f000017945 */ /* 0x000fe20003800000 */
[----:B------:R-:W-:Y:S05]  /*2860*/  @P3 BRA `(.L_x_518) ;  /* 0x000001d000003947 */ /* 0x000fea0003800000 */
[----:B------:R-:W-:Y:S01]  /*2870*/  IADD3 R8, R223, c[0x0][0x1d4], RZ ;  /* 0x00007500df087a10 */ /* 0x000fe20007ffe0ff */
[----:B------:R-:W-:-:S04]  /*2880*/  CS2R R10, SRZ ;  /* 0x00000000000a7805 */ /* 0x000fc8000001ff00 */
[----:B------:R-:W-:-:S05]  /*2890*/  IMAD.SHL.U32 R227, R8, 0x8, RZ ;  /* 0x0000000808e37824 */ /* 0x000fca00078e00ff */
        /* <DEDUP_REMOVED lines=26> */
.L_x_518:
[----:B0-----:R-:W-:Y:S05]  /*2a40*/  BSYNC B1 ;  /* 0x0000000000017941 */ /* 0x001fea0003800000 */
.L_x_517:
[----:B------:R-:W-:Y:S01]  /*2a50*/  BSSY B1, `(.L_x_519) ;  /* 0x0000021000017945 */ /* 0x000fe20003800000 */
[----:B------:R-:W-:Y:S05]  /*2a60*/  @P3 BRA `(.L_x_520) ;  /* 0x000001f000003947 */ /* 0x000fea0003800000 */
[----:B------:R-:W-:Y:S01]  /*2a70*/  IMAD.MOV.U32 R156, RZ, RZ, c[0x0][0x1d4] ;  /* 0x00007500ff9c7624 */ /* 0x000fe200078e00ff */
[----:B------:R-:W-:-:S03]  /*2a80*/  CS2R R158, SRZ ;  /* 0x00000000009e7805 */ /* 0x000fc6000001ff00 */
[----:B------:R-:W-:-:S04]  /*2a90*/  IMAD R156, R156, 0x2, R223 ;  /* 0x000000029c9c7824 */ /* 0x000fc800078e02df */
        /* <DEDUP_REMOVED lines=28> */
.L_x_520:
[----:B0-----:R-:W-:Y:S05]  /*2c60*/  BSYNC B1 ;  /* 0x0000000000017941 */ /* 0x001fea0003800000 */
.L_x_519:
[----:B------:R-:W-:Y:S01]  /*2c70*/  BSSY B1, `(.L_x_521) ;  /* 0x0000020000017945 */ /* 0x000fe20003800000 */
[----:B------:R-:W-:Y:S05]  /*2c80*/  @P3 BRA `(.L_x_522) ;  /* 0x000001e000003947 */ /* 0x000fea0003800000 */
[----:B------:R-:W-:Y:S01]  /*2c90*/  IMAD R160, R222, 0x3, R223 ;  /* 0x00000003dea07824 */ /* 0x000fe200078e02df */
[----:B------:R-:W-:-:S03]  /*2ca0*/  CS2R R162, SRZ ;  /* 0x0000000000a27805 */ /* 0x000fc6000001ff00 */
        /* <DEDUP_REMOVED lines=28> */
.L_x_522:
[----:B0-----:R-:W-:Y:S05]  /*2e70*/  BSYNC B1 ;  /* 0x0000000000017941 */ /* 0x001fea0003800000 */
.L_x_521:
        /* <DEDUP_REMOVED lines=32> */
.L_x_524:
[----:B0-----:R-:W-:Y:S05]  /*3080*/  BSYNC B1 ;  /* 0x0000000000017941 */ /* 0x001fea0003800000 */
.L_x_523:
        /* <DEDUP_REMOVED lines=32> */
.L_x_526:
[----:B0-----:R-:W-:Y:S05]  /*3290*/  BSYNC B1 ;  /* 0x0000000000017941 */ /* 0x001fea0003800000 */
.L_x_525:
        /* <DEDUP_REMOVED lines=32> */
.L_x_528:
[----:B0-----:R-:W-:Y:S05]  /*34a0*/  BSYNC B1 ;  /* 0x0000000000017941 */ /* 0x001fea0003800000 */
.L_x_527:
        /* <DEDUP_REMOVED lines=32> */
.L_x_530:
[----:B0-----:R-:W-:Y:S05]  /*36b0*/  BSYNC B1 ;  /* 0x0000000000017941 */ /* 0x001fea0003800000 */
.L_x_529:
        /* <DEDUP_REMOVED lines=32> */
.L_x_532:
[----:B0-----:R-:W-:Y:S05]  /*38c0*/  BSYNC B1 ;  /* 0x0000000000017941 */ /* 0x001fea0003800000 */
.L_x_531:
        /* <DEDUP_REMOVED lines=32> */
.L_x_534:
[----:B0-----:R-:W-:Y:S05]  /*3ad0*/  BSYNC B1 ;  /* 0x0000000000017941 */ /* 0x001fea0003800000 */
.L_x_533:
        /* <DEDUP_REMOVED lines=32> */
.L_x_536:
[----:B0-----:R-:W-:Y:S05]  /*3ce0*/  BSYNC B1 ;  /* 0x0000000000017941 */ /* 0x001fea0003800000 */
.L_x_535:
        /* <DEDUP_REMOVED lines=32> */
.L_x_538:
[----:B0-----:R-:W-:Y:S05]  /*3ef0*/  BSYNC B1 ;  /* 0x0000000000017941 */ /* 0x001fea0003800000 */
.L_x_537:
        /* <DEDUP_REMOVED lines=32> */
.L_x_540:
[----:B0-----:R-:W-:Y:S05]  /*4100*/  BSYNC B1 ;  /* 0x0000000000017941 */ /* 0x001fea0003800000 */
.L_x_539:
        /* <DEDUP_REMOVED lines=32> */
.L_x_542:
[----:B0-----:R-:W-:Y:S05]  /*4310*/  BSYNC B1 ;  /* 0x0000000000017941 */ /* 0x001fea0003800000 */
.L_x_541:
        /* <DEDUP_REMOVED lines=32> */
.L_x_544:
[----:B0-----:R-:W-:Y:S05]  /*4520*/  BSYNC B1 ;  /* 0x0000000000017941 */ /* 0x001fea0003800000 */
.L_x_543:
[----:B------:R-:W-:Y:S01]  /*4530*/  BSSY B1, `(.L_x_545) ;  /* 0x000001f000017945 */ /* 0x000fe20003800000 */
[----:B------:R-:W-:Y:S05]  /*4540*/  @P3 BRA `(.L_x_546) ;  /* 0x000001d000003947 */ /* 0x000fea0003800000 */
        /* <DEDUP_REMOVED lines=29> */
.L_x_546:
[----:B0-----:R-:W-:Y:S05]  /*4720*/  BSYNC B1 ;  /* 0x0000000000017941 */ /* 0x001fea0003800000 */
.L_x_545:
        /* <DEDUP_REMOVED lines=96> */
.L_x_548:
[----:B------:R-:W-:Y:S05]  /*4d30*/  BSYNC B1 ;  /* 0x0000000000017941 */ /* 0x000fea0003800000 */
.L_x_547:
[----:B------:R-:W-:-:S04]  /*4d40*/  IADD3 R21, R21, 0x100, RZ ;  /* 0x0000010015157810 */ /* 0x000fc80007ffe0ff */
[----:B------:R-:W-:-:S13]  /*4d50*/  ISETP.GE.AND P0, PT, R21, R220, PT ;  /* 0x000000dc1500720c */ /* 0x000fda0003f06270 */
[----:B------:R-:W-:Y:S01]  /*4d60*/  @P0 CALL.REL.NOINC `(.L_x_514) ;  /* 0x0000001000000944 */ /* 0x000fe20003c00000 */
[----:B------:R-:W-:Y:S05]  /*4d70*/  BRA `(.L_x_549) ;  /* 0xffffd6b000007947 */ /* 0x000fea000383ffff */
.L_x_514:
[----:B------:R-:W-:Y:S05]  /*4d80*/  BSYNC B0 ;  /* 0x0000000000007941 */ /* 0x000fea0003800000 */
.L_x_513:
        /* <DEDUP_REMOVED lines=13> */
[----:B------:R-:W1:Y:S02]  /*4e60*/  SHFL.BFLY PT, R4, R3, 0x4, 0x1f ;  /* 0x0c801f0003047f89 */ /* 0x000e6400000e0000 */
[----:B-1----:R-:W-:-:S05]  /*4e70*/  FMNMX.FTZ R4, R3, R4, !PT ;  /* 0x0000000403047209 */ /* 0x002fca0007810000 */
[----:B0-----:R-:W0:Y:S02]  /*4e80*/  SHFL.BFLY PT, R5, R4, 0x2, 0x1f ;  /* 0x0c401f0004057f89 */ /* 0x001e2400000e0000 */
[----:B0-----:R-:W-:-:S05]  /*4e90*/  FMNMX.FTZ R5, R4, R5, !PT ;  /* 0x0000000504057209 */ /* 0x001fca0007810000 */
[----:B------:R-:W0:Y:S02]  /*4ea0*/  SHFL.BFLY PT, R6, R5, 0x1, 0x1f ;  /* 0x0c201f0005067f89 */ /* 0x000e2400000e0000 */
[----:B0-----:R-:W-:Y:S01]  /*4eb0*/  FMNMX.FTZ R9, R5, R6, !PT ;  /* 0x0000000605097209 */ /* 0x001fe20007810000 */
[----:B------:R-:W-:-:S04]  /*4ec0*/  IMAD.MOV.U32 R6, RZ, RZ, RZ ;  /* 0x000000ffff067224 */ /* 0x000fc800078e00ff */
[----:B------:R0:W-:Y:S04]  /*4ed0*/  @!P0 STS [R8.X4], R9 ;  /* 0x0000000908008388 */ /* 0x0001e80000004800 */
[----:B------:R-:W-:Y:S01]  /*4ee0*/  BAR.SYNC.DEFER_BLOCKING 0x0 ;  /* 0x0000000000007b1d */ /* 0x000fe20000010000 */
[----:B0-----:R-:W-:-:S05]  /*4ef0*/  IMAD.IADD R9, R19, 0x1, R216 ;  /* 0x0000000113097824 */ /* 0x001fca00078e02d8 */
[----:B------:R-:W0:Y:S01]  /*4f00*/  @!P1 LDS R0, [R12.X4] ;  /* 0x000000000c009984 */ /* 0x000e220000004800 */
[----:B------:R-:W-:-:S03]  /*4f10*/  ISETP.GE.AND P1, PT, R9, R16, PT ;  /* 0x000000100900720c */ /* 0x000fc60003f26270 */
[----:B0-----:R-:W0:Y:S02]  /*4f20*/  SHFL.BFLY PT, R3, R0, 0x4, 0x1f ;  /* 0x0c801f0000037f89 */ /* 0x001e2400000e0000 */
[----:B0-----:R-:W-:-:S05]  /*4f30*/  FMNMX.FTZ R3, R3, R0, !PT ;  /* 0x0000000003037209 */ /* 0x001fca0007810000 */
[----:B------:R-:W0:Y:S02]  /*4f40*/  SHFL.BFLY PT, R4, R3, 0x2, 0x1f ;  /* 0x0c401f0003047f89 */ /* 0x000e2400000e0000 */
        /* <DEDUP_REMOVED lines=15> */
.L_x_557:
[----:B-1----:R-:W-:Y:S01]  /*5040*/  IMAD.IADD R4, R9, 0x1, -R216 ;  /* 0x0000000109047824 */ /* 0x002fe200078e0ad8 */
[----:B------:R-:W-:Y:S01]  /*5050*/  IADD3 R3, R3, -0x1, RZ ;  /* 0xffffffff03037810 */ /* 0x000fe20007ffe0ff */
[----:B------:R-:W-:Y:S03]  /*5060*/  BSSY B2, `(.L_x_554) ;  /* 0x0000011000027945 */ /* 0x000fe60003800000 */
[----:B------:R-:W-:Y:S02]  /*5070*/  ISETP.NE.AND P3, PT, R3, RZ, PT ;  /* 0x000000ff0300720c */ /* 0x000fe40003f65270 */
[----:B--2---:R-:W-:Y:S01]  /*5080*/  LEA R8, R4, 0x240, 0x2 ;  /* 0x0000024004087811 */ /* 0x004fe200078e10ff */
[----:B------:R-:W-:Y:S05]  /*5090*/  @!P0 BRA `(.L_x_555) ;  /* 0x0000009000008947 */ /* 0x000fea0003800000 */
[----:B------:R-:W-:Y:S01]  /*50a0*/  IMAD R4, R2, c[0x0][0x1d4], RZ ;  /* 0x0000750002047a24 */ /* 0x000fe200078e02ff */
[----:B0-----:R-:W-:-:S04]  /*50b0*/  SHF.R.S32.HI R5, RZ, 0x1f, R9 ;  /* 0x0000001fff057819 */ /* 0x001fc80000011409 */
[--C-:B------:R-:W-:Y:S02]  /*50c0*/  SHF.R.S32.HI R12, RZ, 0x1f, R4.reuse ;  /* 0x0000001fff0c7819 */ /* 0x100fe40000011404 */
[----:B------:R-:W-:-:S04]  /*50d0*/  IADD3 R4, P4, P5, R9, c[0x0][0x200], R4 ;  /* 0x0000800009047a10 */ /* 0x000fc80007d9e004 */
[----:B------:R-:W-:-:S05]  /*50e0*/  IADD3.X R5, R5, c[0x0][0x204], R12, P4, P5 ;  /* 0x0000810005057a10 */ /* 0x000fca00027ea40c */
[----:B------:R-:W2:Y:S02]  /*50f0*/  LDG.E.U8 R4, [R4.64] ;  /* 0x0000002404047981 */ /* 0x000ea4000c1e1100 */
[----:B--2---:R-:W-:-:S13]  /*5100*/  ISETP.NE.AND P4, PT, R4, RZ, PT ;  /* 0x000000ff0400720c */ /* 0x004fda0003f85270 */
[----:B------:R-:W-:Y:S01]  /*5110*/  @P4 IMAD.MOV.U32 R11, RZ, RZ, RZ ;  /* 0x000000ffff0b4224 */ /* 0x000fe200078e00ff */
[----:B------:R-:W-:Y:S05]  /*5120*/  @P4 BRA `(.L_x_556) ;  /* 0x0000004000004947 */ /* 0x000fea0003800000 */
.L_x_555:
[----:B------:R-:W2:Y:S02]  /*5130*/  LDS R4, [R8] ;  /* 0x0000000008047984 */ /* 0x000ea40000000800 */
[----:B-12---:R-:W-:-:S04]  /*5140*/  FADD.FTZ R4, -R13, R4 ;  /* 0x000000040d047221 */ /* 0x006fc80000010100 */
[----:B------:R-:W-:-:S04]  /*5150*/  FMUL.FTZ R4, R4, 1.4426950216293334961 ;  /* 0x3fb8aa3b04047820 */ /* 0x000fc80000410000 */
[----:B------:R1:W2:Y:S03]  /*5160*/  MUFU.EX2 R11, R4 ;  /* 0x00000004000b7308 */ /* 0x0002a60000000800 */
.L_x_556:
[----:B------:R-:W-:Y:S05]  /*5170*/  BSYNC B2 ;  /* 0x0000000000027941 */ /* 0x000fea0003800000 */
.L_x_554:
[----:B--2---:R2:W-:Y:S01]  /*5180*/  STS [R8], R11 ;  /* 0x0000000b08007388 */ /* 0x0045e20000000800 */
[----:B------:R-:W-:Y:S01]  /*5190*/  FADD.FTZ R6, R11, R6 ;  /* 0x000000060b067221 */ /* 0x000fe20000010000 */
[----:B------:R-:W-:Y:S01]  /*51a0*/  IADD3 R9, R9, 0x100, RZ ;  /* 0x0000010009097810 */ /* 0x000fe20007ffe0ff */
[----:B------:R-:W-:Y:S05]  /*51b0*/  @P3 BRA `(.L_x_557) ;  /* 0xfffffe8000003947 */ /* 0x000fea000383ffff */
.L_x_553:
[----:B------:R-:W-:Y:S05]  /*51c0*/  BSYNC B1 ;  /* 0x0000000000017941 */ /* 0x000fea0003800000 */
.L_x_552:
[----:B------:R-:W-:-:S13]  /*51d0*/  ISETP.GE.U32.AND P0, PT, R0, 0x300, PT ;  /* 0x000003000000780c */ /* 0x000fda0003f06070 */
[----:B------:R-:W-:Y:S05]  /*51e0*/  @!P0 BRA `(.L_x_551) ;  /* 0x0000040000008947 */ /* 0x000fea0003800000 */
[----:B--2---:R-:W-:Y:S01]  /*51f0*/  IMAD R8, R2, c[0x0][0x1d4], RZ ;  /* 0x0000750002087a24 */ /* 0x004fe200078e02ff */
[----:B------:R-:W-:-:S04]  /*5200*/  ISETP.NE.U32.AND P0, PT, RZ, c[0x0][0x200], PT ;  /* 0x00008000ff007a0c */ /* 0x000fc80003f05070 */
[----:B------:R-:W-:Y:S02]  /*5210*/  ISETP.NE.AND.EX P0, PT, RZ, c[0x0][0x204], PT, P0 ;  /* 0x00008100ff007a0c */ /* 0x000fe40003f05300 */
[----:B------:R-:W-:Y:S02]  /*5220*/  SHF.R.S32.HI R12, RZ, 0x1f, R8 ;  /* 0x0000001fff0c7819 */ /* 0x000fe40000011408 */
.L_x_570:
[----:B-1----:R-:W-:Y:S01]  /*5230*/  SHF.R.S32.HI R3, RZ, 0x1f, R9 ;  /* 0x0000001fff037819 */ /* 0x002fe20000011409 */
[C---:B0-----:R-:W-:Y:S01]  /*5240*/  IMAD.IADD R0, R9.reuse, 0x1, -R216 ;  /* 0x0000000109007824 */ /* 0x041fe200078e0ad8 */
[C---:B-1----:R-:W-:Y:S01]  /*5250*/  IADD3 R4, P4, P5, R9.reuse, c[0x0][0x200], R8 ;  /* 0x0000800009047a10 */ /* 0x042fe20007d9e008 */
[----:B------:R-:W-:Y:S01]  /*5260*/  BSSY B1, `(.L_x_558) ;  /* 0x000000e000017945 */ /* 0x000fe20003800000 */
[----:B------:R-:W-:Y:S02]  /*5270*/  IADD3 R9, R9, 0x400, RZ ;  /* 0x0000040009097810 */ /* 0x000fe40007ffe0ff */
[----:B0-----:R-:W-:Y:S02]  /*5280*/  IADD3.X R5, R3, c[0x0][0x204], R12, P4, P5 ;  /* 0x0000810003057a10 */ /* 0x001fe400027ea40c */
[----:B------:R-:W-:-:S02]  /*5290*/  ISETP.GE.AND P3, PT, R9, R16, PT ;  /* 0x000000100900720c */ /* 0x000fc40003f66270 */
[----:B------:R-:W-:Y:S01]  /*52a0*/  LEA R11, R0, 0x240, 0x2 ;  /* 0x00000240000b7811 */ /* 0x000fe200078e10ff */
[----:B------:R-:W-:Y:S05]  /*52b0*/  @!P0 BRA `(.L_x_559) ;  /* 0x0000004000008947 */ /* 0x000fea0003800000 */
[----:B------:R-:W2:Y:S02]  /*52c0*/  LDG.E.U8 R0, [R4.64] ;  /* 0x0000002404007981 */ /* 0x000ea4000c1e1100 */
[----:B--2---:R-:W-:-:S13]  /*52d0*/  ISETP.NE.AND P4, PT, R0, RZ, PT ;  /* 0x000000ff0000720c */ /* 0x004fda0003f85270 */
[----:B------:R-:W-:Y:S01]  /*52e0*/  @P4 IMAD.MOV.U32 R3, RZ, RZ, RZ ;  /* 0x000000ffff034224 */ /* 0x000fe200078e00ff */
[----:B------:R-:W-:Y:S05]  /*52f0*/  @P4 BRA `(.L_x_560) ;  /* 0x0000004000004947 */ /* 0x000fea0003800000 */
.L_x_559:
[----:B------:R-:W0:Y:S02]  /*5300*/  LDS R0, [R11] ;  /* 0x000000000b007984 */ /* 0x000e240000000800 */
[----:B0-----:R-:W-:-:S04]  /*5310*/  FADD.FTZ R0, -R13, R0 ;  /* 0x000000000d007221 */ /* 0x001fc80000010100 */
[----:B------:R-:W-:-:S04]  /*5320*/  FMUL.FTZ R0, R0, 1.4426950216293334961 ;  /* 0x3fb8aa3b00007820 */ /* 0x000fc80000410000 */
[----:B------:R0:W1:Y:S03]  /*5330*/  MUFU.EX2 R3, R0 ;  /* 0x0000000000037308 */ /* 0x0000660000000800 */
.L_x_560:
[----:B------:R-:W-:Y:S05]  /*5340*/  BSYNC B1 ;  /* 0x0000000000017941 */ /* 0x000fea0003800000 */
.L_x_558:
        /* <DEDUP_REMOVED lines=8> */
.L_x_562:
[----:B0-----:R-:W0:Y:S02]  /*53d0*/  LDS R0, [R11+0x400] ;  /* 0x000400000b007984 */ /* 0x001e240000000800 */
[----:B0-----:R-:W-:-:S04]  /*53e0*/  FADD.FTZ R0, -R13, R0 ;  /* 0x000000000d007221 */ /* 0x001fc80000010100 */
[----:B------:R-:W-:-:S06]  /*53f0*/  FMUL.FTZ R0, R0, 1.4426950216293334961 ;  /* 0x3fb8aa3b00007820 */ /* 0x000fcc0000410000 */
[----:B------:R-:W0:Y:S02]  /*5400*/  MUFU.EX2 R0, R0 ;  /* 0x0000000000007308 */ /* 0x000e240000000800 */
.L_x_563:
[----:B------:R-:W-:Y:S05]  /*5410*/  BSYNC B1 ;  /* 0x0000000000017941 */ /* 0x000fea0003800000 */
.L_x_561:
        /* <DEDUP_REMOVED lines=8> */
.L_x_565:
[----:B0-----:R-:W0:Y:S02]  /*54a0*/  LDS R0, [R11+0x800] ;  /* 0x000800000b007984 */ /* 0x001e240000000800 */
[----:B0-----:R-:W-:-:S04]  /*54b0*/  FADD.FTZ R0, -R13, R0 ;  /* 0x000000000d007221 */ /* 0x001fc80000010100 */
[----:B------:R-:W-:-:S06]  /*54c0*/  FMUL.FTZ R0, R0, 1.4426950216293334961 ;  /* 0x3fb8aa3b00007820 */ /* 0x000fcc0000410000 */
[----:B------:R-:W0:Y:S02]  /*54d0*/  MUFU.EX2 R0, R0 ;  /* 0x0000000000007308 */ /* 0x000e240000000800 */
.L_x_566:
[----:B------:R-:W-:Y:S05]  /*54e0*/  BSYNC B1 ;  /* 0x0000000000017941 */ /* 0x000fea0003800000 */
.L_x_564:
        /* <DEDUP_REMOVED lines=8> */
.L_x_568:
[----:B0-----:R-:W0:Y:S02]  /*5570*/  LDS R0, [R11+0xc00] ;  /* 0x000c00000b007984 */ /* 0x001e240000000800 */
[----:B0-----:R-:W-:-:S04]  /*5580*/  FADD.FTZ R0, -R13, R0 ;  /* 0x000000000d007221 */ /* 0x001fc80000010100 */
[----:B------:R-:W-:-:S06]  /*5590*/  FMUL.FTZ R0, R0, 1.4426950216293334961 ;  /* 0x3fb8aa3b00007820 */ /* 0x000fcc0000410000 */
[----:B------:R-:W0:Y:S02]  /*55a0*/  MUFU.EX2 R0, R0 ;  /* 0x0000000000007308 */ /* 0x000e240000000800 */
.L_x_569:
[----:B------:R-:W-:Y:S05]  /*55b0*/  BSYNC B1 ;  /* 0x0000000000017941 */ /* 0x000fea0003800000 */
.L_x_567:
[----:B0-----:R0:W-:Y:S01]  /*55c0*/  STS [R11+0xc00], R0 ;  /* 0x000c00000b007388 */ /* 0x0011e20000000800 */
[----:B------:R-:W-:Y:S01]  /*55d0*/  FADD.FTZ R6, R15, R0 ;  /* 0x000000000f067221 */ /* 0x000fe20000010000 */
[----:B------:R-:W-:Y:S05]  /*55e0*/  @!P3 BRA `(.L_x_570) ;  /* 0xfffffc400000b947 */ /* 0x000fea000383ffff */
.L_x_551:
[----:B------:R-:W-:Y:S05]  /*55f0*/  BSYNC B0 ;  /* 0x0000000000007941 */ /* 0x000fea0003800000 */
.L_x_550:
[----:B-1----:R-:W1:Y:S01]  /*5600*/  SHFL.BFLY PT, R3, R6, 0x10, 0x1f ;  /* 0x0e001f0006037f89 */ /* 0x002e6200000e0000 */
[----:B--2---:R-:W-:Y:S01]  /*5610*/  LOP3.LUT P0, R8, R19, 0x1f, RZ, 0xc0, !PT ;  /* 0x0000001f13087812 */ /* 0x004fe2000780c0ff */
[----:B------:R-:W2:Y:S01]  /*5620*/  LDC.U8 R12, c[0x0][0x26c] ;  /* 0x00009b00ff0c7b82 */ /* 0x000ea20000000000 */
        /* <DEDUP_REMOVED lines=11> */
[----:B0-----:R-:W0:Y:S01]  /*56e0*/  SHFL.BFLY PT, R0, R3, 0x8, 0x1f ;  /* 0x0d001f0003007f89 */ /* 0x001e2200000e0000 */
        /* <DEDUP_REMOVED lines=9> */
[----:B------:R-:W-:Y:S04]  /*5780*/  @!P0 STS [R6+0x20], R9 ;  /* 0x0000200906008388 */ /* 0x000fe80000000800 */
[----:B------:R-:W-:Y:S01]  /*5790*/  BAR.SYNC.DEFER_BLOCKING 0x0 ;  /* 0x0000000000007b1d */ /* 0x000fe20000010000 */
[----:B--2---:R-:W-:-:S05]  /*57a0*/  ISETP.NE.AND P0, PT, R12, RZ, PT ;  /* 0x000000ff0c00720c */ /* 0x004fca0003f05270 */
        /* <DEDUP_REMOVED lines=26> */
.L_x_575:
[C---:B------:R-:W-:Y:S01]  /*5950*/  IMAD.IADD R14, R3.reuse, 0x1, -R216 ;  /* 0x00000001030e7824 */ /* 0x040fe200078e0ad8 */
[C---:B0-----:R-:W-:Y:S02]  /*5960*/  @P0 IADD3 R9, P3, R3.reuse, R4, RZ ;  /* 0x0000000403090210 */ /* 0x041fe40007f7e0ff */
[----:B------:R-:W-:Y:S02]  /*5970*/  IADD3 R0, R0, -0x1, RZ ;  /* 0xffffffff00007810 */ /* 0x000fe40007ffe0ff */
[----:B------:R-:W0:Y:S02]  /*5980*/  LDS R6, [R14.X4+0x240] ;  /* 0x000240000e067984 */ /* 0x000e240000004800 */
[----:B0-----:R-:W-:Y:S01]  /*5990*/  FMUL.FTZ R15, R6, R13 ;  /* 0x0000000d060f7220 */ /* 0x001fe20000410000 */
[----:B------:R-:W-:Y:S02]  /*59a0*/  @P0 LEA.HI.X.SX32 R6, R3, R5, 0x1, P3 ;  /* 0x0000000503060211 */ /* 0x000fe400018f0eff */
[----:B------:R-:W-:-:S02]  /*59b0*/  @P0 LEA R8, P3, R9, c[0x0][0x260], 0x2 ;  /* 0x0000980009080a11 */ /* 0x000fc400078610ff */
[----:B------:R-:W-:Y:S02]  /*59c0*/  F2FP.PACK_AB R11, RZ, R15 ;  /* 0x0000000fff0b723e */ /* 0x000fe400000000ff */
[----:B------:R-:W-:Y:S02]  /*59d0*/  @P0 LEA.HI.X R9, R9, c[0x0][0x264], R6, 0x2, P3 ;  /* 0x0000990009090a11 */ /* 0x000fe400018f1406 */
[----:B------:R-:W-:Y:S02]  /*59e0*/  LEA R6, R14, UR6, 0x1 ;  /* 0x000000060e067c11 */ /* 0x000fe4000f8e08ff */
[----:B------:R-:W-:Y:S01]  /*59f0*/  ISETP.NE.AND P3, PT, R0, RZ, PT ;  /* 0x000000ff0000720c */ /* 0x000fe20003f65270 */
[----:B------:R0:W-:Y:S01]  /*5a00*/  @P0 STG.E [R8.64], R15 ;  /* 0x0000000f08000986 */ /* 0x0001e2000c101924 */
[----:B------:R-:W-:-:S03]  /*5a10*/  IADD3 R3, R3, 0x100, RZ ;  /* 0x0000010003037810 */ /* 0x000fc60007ffe0ff */
[----:B------:R0:W-:Y:S08]  /*5a20*/  STS.U16 [R6], R11 ;  /* 0x0000000b06007388 */ /* 0x0001f00000000400 */
[----:B------:R-:W-:Y:S05]  /*5a30*/  @P3 BRA `(.L_x_575) ;  /* 0xffffff1000003947 */ /* 0x000fea000383ffff */
.L_x_574:
[----:B01----:R-:W-:Y:S05]  /*5a40*/  BSYNC B1 ;  /* 0x0000000000017941 */ /* 0x003fea0003800000 */
.L_x_573:
        /* <DEDUP_REMOVED lines=8> */
.L_x_576:
        /* <DEDUP_REMOVED lines=34> */
.L_x_572:
[----:B------:R-:W-:Y:S05]  /*5cf0*/  BSYNC B0 ;  /* 0x0000000000007941 */ /* 0x000fea0003800000 */
.L_x_571:
[----:B------:R-:W1:Y:S01]  /*5d00*/  S2R R14, SR_CTAID.X ;  /* 0x00000000000e7919 */ /* 0x000e620000002500 */
[----:B------:R-:W-:Y:S01]  /*5d10*/  SHF.R.S32.HI R0, RZ, 0x1f, R25 ;  /* 0x0000001fff007819 */ /* 0x000fe20000011419 */
[----:B------:R-:W-:Y:S01]  /*5d20*/  BSSY B0, `(.L_x_577) ;  /* 0x000001f000007945 */ /* 0x000fe20003800000 */
[----:B------:R-:W-:Y:S01]  /*5d30*/  LEA.HI R10, R10, R19, RZ, 0x4 ;  /* 0x000000130a0a7211 */ /* 0x000fe200078f20ff */
[----:B------:R-:W-:Y:S01]  /*5d40*/  CS2R R8, SRZ ;  /* 0x0000000000087805 */ /* 0x000fe2000001ff00 */
[----:B------:R-:W-:-:S02]  /*5d50*/  LEA.HI R3, R0, R25, RZ, 0x4 ;  /* 0x0000001900037211 */ /* 0x000fc400078f20ff */
[----:B------:R-:W-:Y:S02]  /*5d60*/  LOP3.LUT R0, R10, 0xfffffff0, RZ, 0xc0, !PT ;  /* 0xfffffff00a007812 */ /* 0x000fe400078ec0ff */
[----:B------:R-:W-:Y:S02]  /*5d70*/  LOP3.LUT R4, R3, 0xfffffff0, RZ, 0xc0, !PT ;  /* 0xfffffff003047812 */ /* 0x000fe400078ec0ff */
[----:B------:R-:W-:Y:S01]  /*5d80*/  SHF.R.S32.HI R21, RZ, 0x4, R10 ;  /* 0x00000004ff157819 */ /* 0x000fe2000001140a */
[----:B------:R-:W-:Y:S01]  /*5d90*/  IMAD.IADD R27, R19, 0x1, -R0 ;  /* 0x00000001131b7824 */ /* 0x000fe200078e0a00 */
[----:B------:R-:W-:Y:S01]  /*5da0*/  CS2R R10, SRZ ;  /* 0x00000000000a7805 */ /* 0x000fe2000001ff00 */
        /* <DEDUP_REMOVED lines=8> */
[----:B------:R-:W-:-:S03]  /*5e30*/  SHF.R.S32.HI R33, RZ, 0x1f, R32 ;  /* 0x0000001fff217819 */ /* 0x000fc60000011420 */
        /* <DEDUP_REMOVED lines=12> */
.L_x_579:
[----:B-----5:R1:W-:Y:S02]  /*5f00*/  STS.128 [R27.X16+0x140], R8 ;  /* 0x000140081b007388 */ /* 0x0203e4000000cc00 */
.L_x_578:
[----:B------:R-:W-:Y:S05]  /*5f10*/  BSYNC B0 ;  /* 0x0000000000007941 */ /* 0x000fea0003800000 */
.L_x_577:
[----:B------:R-:W-:Y:S01]  /*5f20*/  BAR.SYNC.DEFER_BLOCKING 0x0 ;  /* 0x0000000000007b1d */ /* 0x000fe20000010000 */
[----:B------:R-:W-:Y:S01]  /*5f30*/  IMAD.MOV.U32 R15, RZ, RZ, RZ ;  /* 0x000000ffff0f7224 */ /* 0x000fe200078e00ff */
[----:B------:R-:W-:Y:S01]  /*5f40*/  CS2R R12, SRZ ;  /* 0x00000000000c7805 */ /* 0x000fe2000001ff00 */
[----:B0-----:R-:W-:Y:S01]  /*5f50*/  CS2R R6, SRZ ;  /* 0x0000000000067805 */ /* 0x001fe2000001ff00 */
[----:B------:R-:W-:Y:S01]  /*5f60*/  CS2R R4, SRZ ;  /* 0x0000000000047805 */ /* 0x000fe2000001ff00 */
[----:B------:R-:W-:Y:S01]  /*5f70*/  IMAD.MOV.U32 R0, RZ, RZ, RZ ;  /* 0x000000ffff007224 */ /* 0x000fe200078e00ff */
[----:B------:R-:W-:Y:S01]  /*5f80*/  BSSY B0, `(.L_x_580) ;  /* 0x0000186000007945 */ /* 0x000fe20003800000 */
[----:B------:R-:W-:Y:S05]  /*5f90*/  @P0 BRA `(.L_x_581) ;  /* 0x0000184000000947 */ /* 0x000fea0003800000 */
[----:B------:R-:W-:Y:S01]  /*5fa0*/  IMAD.IADD R34, R21, 0x1, R216 ;  /* 0x0000000115227824 */ /* 0x000fe200078e02d8 */
[----:B------:R-:W-:Y:S01]  /*5fb0*/  IMNMX R35, R25, c[0x0][0x1d4], PT ;  /* 0x0000750019237a17 */ /* 0x000fe20003800200 */
[----:B------:R-:W-:Y:S01]  /*5fc0*/  BSSY B1, `(.L_x_582) ;  /* 0x000009b000017945 */ /* 0x000fe20003800000 */
[----:B------:R-:W-:Y:S01]  /*5fd0*/  LEA R40, R21, UR6, 0x1 ;  /* 0x0000000615287c11 */ /* 0x000fe2000f8e08ff */
[----:B------:R-:W-:-:S05]  /*5fe0*/  IMAD R29, R34, 0x50, RZ ;  /* 0x00000050221d7824 */ /* 0x000fca00078e02ff */
[----:B------:R-:W-:Y:S02]  /*5ff0*/  SHF.R.S32.HI R30, RZ, 0x1f, R29 ;  /* 0x0000001fff1e7819 */ /* 0x000fe4000001141d */
[----:B------:R-:W-:-:S04]  /*6000*/  IADD3 R15, P3, R18, R29, RZ ;  /* 0x0000001d120f7210 */ /* 0x000fc80007f7e0ff */
[----:B------:R-:W-:Y:S01]  /*6010*/  LEA R22, P4, R15, c[0x0][0x1a0], 0x1 ;  /* 0x000068000f167a11 */ /* 0x000fe200078808ff */
[----:B------:R-:W-:Y:S01]  /*6020*/  IMAD.X R28, R20, 0x1, R30, P3 ;  /* 0x00000001141c7824 */ /* 0x000fe200018e061e */
[----:B------:R-:W-:-:S04]  /*6030*/  ISETP.GE.AND P3, PT, R34, R35, PT ;  /* 0x000000232200720c */ /* 0x000fc80003f66270 */
[----:B------:R-:W-:Y:S01]  /*6040*/  LEA.HI.X R23, R15, c[0x0][0x1a4], R28, 0x1, P4 ;  /* 0x000069000f177a11 */ /* 0x000fe200020f0c1c */
[----:B------:R-:W-:-:S08]  /*6050*/  IMAD.MOV.U32 R15, RZ, RZ, RZ ;  /* 0x000000ffff0f7224 */ /* 0x000fd000078e00ff */
        /* <DEDUP_REMOVED lines=14> */
[----:B------:R-:W-:Y:S01]  /*6140*/  IMAD.MOV.U32 R0, RZ, RZ, RZ ;  /* 0x000000ffff007224 */ /* 0x000fe200078e00ff */
[----:B------:R-:W-:Y:S01]  /*6150*/  CS2R R4, SRZ ;  /* 0x0000000000047805 */ /* 0x000fe2000001ff00 */
[----:B------:R-:W-:Y:S01]  /*6160*/  IMAD.MOV.U32 R15, RZ, RZ, RZ ;  /* 0x000000ffff0f7224 */ /* 0x000fe200078e00ff */
[----:B------:R-:W-:Y:S01]  /*6170*/  LOP3.LUT P3, RZ, R28, 0x10, RZ, 0xc0, !PT ;  /* 0x000000101cff7812 */ /* 0x000fe2000786c0ff */
[----:B------:R-:W-:-:S12]  /*6180*/  IMAD.WIDE R36, R36, R37, c[0x0][0x238] ;  /* 0x00008e0024247625 */ /* 0x000fd800078e0225 */
[----:B------:R-:W-:Y:S05]  /*6190*/  @P3 BRA `(.L_x_585) ;  /* 0x0000028000003947 */ /* 0x000fea0003800000 */
[----:B------:R-:W-:Y:S01]  /*61a0*/  IADD3 R29, P2, R32, R29, RZ ;  /* 0x0000001d201d7210 */ /* 0x000fe20007f5e0ff */
[----:B------:R-:W0:Y:S04]  /*61b0*/  LDS.U16 R0, [R40] ;  /* 0x0000000028007984 */ /* 0x000e280000000400 */
[----:B------:R-:W-:Y:S01]  /*61c0*/  IMAD.X R30, R33, 0x1, R30, P2 ;  /* 0x00000001211e7824 */ /* 0x000fe200010e061e */
[----:B------:R-:W-:-:S04]  /*61d0*/  LEA R4, P2, R29, c[0x0][0x1a0], 0x1 ;  /* 0x000068001d047a11 */ /* 0x000fc800078408ff */
[----:B------:R-:W-:-:S06]  /*61e0*/  LEA.HI.X R5, R29, c[0x0][0x1a4], R30, 0x1, P2 ;  /* 0x000069001d057a11 */ /* 0x000fcc00010f0c1e */
[----:B------:R-:W5:Y:S01]  /*61f0*/  LDG.E.128 R4, [R4.64] ;  /* 0x0000002404047981 */ /* 0x000f62000c1e1d00 */
[----:B------:R-:W-:Y:S02]  /*6200*/  ULDC UR5, c[0x0][0x1ec] ;  /* 0x00007b0000057ab9 */ /* 0x000fe40000000800 */
[----:B------:R-:W-:-:S06]  /*6210*/  UISETP.NE.AND UP0, UPT, URZ, UR5, UPT ;  /* 0x000000053f00728c */ /* 0x000fcc000bf05270 */
[----:B------:R-:W-:Y:S01]  /*6220*/  PLOP3.LUT P2, PT, PT, PT, UP0, 0x80, 0x0 ;  /* 0x000000000000781c */ /* 0x000fe20003f4f008 */
[----:B0-----:R-:W-:-:S12]  /*6230*/  HADD2.F32 R15, -RZ, R0.H0_H0 ;  /* 0x20000000ff0f7230 */ /* 0x001fd80000004100 */
[----:B------:R-:W-:Y:S05]  /*6240*/  @P2 BRA `(.L_x_586) ;  /* 0x000000c000002947 */ /* 0x000fea0003800000 */
[----:B------:R-:W-:Y:S01]  /*6250*/  ISETP.NE.AND P5, PT, R26, RZ, PT ;  /* 0x000000ff1a00720c */ /* 0x000fe20003fa5270 */
[----:B------:R-:W0:-:S12]  /*6260*/  LDS.128 R44, [R27.X16+0x140] ;  /* 0x000140001b2c7984 */ /* 0x000e18000000cc00 */
[----:B------:R-:W2:Y:S01]  /*6270*/  @P5 LDG.E.128 R48, [R36.64] ;  /* 0x0000002424305981 */ /* 0x000ea2000c1e1d00 */
[----:B0----5:R-:W-:Y:S01]  /*6280*/  HFMA2.MMA R4, R4, 1, 1, R44 ;  /* 0x3c003c0004047835 */ /* 0x021fe2000000002c */
        /* <DEDUP_REMOVED lines=8> */
.L_x_586:
[--C-:B-----5:R-:W-:Y:S01]  /*6310*/  HADD2.F32 R0, -RZ, R4.reuse.H0_H0 ;  /* 0x20000004ff007230 */ /* 0x120fe20000004100 */
[----:B------:R-:W-:Y:S01]  /*6320*/  IADD3 R41, R34, 0x10, RZ ;  /* 0x0000001022297810 */ /* 0x000fe20007ffe0ff */
[----:B0-----:R-:W-:Y:S02]  /*6330*/  HADD2.F32 R4, -RZ, R4.H1_H1 ;  /* 0x30000004ff047230 */ /* 0x001fe40000004100 */
[--C-:B------:R-:W-:Y:S01]  /*6340*/  HADD2.F32 R12, -RZ, R5.reuse.H0_H0 ;  /* 0x20000005ff0c7230 */ /* 0x100fe20000004100 */
[C---:B------:R-:W-:Y:S01]  /*6350*/  FFMA.FTZ R0, R15.reuse, R0, RZ ;  /* 0x000000000f007223 */ /* 0x040fe200000100ff */
[----:B------:R-:W-:Y:S01]  /*6360*/  HADD2.F32 R30, -RZ, R5.H1_H1 ;  /* 0x30000005ff1e7230 */ /* 0x000fe20000004100 */
[C---:B------:R-:W-:Y:S01]  /*6370*/  FFMA.FTZ R5, R15.reuse, R4, RZ ;  /* 0x000000040f057223 */ /* 0x040fe200000100ff */
[--C-:B------:R-:W-:Y:S01]  /*6380*/  HADD2.F32 R38, -RZ, R6.reuse.H0_H0 ;  /* 0x20000006ff267230 */ /* 0x100fe20000004100 */
[----:B------:R-:W-:Y:S01]  /*6390*/  FFMA.FTZ R4, R15, R12, RZ ;  /* 0x0000000c0f047223 */ /* 0x000fe200000100ff */
[----:B------:R-:W-:-:S02]  /*63a0*/  HADD2.F32 R42, -RZ, R6.H1_H1 ;  /* 0x30000006ff2a7230 */ /* 0x000fc40000004100 */
[--C-:B------:R-:W-:Y:S01]  /*63b0*/  HADD2.F32 R44, -RZ, R7.reuse.H0_H0 ;  /* 0x20000007ff2c7230 */ /* 0x100fe20000004100 */
[C---:B------:R-:W-:Y:S01]  /*63c0*/  FFMA.FTZ R6, R15.reuse, R38, RZ ;  /* 0x000000260f067223 */ /* 0x040fe200000100ff */
[----:B------:R-:W-:Y:S01]  /*63d0*/  HADD2.F32 R46, -RZ, R7.H1_H1 ;  /* 0x30000007ff2e7230 */ /* 0x000fe20000004100 */
[C---:B------:R-:W-:Y:S02]  /*63e0*/  FFMA.FTZ R7, R15.reuse, R30, RZ ;  /* 0x0000001e0f077223 */ /* 0x040fe400000100ff */
[C---:B------:R-:W-:Y:S02]  /*63f0*/  FFMA.FTZ R13, R15.reuse, R42, RZ ;  /* 0x0000002a0f0d7223 */ /* 0x040fe400000100ff */
[C---:B------:R-:W-:Y:S02]  /*6400*/  FFMA.FTZ R12, R15.reuse, R44, RZ ;  /* 0x0000002c0f0c7223 */ /* 0x040fe400000100ff */
[----:B------:R-:W-:Y:S02]  /*6410*/  FFMA.FTZ R15, R15, R46, RZ ;  /* 0x0000002e0f0f7223 */ /* 0x000fe400000100ff */
.L_x_585:
[----:B------:R-:W-:Y:S05]  /*6420*/  BSYNC B2 ;  /* 0x0000000000027941 */ /* 0x000fea0003800000 */
.L_x_584:
[----:B------:R-:W-:-:S13]  /*6430*/  LOP3.LUT P3, RZ, R28, 0xfffffff0, RZ, 0xc0, !PT ;  /* 0xfffffff01cff7812 */ /* 0x000fda000786c0ff */
[----:B------:R-:W-:Y:S05]  /*6440*/  @!P3 BRA `(.L_x_583) ;  /* 0x000005200000b947 */ /* 0x000fea0003800000 */
[----:B------:R-:W-:Y:S02]  /*6450*/  ULDC UR5, c[0x0][0x1ec] ;  /* 0x00007b0000057ab9 */ /* 0x000fe40000000800 */
[----:B------:R-:W-:-:S06]  /*6460*/  UISETP.NE.AND UP0, UPT, URZ, UR5, UPT ;  /* 0x000000053f00728c */ /* 0x000fcc000bf05270 */
[----:B------:R-:W-:Y:S02]  /*6470*/  PLOP3.LUT P2, PT, PT, PT, UP0, 0x80, 0x0 ;  /* 0x000000000000781c */ /* 0x000fe40003f4f008 */
.L_x_589:
[----:B------:R-:W-:Y:S01]  /*6480*/  IMAD R29, R41, 0x50, RZ ;  /* 0x00000050291d7824 */ /* 0x000fe200078e02ff */
[----:B------:R-:W-:-:S04]  /*6490*/  ISETP.NE.AND P5, PT, R26, RZ, PT ;  /* 0x000000ff1a00720c */ /* 0x000fc80003fa5270 */
[----:B------:R-:W-:Y:S02]  /*64a0*/  SHF.R.S32.HI R28, RZ, 0x1f, R29 ;  /* 0x0000001fff1c7819 */ /* 0x000fe4000001141d */
[-C--:B------:R-:W-:Y:S02]  /*64b0*/  IADD3 R39, P3, R32, R29.reuse, RZ ;  /* 0x0000001d20277210 */ /* 0x080fe40007f7e0ff */
[----:B------:R-:W-:-:S03]  /*64c0*/  IADD3 R30, P4, R18, R29, RZ ;  /* 0x0000001d121e7210 */ /* 0x000fc60007f9e0ff */
[--C-:B------:R-:W-:Y:S02]  /*64d0*/  IMAD.X R42, R33, 0x1, R28.reuse, P3 ;  /* 0x00000001212a7824 */ /* 0x100fe400018e061c */
[----:B------:R-:W-:Y:S01]  /*64e0*/  IMAD.X R31, R20, 0x1, R28, P4 ;  /* 0x00000001141f7824 */ /* 0x000fe200020e061c */
[C---:B------:R-:W-:Y:S02]  /*64f0*/  LEA R28, P3, R39.reuse, c[0x0][0x1a0], 0x1 ;  /* 0x00006800271c7a11 */ /* 0x040fe400078608ff */
[C---:B------:R-:W-:Y:S02]  /*6500*/  LEA R38, P4, R30.reuse, c[0x0][0x1a0], 0x1 ;  /* 0x000068001e267a11 */ /* 0x040fe400078808ff */
[----:B------:R-:W-:Y:S02]  /*6510*/  LEA.HI.X R29, R39, c[0x0][0x1a4], R42, 0x1, P3 ;  /* 0x00006900271d7a11 */ /* 0x000fe400018f0c2a */
[----:B------:R-:W-:-:S03]  /*6520*/  LEA.HI.X R39, R30, c[0x0][0x1a4], R31, 0x1, P4 ;  /* 0x000069001e277a11 */ /* 0x000fc600020f0c1f */
[----:B------:R0:W5:Y:S01]  /*6530*/  LDG.E.128 R44, [R28.64] ;  /* 0x000000241c2c7981 */ /* 0x000162000c1e1d00 */
[----:B------:R-:W-:Y:S05]  /*6540*/  @P2 BRA `(.L_x_587) ;  /* 0x000000b000002947 */ /* 0x000fea0003800000 */
[----:B------:R-:W2:Y:S04]  /*6550*/  @P5 LDG.E.128 R52, [R36.64] ;  /* 0x0000002424345981 */ /* 0x000ea8000c1e1d00 */
[----:B------:R-:W3:Y:S02]  /*6560*/  LDS.128 R48, [R27.X16+0x140] ;  /* 0x000140001b307984 */ /* 0x000ee4000000cc00 */
[----:B---3-5:R-:W-:Y:S01]  /*6570*/  HFMA2.MMA R44, R44, 1, 1, R48 ;  /* 0x3c003c002c2c7835 */ /* 0x028fe20000000030 */
        /* <DEDUP_REMOVED lines=8> */
.L_x_587:
[----:B0-----:R-:W5:Y:S01]  /*6600*/  LDG.E.128 R28, [R28.64+0xa00] ;  /* 0x000a00241c1c7981 */ /* 0x001f62000c1e1d00 */
[----:B------:R-:W-:Y:S01]  /*6610*/  IMAD.IADD R42, R41, 0x1, -R216 ;  /* 0x00000001292a7824 */ /* 0x000fe200078e0ad8 */
[--C-:B-----5:R-:W-:Y:S02]  /*6620*/  HADD2.F32 R49, -RZ, R45.reuse.H0_H0 ;  /* 0x2000002dff317230 */ /* 0x120fe40000004100 */
[----:B------:R-:W-:Y:S02]  /*6630*/  HADD2.F32 R50, -RZ, R45.H1_H1 ;  /* 0x3000002dff327230 */ /* 0x000fe40000004100 */
[----:B------:R-:W-:Y:S01]  /*6640*/  LEA R53, R42, UR4, 0x1 ;  /* 0x000000042a357c11 */ /* 0x000fe2000f8e08ff */
[----:B------:R-:W-:Y:S02]  /*6650*/  HADD2.F32 R48, -RZ, R44.H0_H0 ;  /* 0x2000002cff307230 */ /* 0x000fe40000004100 */
[----:B--2---:R-:W-:Y:S02]  /*6660*/  HADD2.F32 R45, -RZ, R46.H0_H0 ;  /* 0x2000002eff2d7230 */ /* 0x004fe40000004100 */
[----:B------:R-:W0:Y:S01]  /*6670*/  LDS.U16 R43, [R53+0x240] ;  /* 0x00024000352b7984 */ /* 0x000e220000000400 */
[----:B------:R-:W-:-:S02]  /*6680*/  HADD2.F32 R44, -RZ, R44.H1_H1 ;  /* 0x3000002cff2c7230 */ /* 0x000fc40000004100 */
[----:B------:R-:W-:Y:S02]  /*6690*/  HADD2.F32 R46, -RZ, R46.H1_H1 ;  /* 0x3000002eff2e7230 */ /* 0x000fe40000004100 */
[--C-:B------:R-:W-:Y:S02]  /*66a0*/  HADD2.F32 R51, -RZ, R47.reuse.H0_H0 ;  /* 0x2000002fff337230 */ /* 0x100fe40000004100 */
[----:B------:R-:W-:Y:S02]  /*66b0*/  HADD2.F32 R52, -RZ, R47.H1_H1 ;  /* 0x3000002fff347230 */ /* 0x000fe40000004100 */
[----:B0-----:R-:W-:-:S05]  /*66c0*/  HADD2.F32 R43, -RZ, R43.H0_H0 ;  /* 0x2000002bff2b7230 */ /* 0x001fca0000004100 */
[C---:B------:R-:W-:Y:S01]  /*66d0*/  FFMA.FTZ R48, R43.reuse, R48, R0 ;  /* 0x000000302b307223 */ /* 0x040fe20000010000 */
[----:B------:R-:W-:Y:S01]  /*66e0*/  LEA R0, R42, UR6, 0x1 ;  /* 0x000000062a007c11 */ /* 0x000fe2000f8e08ff */
[C---:B------:R-:W-:Y:S02]  /*66f0*/  FFMA.FTZ R47, R43.reuse, R44, R5 ;  /* 0x0000002c2b2f7223 */ /* 0x040fe40000010005 */
[C---:B------:R-:W-:Y:S02]  /*6700*/  FFMA.FTZ R49, R43.reuse, R49, R4 ;  /* 0x000000312b317223 */ /* 0x040fe40000010004 */
[C---:B------:R-:W-:Y:S02]  /*6710*/  FFMA.FTZ R50, R43.reuse, R50, R7 ;  /* 0x000000322b327223 */ /* 0x040fe40000010007 */
[C---:B------:R-:W-:Y:S02]  /*6720*/  FFMA.FTZ R45, R43.reuse, R45, R6 ;  /* 0x0000002d2b2d7223 */ /* 0x040fe40000010006 */
[----:B------:R-:W-:-:S02]  /*6730*/  FFMA.FTZ R13, R43, R46, R13 ;  /* 0x0000002e2b0d7223 */ /* 0x000fc4000001000d */
[C---:B------:R-:W-:Y:S02]  /*6740*/  FFMA.FTZ R51, R43.reuse, R51, R12 ;  /* 0x000000332b337223 */ /* 0x040fe4000001000c */
[----:B------:R-:W-:Y:S01]  /*6750*/  FFMA.FTZ R52, R43, R52, R15 ;  /* 0x000000342b347223 */ /* 0x000fe2000001000f */
[----:B------:R-:W-:Y:S05]  /*6760*/  @P2 BRA `(.L_x_588) ;  /* 0x000000b000002947 */ /* 0x000fea0003800000 */
[----:B------:R-:W2:Y:S04]  /*6770*/  @P5 LDG.E.128 R4, [R36.64] ;  /* 0x0000002424045981 */ /* 0x000ea8000c1e1d00 */
[----:B------:R-:W0:Y:S02]  /*6780*/  LDS.128 R56, [R27.X16+0x140] ;  /* 0x000140001b387984 */ /* 0x000e24000000cc00 */
[----:B0-----:R-:W-:Y:S01]  /*6790*/  HFMA2.MMA R28, R28, 1, 1, R56 ;  /* 0x3c003c001c1c7835 */ /* 0x001fe20000000038 */
        /* <DEDUP_REMOVED lines=8> */
.L_x_588:
[----:B------:R-:W2:Y:S01]  /*6820*/  LDS.U16 R0, [R0+0x20] ;  /* 0x0000200000007984 */ /* 0x000ea20000000400 */
[----:B------:R-:W-:Y:S01]  /*6830*/  IADD3 R41, R41, 0x20, RZ ;  /* 0x0000002029297810 */ /* 0x000fe20007ffe0ff */
[----:B------:R-:W-:Y:S02]  /*6840*/  HADD2.F32 R4, -RZ, R28.H0_H0 ;  /* 0x2000001cff047230 */ /* 0x000fe40000004100 */
[--C-:B------:R-:W-:Y:S01]  /*6850*/  HADD2.F32 R6, -RZ, R29.reuse.H0_H0 ;  /* 0x2000001dff067230 */ /* 0x100fe20000004100 */
[----:B------:R-:W-:Y:S01]  /*6860*/  ISETP.GE.AND P3, PT, R41, R35, PT ;  /* 0x000000232900720c */ /* 0x000fe20003f66270 */
[----:B------:R-:W-:Y:S02]  /*6870*/  HADD2.F32 R12, -RZ, R29.H1_H1 ;  /* 0x3000001dff0c7230 */ /* 0x000fe40000004100 */
[----:B0-----:R-:W-:Y:S02]  /*6880*/  HADD2.F32 R38, -RZ, R30.H0_H0 ;  /* 0x2000001eff267230 */ /* 0x001fe40000004100 */
[----:B------:R-:W-:-:S02]  /*6890*/  HADD2.F32 R28, -RZ, R28.H1_H1 ;  /* 0x3000001cff1c7230 */ /* 0x000fc40000004100 */
        /* <DEDUP_REMOVED lines=13> */
.L_x_583:
[----:B------:R-:W-:Y:S05]  /*6970*/  BSYNC B1 ;  /* 0x0000000000017941 */ /* 0x000fea0003800000 */
.L_x_582:
[----:B------:R-:W-:-:S13]  /*6980*/  ISETP.GE.AND P3, PT, R34, R25, PT ;  /* 0x000000192200720c */ /* 0x000fda0003f66270 */
[----:B------:R-:W-:Y:S05]  /*6990*/  @P3 BRA `(.L_x_581) ;  /* 0x00000e4000003947 */ /* 0x000fea0003800000 */
[----:B------:R-:W-:Y:S01]  /*69a0*/  IADD3 R29, -R21, -0x2, R16 ;  /* 0xfffffffe151d7810 */ /* 0x000fe20007ffe110 */
[----:B------:R-:W-:Y:S01]  /*69b0*/  IMAD R28, R17, c[0x0][0x1d8], R14 ;  /* 0x00007600111c7a24 */ /* 0x000fe200078e020e */
[----:B------:R-:W-:Y:S03]  /*69c0*/  BSSY B1, `(.L_x_590) ;  /* 0x000004a000017945 */ /* 0x000fe60003800000 */
[----:B------:R-:W-:Y:S02]  /*69d0*/  IMAD.IADD R35, R29, 0x1, -R216 ;  /* 0x000000011d237824 */ /* 0x000fe400078e0ad8 */
[----:B------:R-:W-:Y:S02]  /*69e0*/  IMAD.MOV.U32 R29, RZ, RZ, 0x2 ;  /* 0x00000002ff1d7424 */ /* 0x000fe400078e00ff */
[----:B------:R-:W-:Y:S01]  /*69f0*/  IMAD R28, R28, 0x50, R3 ;  /* 0x000000501c1c7824 */ /* 0x000fe200078e0203 */
[----:B------:R-:W-:-:S03]  /*6a00*/  LOP3.LUT P3, RZ, R35, 0x10, RZ, 0xc0, !PT ;  /* 0x0000001023ff7812 */ /* 0x000fc6000786c0ff */
[----:B------:R-:W-:-:S10]  /*6a10*/  IMAD.WIDE R28, R28, R29, c[0x0][0x238] ;  /* 0x00008e001c1c7625 */ /* 0x000fd400078e021d */
[----:B------:R-:W-:Y:S05]  /*6a20*/  @P3 BRA `(.L_x_591) ;  /* 0x0000043000003947 */ /* 0x000fea0003800000 */
[----:B------:R-:W-:Y:S01]  /*6a30*/  ISETP.GE.AND P3, PT, R34, c[0x0][0x1d4], PT ;  /* 0x0000750022007a0c */ /* 0x000fe20003f66270 */
[----:B------:R-:W-:-:S12]  /*6a40*/  BSSY B2, `(.L_x_592) ;  /* 0x0000040000027945 */ /* 0x000fd80003800000 */
[----:B------:R-:W-:Y:S05]  /*6a50*/  @!P3 BRA `(.L_x_593) ;  /* 0x000003e00000b947 */ /* 0x000fea0003800000 */
[----:B------:R-:W-:Y:S01]  /*6a60*/  IABS R37, c[0x0][0x1d4] ;  /* 0x0000750000257a13 */ /* 0x000fe20000000000 */
[----:B------:R-:W0:Y:S01]  /*6a70*/  LDS.U16 R40, [R40] ;  /* 0x0000000028287984 */ /* 0x000e220000000400 */
        /* <DEDUP_REMOVED lines=20> */
[----:B------:R-:W-:-:S05]  /*6bc0*/  @!P4 LOP3.LUT R30, RZ, c[0x0][0x1d4], RZ, 0x33, !PT ;  /* 0x00007500ff1eca12 */ /* 0x000fca00078e33ff */
[----:B------:R-:W-:-:S05]  /*6bd0*/  IMAD R30, R30, 0x50, RZ ;  /* 0x000000501e1e7824 */ /* 0x000fca00078e02ff */
[----:B------:R-:W-:-:S04]  /*6be0*/  IADD3 R31, P2, R32, R30, RZ ;  /* 0x0000001e201f7210 */ /* 0x000fc80007f5e0ff */
[----:B------:R-:W-:Y:S02]  /*6bf0*/  LEA.HI.X.SX32 R36, R30, R33, 0x1, P2 ;  /* 0x000000211e247211 */ /* 0x000fe400010f0eff */
[----:B------:R-:W-:-:S04]  /*6c00*/  LEA R30, P2, R31, c[0x0][0x1a0], 0x1 ;  /* 0x000068001f1e7a11 */ /* 0x000fc800078408ff */
[----:B------:R-:W-:-:S05]  /*6c10*/  LEA.HI.X R31, R31, c[0x0][0x1a4], R36, 0x1, P2 ;  /* 0x000069001f1f7a11 */ /* 0x000fca00010f0c24 */
[----:B------:R2:W5:Y:S01]  /*6c20*/  LDG.E.128 R36, [R30.64] ;  /* 0x000000241e247981 */ /* 0x000562000c1e1d00 */
[----:B------:R-:W-:Y:S01]  /*6c30*/  ULDC UR5, c[0x0][0x1ec] ;  /* 0x00007b0000057ab9 */ /* 0x000fe20000000800 */
[----:B0-----:R-:W-:Y:S01]  /*6c40*/  HADD2.F32 R44, -RZ, R40.H0_H0 ;  /* 0x20000028ff2c7230 */ /* 0x001fe20000004100 */
[----:B------:R-:W-:-:S06]  /*6c50*/  UISETP.NE.AND UP0, UPT, URZ, UR5, UPT ;  /* 0x000000053f00728c */ /* 0x000fcc000bf05270 */
[----:B------:R-:W-:-:S13]  /*6c60*/  PLOP3.LUT P2, PT, PT, PT, UP0, 0x80, 0x0 ;  /* 0x000000000000781c */ /* 0x000fda0003f4f008 */
[----:B------:R-:W-:Y:S05]  /*6c70*/  @P2 BRA `(.L_x_594) ;  /* 0x000000c000002947 */ /* 0x000fea0003800000 */
[----:B--2---:R-:W-:Y:S01]  /*6c80*/  ISETP.NE.AND P5, PT, R26, RZ, PT ;  /* 0x000000ff1a00720c */ /* 0x004fe20003fa5270 */
        /* <DEDUP_REMOVED lines=11> */
.L_x_594:
[----:B0-2--5:R-:W-:Y:S02]  /*6d40*/  HADD2.F32 R23, -RZ, R36.H0_H0 ;  /* 0x20000024ff177230 */ /* 0x025fe40000004100 */
        /* <DEDUP_REMOVED lines=15> */
.L_x_593:
[----:B------:R-:W-:Y:S05]  /*6e40*/  BSYNC B2 ;  /* 0x0000000000027941 */ /* 0x000fea0003800000 */
.L_x_592:
[----:B------:R-:W-:Y:S02]  /*6e50*/  IADD3 R34, R34, 0x10, RZ ;  /* 0x0000001022227810 */ /* 0x000fe40007ffe0ff */
.L_x_591:
[----:B------:R-:W-:Y:S05]  /*6e60*/  BSYNC B1 ;  /* 0x0000000000017941 */ /* 0x000fea0003800000 */
.L_x_590:
[----:B------:R-:W-:-:S13]  /*6e70*/  LOP3.LUT P3, RZ, R35, 0xfffffff0, RZ, 0xc0, !PT ;  /* 0xfffffff023ff7812 */ /* 0x000fda000786c0ff */
[----:B------:R-:W-:Y:S05]  /*6e80*/  @!P3 BRA `(.L_x_581) ;  /* 0x000009500000b947 */ /* 0x000fea0003800000 */
[----:B------:R-:W-:Y:S01]  /*6e90*/  LEA R23, R34, UR4, 0x1 ;  /* 0x0000000422177c11 */ /* 0x000fe2000f8e08ff */
[----:B------:R-:W-:Y:S02]  /*6ea0*/  IMAD.MOV.U32 R35, RZ, RZ, 0x50 ;  /* 0x00000050ff237424 */ /* 0x000fe400078e00ff */
[----:B------:R-:W-:Y:S02]  /*6eb0*/  IMAD.MOV.U32 R36, RZ, RZ, RZ ;  /* 0x000000ffff247224 */ /* 0x000fe400078e00ff */
[----:B------:R-:W-:Y:S02]  /*6ec0*/  IMAD R53, R216, -0x2, R23 ;  /* 0xfffffffed8357824 */ /* 0x000fe400078e0217 */
[----:B------:R-:W-:-:S05]  /*6ed0*/  IMAD R35, R34, R35, 0x500 ;  /* 0x0000050022237424 */ /* 0x000fca00078e0223 */
.L_x_601:
        /* <DEDUP_REMOVED lines=11> */
[----:B------:R-:W0:Y:S01]  /*6f90*/  I2F.RP R38, R37 ;  /* 0x0000002500267306 */ /* 0x000e220000209400 */
[----:B------:R-:W-:Y:S02]  /*6fa0*/  ISETP.GE.AND P3, PT, R34, RZ, PT ;  /* 0x000000ff2200720c */ /* 0x000fe40003f66270 */
[----:B------:R-:W-:-:S05]  /*6fb0*/  ISETP.NE.AND P4, PT, RZ, c[0x0][0x1d4], PT ;  /* 0x00007500ff007a0c */ /* 0x000fca0003f85270 */
[----:B0-----:R-:W0:Y:S02]  /*6fc0*/  MUFU.RCP R38, R38 ;  /* 0x0000002600267308 */ /* 0x001e240000001000 */
[----:B0-----:R-:W-:-:S06]  /*6fd0*/  IADD3 R39, R38, 0xffffffe, RZ ;  /* 0x0ffffffe26277810 */ /* 0x001fcc0007ffe0ff */
[----:B------:R-:W0:Y:S02]  /*6fe0*/  F2I.FTZ.U32.TRUNC.NTZ R23, R39 ;  /* 0x0000002700177305 */ /* 0x000e24000021f000 */
[----:B0-----:R-:W-:-:S04]  /*6ff0*/  IMAD.MOV R22, RZ, RZ, -R23 ;  /* 0x000000ffff167224 */ /* 0x001fc800078e0a17 */
        /* <DEDUP_REMOVED lines=11> */
[----:B------:R-:W0:Y:S02]  /*70b0*/  LDS.U16 R37, [R52+0x240] ;  /* 0x0002400034257984 */ /* 0x000e240000000400 */
        /* <DEDUP_REMOVED lines=8> */
[----:B------:R-:W-:Y:S02]  /*7140*/  ULDC UR5, c[0x0][0x1ec] ;  /* 0x00007b0000057ab9 */ /* 0x000fe40000000800 */
[----:B------:R-:W-:-:S06]  /*7150*/  UISETP.NE.AND UP0, UPT, URZ, UR5, UPT ;  /* 0x000000053f00728c */ /* 0x000fcc000bf05270 */
[----:B------:R-:W-:Y:S01]  /*7160*/  PLOP3.LUT P2, PT, PT, PT, UP0, 0x80, 0x0 ;  /* 0x000000000000781c */ /* 0x000fe20003f4f008 */
[----:B0-----:R-:W-:-:S12]  /*7170*/  HADD2.F32 R37, -RZ, R37.H0_H0 ;  /* 0x20000025ff257230 */ /* 0x001fd80000004100 */
        /* <DEDUP_REMOVED lines=13> */
.L_x_597:
[----:B--2--5:R-:W-:Y:S02]  /*7250*/  HADD2.F32 R22, -RZ, R40.H0_H0 ;  /* 0x20000028ff167230 */ /* 0x024fe40000004100 */
[--C-:B------:R-:W-:Y:S02]  /*7260*/  HADD2.F32 R23, -RZ, R41.reuse.H0_H0 ;  /* 0x20000029ff177230 */ /* 0x100fe40000004100 */
[----:B------:R-:W-:Y:S01]  /*7270*/  HADD2.F32 R38, -RZ, R41.H1_H1 ;  /* 0x30000029ff267230 */ /* 0x000fe20000004100 */
[C---:B------:R-:W-:Y:S01]  /*7280*/  FFMA.FTZ R0, R37.reuse, R22, R0 ;  /* 0x0000001625007223 */ /* 0x040fe20000010000 */
[----:B------:R-:W-:Y:S01]  /*7290*/  HADD2.F32 R39, -RZ, R42.H0_H0 ;  /* 0x2000002aff277230 */ /* 0x000fe20000004100 */
[C---:B------:R-:W-:Y:S01]  /*72a0*/  FFMA.FTZ R4, R37.reuse, R23, R4 ;  /* 0x0000001725047223 */ /* 0x040fe20000010004 */
[----:B0-----:R-:W-:Y:S01]  /*72b0*/  HADD2.F32 R40, -RZ, R40.H1_H1 ;  /* 0x30000028ff287230 */ /* 0x001fe20000004100 */
        /* <DEDUP_REMOVED lines=9> */
.L_x_596:
[----:B------:R-:W-:Y:S05]  /*7350*/  BSYNC B1 ;  /* 0x0000000000017941 */ /* 0x000fea0003800000 */
.L_x_595:
[----:B------:R-:W-:Y:S01]  /*7360*/  IADD3 R42, R34, 0x10, RZ ;  /* 0x00000010222a7810 */ /* 0x000fe20007ffe0ff */
[----:B------:R-:W-:Y:S03]  /*7370*/  BSSY B1, `(.L_x_598) ;  /* 0x0000041000017945 */ /* 0x000fe60003800000 */
[----:B------:R-:W-:-:S13]  /*7380*/  ISETP.GE.AND P3, PT, R42, c[0x0][0x1d4], PT ;  /* 0x000075002a007a0c */ /* 0x000fda0003f66270 */
        /* <DEDUP_REMOVED lines=47> */
.L_x_600:
[----:B--2--5:R-:W-:Y:S02]  /*7680*/  HADD2.F32 R22, -RZ, R40.H0_H0 ;  /* 0x20000028ff167230 */ /* 0x024fe40000004100 */
[----:B0-----:R-:W-:Y:S02]  /*7690*/  HADD2.F32 R31, -RZ, R42.H0_H0 ;  /* 0x2000002aff1f7230 */ /* 0x001fe40000004100 */
        /* <DEDUP_REMOVED lines=14> */
.L_x_599:
[----:B------:R-:W-:Y:S05]  /*7780*/  BSYNC B1 ;  /* 0x0000000000017941 */ /* 0x000fea0003800000 */
.L_x_598:
[----:B------:R-:W-:Y:S02]  /*7790*/  IADD3 R34, R34, 0x20, RZ ;  /* 0x0000002022227810 */ /* 0x000fe40007ffe0ff */
[----:B------:R-:W-:Y:S02]  /*77a0*/  IADD3 R36, R36, 0x40, RZ ;  /* 0x0000004024247810 */ /* 0x000fe40007ffe0ff */
[----:B------:R-:W-:Y:S02]  /*77b0*/  ISETP.GE.AND P3, PT, R34, R25, PT ;  /* 0x000000192200720c */ /* 0x000fe40003f66270 */
[----:B------:R-:W-:-:S11]  /*77c0*/  IADD3 R35, R35, 0xa00, RZ ;  /* 0x00000a0023237810 */ /* 0x000fd60007ffe0ff */
[----:B------:R-:W-:Y:S05]  /*77d0*/  @!P3 BRA `(.L_x_601) ;  /* 0xfffff7000000b947 */ /* 0x000fea000383ffff */
.L_x_581:
[----:B------:R-:W-:Y:S05]  /*77e0*/  BSYNC B0 ;  /* 0x0000000000007941 */ /* 0x000fea0003800000 */
.L_x_580:
        /* <DEDUP_REMOVED lines=8> */
[----:B------:R-:W-:-:S05]  /*7870*/  LEA.HI.X R23, R16, c[0x0][0x1a4], R23, 0x1, P1 ;  /* 0x0000690010177a11 */ /* 0x000fca00008f0c17 */
[----:B------:R0:W5:Y:S01]  /*7880*/  LDG.E.128 R28, [R22.64] ;  /* 0x00000024161c7981 */ /* 0x000162000c1e1d00 */
[----:B------:R-:W-:Y:S01]  /*7890*/  IMAD.IADD R16, R25, 0x1, -R216 ;  /* 0x0000000119107824 */ /* 0x000fe200078e0ad8 */
[----:B------:R-:W-:Y:S04]  /*78a0*/  BSSY B1, `(.L_x_604) ;  /* 0x0000019000017945 */ /* 0x000fe80003800000 */
[----:B------:R-:W-:-:S06]  /*78b0*/  LEA R16, R16, UR4, 0x1 ;  /* 0x0000000410107c11 */ /* 0x000fcc000f8e08ff */
[----:B------:R-:W2:Y:S02]  /*78c0*/  LDS.U16 R16, [R16+0x240] ;  /* 0x0002400010107984 */ /* 0x000ea40000000400 */
[----:B--2---:R-:W-:Y:S01]  /*78d0*/  HADD2.F32 R25, -RZ, R16.H0_H0 ;  /* 0x20000010ff197230 */ /* 0x004fe20000004100 */
[----:B------:R-:W-:Y:S05]  /*78e0*/  @P2 BRA `(.L_x_605) ;  /* 0x0000014000002947 */ /* 0x000fea0003800000 */
[----:B0-----:R-:W-:-:S13]  /*78f0*/  ISETP.NE.AND P3, PT, R26, RZ, PT ;  /* 0x000000ff1a00720c */ /* 0x001fda0003f65270 */
        /* <DEDUP_REMOVED lines=12> */
[----:B-1----:R-:W-:-:S04]  /*79c0*/  LEA R8, P1, R18, c[0x0][0x1a0], 0x1 ;  /* 0x0000680012087a11 */ /* 0x002fc800078208ff */
[----:B------:R-:W-:Y:S01]  /*79d0*/  LEA.HI.X R9, R18, c[0x0][0x1a4], R23, 0x1, P1 ;  /* 0x0000690012097a11 */ /* 0x000fe200008f0c17 */
[----:B--2---:R-:W-:Y:S01]  /*79e0*/  @P3 HFMA2.MMA R29, R29, R33, -RZ ;  /* 0x000000211d1d3235 */ /* 0x004fe200001000ff */
[----:B------:R-:W-:Y:S01]  /*79f0*/  @P3 HMUL2 R28, R28, R32 ;  /* 0x000000201c1c3232 */ /* 0x000fe20000000000 */
[----:B------:R-:W-:Y:S01]  /*7a00*/  @P3 HFMA2.MMA R31, R31, R35, -RZ ;  /* 0x000000231f1f3235 */ /* 0x000fe200001000ff */
[----:B------:R-:W-:-:S06]  /*7a10*/  @P3 HMUL2 R30, R30, R34 ;  /* 0x000000221e1e3232 */ /* 0x000fcc0000000000 */
[----:B------:R0:W-:Y:S04]  /*7a20*/  STG.E.128 [R8.64], R28 ;  /* 0x0000001c08007986 */ /* 0x0001e8000c101d24 */
.L_x_605:
[----:B0-----:R-:W-:Y:S05]  /*7a30*/  BSYNC B1 ;  /* 0x0000000000017941 */ /* 0x001fea0003800000 */
.L_x_604:
[----:B-1---5:R-:W-:Y:S02]  /*7a40*/  HADD2.F32 R8, -RZ, R28.H0_H0 ;  /* 0x2000001cff087230 */ /* 0x022fe40000004100 */
        /* <DEDUP_REMOVED lines=15> */
.L_x_603:
[----:B------:R-:W-:Y:S05]  /*7b40*/  BSYNC B0 ;  /* 0x0000000000007941 */ /* 0x000fea0003800000 */
.L_x_602:
[----:B------:R-:W-:Y:S06]  /*7b50*/  BAR.SYNC.DEFER_BLOCKING 0x0 ;  /* 0x0000000000007b1d */ /* 0x000fec0000010000 */
[----:B------:R-:W-:Y:S05]  /*7b60*/  @P0 BRA `(.L_x_606) ;  /* 0x0000087000000947 */ /* 0x000fea0003800000 */
[----:B-1----:R-:W-:Y:S01]  /*7b70*/  LOP3.LUT R8, R19, 0xffffff80, RZ, 0xc0, !PT ;  /* 0xffffff8013087812 */ /* 0x002fe200078ec0ff */
[----:B------:R-:W-:Y:S01]  /*7b80*/  IMAD R21, R21, 0x50, R3 ;  /* 0x0000005015157824 */ /* 0x000fe200078e0203 */
[----:B------:R-:W-:-:S02]  /*7b90*/  ISETP.GT.AND P1, PT, R19, 0x3f, PT ;  /* 0x0000003f1300780c */ /* 0x000fc40003f24270 */
[----:B------:R-:W-:Y:S02]  /*7ba0*/  ISETP.NE.AND P6, PT, R8, 0x80, PT ;  /* 0x000000800800780c */ /* 0x000fe40003fc5270 */
[C---:B------:R-:W-:Y:S02]  /*7bb0*/  LOP3.LUT R8, R19.reuse, 0xfffffff0, RZ, 0xc0, !PT ;  /* 0xfffffff013087812 */ /* 0x040fe400078ec0ff */
[C---:B------:R-:W-:Y:S02]  /*7bc0*/  LOP3.LUT R9, R19.reuse, 0xffffffc0, RZ, 0xc0, !PT ;  /* 0xffffffc013097812 */ /* 0x040fe400078ec0ff */
        /* <DEDUP_REMOVED lines=14> */
.L_x_607:
        /* <DEDUP_REMOVED lines=22> */
.L_x_609:
[----:B------:R-:W-:Y:S05]  /*7e10*/  BSYNC B0 ;  /* 0x0000000000007941 */ /* 0x000fea0003800000 */
.L_x_608:
        /* <DEDUP_REMOVED lines=8> */
.L_x_611:
[----:B------:R-:W-:Y:S05]  /*7ea0*/  BSYNC B0 ;  /* 0x0000000000007941 */ /* 0x000fea0003800000 */
.L_x_610:
        /* <DEDUP_REMOVED lines=21> */
.L_x_613:
[----:B------:R-:W-:Y:S05]  /*8000*/  BSYNC B0 ;  /* 0x0000000000007941 */ /* 0x000fea0003800000 */
.L_x_612:
        /* <DEDUP_REMOVED lines=8> */
.L_x_615:
[----:B------:R-:W-:Y:S05]  /*8090*/  BSYNC B0 ;  /* 0x0000000000007941 */ /* 0x000fea0003800000 */
.L_x_614:
        /* <DEDUP_REMOVED lines=20> */
.L_x_617:
[----:B------:R-:W-:Y:S05]  /*81e0*/  BSYNC B0 ;  /* 0x0000000000007941 */ /* 0x000fea0003800000 */
.L_x_616:
        /* <DEDUP_REMOVED lines=8> */
.L_x_619:
[----:B------:R-:W-:Y:S05]  /*8270*/  BSYNC B0 ;  /* 0x0000000000007941 */ /* 0x000fea0003800000 */
.L_x_618:
        /* <DEDUP_REMOVED lines=20> */
.L_x_621:
[----:B------:R-:W-:Y:S05]  /*83c0*/  BSYNC B0 ;  /* 0x0000000000007941 */ /* 0x000fea0003800000 */
.L_x_620:
[----:B------:R-:W-:Y:S06]  /*83d0*/  BAR.SYNC.DEFER_BLOCKING 0x0 ;  /* 0x0000000000007b1d */ /* 0x000fec0000010000 */
.L_x_606:
[----:B------:R-:W-:-:S04]  /*83e0*/  IADD3 R19, R19, 0xf, RZ ;  /* 0x0000000f13137810 */ /* 0x000fc80007ffe0ff */
[----:B------:R-:W-:-:S13]  /*83f0*/  ISETP.GT.U32.OR P0, PT, R19, 0x1e, P0 ;  /* 0x0000001e1300780c */ /* 0x000fda0000704470 */
[----:B------:R-:W-:Y:S05]  /*8400*/  @P0 EXIT ;  /* 0x000000000000094d */ /* 0x000fea0003800000 */
[----:B01----:R-:W-:-:S05]  /*8410*/  IMAD.MOV.U32 R9, RZ, RZ, 0x2 ;  /* 0x00000002ff097424 */ /* 0x003fca00078e00ff */
        /* <DEDUP_REMOVED lines=13> */
.L_x_622:
[----:B------:R-:W-:Y:S02]  /*84f0*/  IMAD.MOV.U32 R8, RZ, RZ, c[0x0][0x250] ;  /* 0x00009400ff087624 */ /* 0x000fe400078e00ff */
        /* <DEDUP_REMOVED lines=13> */
[----:B0-----:R-:W-:-:S07]  /*85d0*/  PRMT R9, R5, 0x8880, RZ ;  /* 0x0000888005097816 */ /* 0x001fce00000000ff */
[----:B------:R-:W0:Y:S01]  /*85e0*/  F2I.S8.NTZ R6, R6 ;  /* 0x0000000600067305 */ /* 0x000e220000202100 */
[----:B-1----:R-:W-:Y:S02]  /*85f0*/  PRMT R10, R4, 0x8880, RZ ;  /* 0x00008880040a7816 */ /* 0x002fe400000000ff */
[----:B------:R-:W-:Y:S02]  /*8600*/  PRMT R4, R9, 0x7710, RZ ;  /* 0x0000771009047816 */ /* 0x000fe400000000ff */
[----:B------:R-:W-:-:S03]  /*8610*/  PRMT R5, R10, 0x7710, RZ ;  /* 0x000077100a057816 */ /* 0x000fc600000000ff */
[----:B------:R-:W1:Y:S01]  /*8620*/  F2I.S8.NTZ R13, R13 ;  /* 0x0000000d000d7305 */ /* 0x000e620000202100 */
[----:B--2---:R-:W-:Y:S02]  /*8630*/  PRMT R11, R7, 0x8880, RZ ;  /* 0x00008880070b7816 */ /* 0x004fe400000000ff */
[----:B------:R-:W-:Y:S02]  /*8640*/  LOP3.LUT R9, R5, 0xff, RZ, 0xc0, !PT ;  /* 0x000000ff05097812 */ /* 0x000fe400078ec0ff */
[----:B------:R-:W-:Y:S02]  /*8650*/  PRMT R7, R11, 0x7710, RZ ;  /* 0x000077100b077816 */ /* 0x000fe400000000ff */
[----:B------:R-:W-:Y:S01]  /*8660*/  LOP3.LUT R11, R4, 0xff, RZ, 0xc0, !PT ;  /* 0x000000ff040b7812 */ /* 0x000fe200078ec0ff */
[----:B------:R-:W2:Y:S01]  /*8670*/  F2I.S8.NTZ R0, R0 ;  /* 0x0000000000007305 */ /* 0x000ea20000202100 */
[----:B------:R-:W-:Y:S02]  /*8680*/  LOP3.LUT R7, R7, 0xff, RZ, 0xc0, !PT ;  /* 0x000000ff07077812 */ /* 0x000fe400078ec0ff */
[----:B0-----:R-:W-:-:S02]  /*8690*/  PRMT R4, R6, 0x8880, RZ ;  /* 0x0000888006047816 */ /* 0x001fc400000000ff */
[----:B------:R-:W-:Y:S02]  /*86a0*/  SHF.L.U64.HI R10, R11, 0x8, RZ ;  /* 0x000000080b0a7819 */ /* 0x000fe400000102ff */
[----:B------:R-:W-:Y:S01]  /*86b0*/  SHF.L.U64.HI R5, R9, 0x10, RZ ;  /* 0x0000001009057819 */ /* 0x000fe200000102ff */
[----:B------:R-:W0:Y:S01]  /*86c0*/  F2I.S8.NTZ R12, R12 ;  /* 0x0000000c000c7305 */ /* 0x000e220000202100 */
[----:B------:R-:W-:Y:S02]  /*86d0*/  SHF.L.U64.HI R6, R7, 0x18, RZ ;  /* 0x0000001807067819 */ /* 0x000fe400000102ff */
[----:B------:R-:W-:Y:S02]  /*86e0*/  PRMT R4, R4, 0x7710, RZ ;  /* 0x0000771004047816 */ /* 0x000fe400000000ff */
[----:B-1----:R-:W-:Y:S02]  /*86f0*/  PRMT R13, R13, 0x8880, RZ ;  /* 0x000088800d0d7816 */ /* 0x002fe400000000ff */
[----:B------:R-:W-:Y:S01]  /*8700*/  LOP3.LUT R6, R6, R5, R10, 0xfe, !PT ;  /* 0x0000000506067212 */ /* 0x000fe200078efe0a */
[----:B------:R-:W1:Y:S01]  /*8710*/  F2I.S8.NTZ R8, R8 ;  /* 0x0000000800087305 */ /* 0x000e620000202100 */
[----:B------:R-:W-:Y:S01]  /*8720*/  LOP3.LUT R5, R4, 0xff, RZ, 0xc0, !PT ;  /* 0x000000ff04057812 */ /* 0x000fe200078ec0ff */
[----:B------:R-:W-:Y:S01]  /*8730*/  IMAD R10, R2, 0x50, R3 ;  /* 0x00000050020a7824 */ /* 0x000fe200078e0203 */
[----:B--2---:R-:W-:-:S02]  /*8740*/  PRMT R0, R0, 0x8880, RZ ;  /* 0x0000888000007816 */ /* 0x004fc400000000ff */
[----:B------:R-:W-:Y:S02]  /*8750*/  PRMT R4, R13, 0x7710, RZ ;  /* 0x000077100d047816 */ /* 0x000fe400000000ff */
[----:B------:R-:W-:Y:S02]  /*8760*/  PRMT R0, R0, 0x7710, RZ ;  /* 0x0000771000007816 */ /* 0x000fe400000000ff */
[----:B0-----:R-:W-:Y:S02]  /*8770*/  PRMT R12, R12, 0x8880, RZ ;  /* 0x000088800c0c7816 */ /* 0x001fe400000000ff */
[----:B------:R-:W-:Y:S01]  /*8780*/  LOP3.LUT R5, R5, 0xffffff00, R6, 0xf8, !PT ;  /* 0xffffff0005057812 */ /* 0x000fe200078ef806 */
[----:B------:R-:W-:Y:S01]  /*8790*/  IMAD.U32 R6, R9, 0x10000, RZ ;  /* 0x0001000009067824 */ /* 0x000fe200078e00ff */
[----:B------:R-:W-:Y:S02]  /*87a0*/  PRMT R4, R4, 0x7604, RZ ;  /* 0x0000760404047816 */ /* 0x000fe400000000ff */
[----:B------:R-:W-:-:S02]  /*87b0*/  PRMT R2, R12, 0x7710, RZ ;  /* 0x000077100c027816 */ /* 0x000fc400000000ff */
[----:B------:R-:W-:Y:S02]  /*87c0*/  PRMT R11, R0, 0x6540, R11 ;  /* 0x00006540000b7816 */ /* 0x000fe4000000000b */
[----:B------:R-:W-:Y:S02]  /*87d0*/  LOP3.LUT R3, R4, 0xffff00ff, R5, 0xf8, !PT ;  /* 0xffff00ff04037812 */ /* 0x000fe400078ef805 */
[----:B------:R-:W-:Y:S02]  /*87e0*/  PRMT R2, R2, 0x7054, RZ ;  /* 0x0000705402027816 */ /* 0x000fe400000000ff */
[----:B-1----:R-:W-:Y:S02]  /*87f0*/  PRMT R0, R8, 0x8880, RZ ;  /* 0x0000888008007816 */ /* 0x002fe400000000ff */
[----:B------:R-:W-:Y:S02]  /*8800*/  LOP3.LUT R6, R6, 0xff00ffff, R11, 0xf8, !PT ;  /* 0xff00ffff06067812 */ /* 0x000fe400078ef80b */
[----:B------:R-:W-:-:S02]  /*8810*/  LOP3.LUT R3, R2, 0xff00ffff, R3, 0xf8, !PT ;  /* 0xff00ffff02037812 */ /* 0x000fc400078ef803 */
[----:B------:R-:W-:Y:S02]  /*8820*/  IADD3 R4, P0, R10, c[0x0][0x160], RZ ;  /* 0x000058000a047a10 */ /* 0x000fe40007f1e0ff */
[----:B------:R-:W-:Y:S02]  /*8830*/  PRMT R0, R0, 0x7710, RZ ;  /* 0x0000771000007816 */ /* 0x000fe400000000ff */
[----:B------:R-:W-:Y:S02]  /*8840*/  PRMT R2, R6, 0x4210, R7 ;  /* 0x0000421006027816 */ /* 0x000fe40000000007 */
[----:B------:R-:W-:Y:S02]  /*8850*/  LEA.HI.X.SX32 R5, R10, c[0x0][0x164], 0x1, P0 ;  /* 0x000059000a057a11 */ /* 0x000fe400000f0eff */
[----:B------:R-:W-:-:S05]  /*8860*/  PRMT R3, R3, 0x4210, R0 ;  /* 0x0000421003037816 */ /* 0x000fca0000000000 */
[----:B------:R-:W-:Y:S01]  /*8870*/  STG.E.64 [R4.64], R2 ;  /* 0x0000000204007986 */ /* 0x000fe2000c101b24 */
[----:B------:R-:W-:Y:S05]  /*8880*/  EXIT ;  /* 0x000000000000794d */ /* 0x000fea0003800000 */
.L_x_508:
[----:B------:R-:W-:Y:S01]  /*8890*/  IMAD.MOV.U32 R3, RZ, RZ, 0x10 ;  /* 0x00000010ff037424 */ /* 0x000fe200078e00ff */
[----:B0-----:R-:W-:Y:S01]  /*88a0*/  MOV R4, 0x88e0 ;  /* 0x000088e000047802 */ /* 0x001fe20000000f00 */
[----:B------:R-:W-:Y:S02]  /*88b0*/  IMAD.MOV.U32 R0, RZ, RZ, 0x1f ;  /* 0x0000001fff007424 */ /* 0x000fe400078e00ff */
[----:B------:R-:W-:Y:S02]  /*88c0*/  IMAD.MOV.U32 R7, RZ, RZ, -0x1 ;  /* 0xffffffffff077424 */ /* 0x000fe400078e00ff */
[----:B------:R-:W-:Y:S05]  /*88d0*/  CALL.REL.NOINC `($__internal_3_$__cuda_sm70_shflsync_bfly_p) ;  /* 0x000001b000007944 */ /* 0x000fea0003c00000 */
[----:B01----:R-:W-:Y:S05]  /*88e0*/  BRA `(.L_x_623) ;  /* 0xffff954000007947 */ /* 0x003fea000383ffff */
.L_x_509:
[----:B-1----:R-:W-:Y:S01]  /*88f0*/  IMAD.MOV.U32 R6, RZ, RZ, R9 ;  /* 0x000000ffff067224 */ /* 0x002fe200078e0009 */
[----:B0-----:R-:W-:Y:S01]  /*8900*/  MOV R4, 0x8950 ;  /* 0x0000895000047802 */ /* 0x001fe20000000f00 */
[----:B------:R-:W-:Y:S02]  /*8910*/  IMAD.MOV.U32 R3, RZ, RZ, 0x8 ;  /* 0x00000008ff037424 */ /* 0x000fe400078e00ff */
[----:B------:R-:W-:Y:S02]  /*8920*/  IMAD.MOV.U32 R0, RZ, RZ, 0x1f ;  /* 0x0000001fff007424 */ /* 0x000fe400078e00ff */
[----:B------:R-:W-:-:S02]  /*8930*/  IMAD.MOV.U32 R7, RZ, RZ, -0x1 ;  /* 0xffffffffff077424 */ /* 0x000fc400078e00ff */
[----:B------:R-:W-:Y:S05]  /*8940*/  CALL.REL.NOINC `($__internal_3_$__cuda_sm70_shflsync_bfly_p) ;  /* 0x0000014000007944 */ /* 0x000fea0003c00000 */
[----:B01----:R-:W-:Y:S01]  /*8950*/  FADD.FTZ R6, R9, R0 ;  /* 0x0000000009067221 */ /* 0x003fe20000010000 */
[----:B------:R-:W-:Y:S01]  /*8960*/  MOV R4, 0x89b0 ;  /* 0x000089b000047802 */ /* 0x000fe20000000f00 */
[----:B------:R-:W-:-:S02]  /*8970*/  IMAD.MOV.U32 R3, RZ, RZ, 0x4 ;  /* 0x00000004ff037424 */ /* 0x000fc400078e00ff */
[----:B------:R-:W-:Y:S02]  /*8980*/  IMAD.MOV.U32 R0, RZ, RZ, 0x1f ;  /* 0x0000001fff007424 */ /* 0x000fe400078e00ff */
[----:B------:R-:W-:Y:S02]  /*8990*/  IMAD.MOV.U32 R7, RZ, RZ, -0x1 ;  /* 0xffffffffff077424 */ /* 0x000fe400078e00ff */
[----:B------:R-:W-:Y:S05]  /*89a0*/  CALL.REL.NOINC `($__internal_3_$__cuda_sm70_shflsync_bfly_p) ;  /* 0x000000e000007944 */ /* 0x000fea0003c00000 */
[----:B01----:R-:W-:Y:S01]  /*89b0*/  FADD.FTZ R6, R6, R0 ;  /* 0x0000000006067221 */ /* 0x003fe20000010000 */
[----:B------:R-:W-:Y:S01]  /*89c0*/  MOV R4, 0x8a10 ;  /* 0x00008a1000047802 */ /* 0x000fe20000000f00 */
[----:B------:R-:W-:Y:S02]  /*89d0*/  IMAD.MOV.U32 R3, RZ, RZ, 0x2 ;  /* 0x00000002ff037424 */ /* 0x000fe400078e00ff */
[----:B------:R-:W-:Y:S02]  /*89e0*/  IMAD.MOV.U32 R0, RZ, RZ, 0x1f ;  /* 0x0000001fff007424 */ /* 0x000fe400078e00ff */
[----:B------:R-:W-:Y:S02]  /*89f0*/  IMAD.MOV.U32 R7, RZ, RZ, -0x1 ;  /* 0xffffffffff077424 */ /* 0x000fe400078e00ff */
[----:B------:R-:W-:Y:S05]  /*8a00*/  CALL.REL.NOINC `($__internal_3_$__cuda_sm70_shflsync_bfly_p) ;  /* 0x0000008000007944 */ /* 0x000fea0003c00000 */
[----:B01----:R-:W-:Y:S01]  /*8a10*/  FADD.FTZ R6, R6, R0 ;  /* 0x0000000006067221 */ /* 0x003fe20000010000 */
[----:B------:R-:W-:Y:S01]  /*8a20*/  MOV R4, 0x8a70 ;  /* 0x00008a7000047802 */ /* 0x000fe20000000f00 */
[----:B------:R-:W-:-:S02]  /*8a30*/  IMAD.MOV.U32 R3, RZ, RZ, 0x1 ;  /* 0x00000001ff037424 */ /* 0x000fc400078e00ff */
[----:B------:R-:W-:Y:S02]  /*8a40*/  IMAD.MOV.U32 R0, RZ, RZ, 0x1f ;  /* 0x0000001fff007424 */ /* 0x000fe400078e00ff */
[----:B------:R-:W-:Y:S02]  /*8a50*/  IMAD.MOV.U32 R7, RZ, RZ, -0x1 ;  /* 0xffffffffff077424 */ /* 0x000fe400078e00ff */
[----:B------:R-:W-:Y:S05]  /*8a60*/  CALL.REL.NOINC `($__internal_3_$__cuda_sm70_shflsync_bfly_p) ;  /* 0x0000002000007944 */ /* 0x000fea0003c00000 */
[----:B-1----:R-:W-:Y:S01]  /*8a70*/  IMAD.MOV.U32 R5, RZ, RZ, R0 ;  /* 0x000000ffff057224 */ /* 0x002fe200078e0000 */
[----:B0-----:R-:W-:Y:S05]  /*8a80*/  BRA `(.L_x_624) ;  /* 0xffff943000007947 */ /* 0x001fea000383ffff */
        .weak           $__internal_3_$__cuda_sm70_shflsync_bfly_p
        .type           $__internal_3_$__cuda_sm70_shflsync_bfly_p,@function
        .size           $__internal_3_$__cuda_sm70_shflsync_bfly_p,(.L_x_3254 - $__internal_3_$__cuda_sm70_shflsync_bfly_p)
$__internal_3_$__cuda_sm70_shflsync_bfly_p:
[----:B------:R-:W-:Y:S01]  /*8a90*/  IMAD.MOV.U32 R5, RZ, RZ, 0x0 ;  /* 0x00000000ff057424 */ /* 0x000fe200078e00ff */
[----:B------:R-:W-:Y:S04]  /*8aa0*/  WARPSYNC R7 ;  /* 0x0000000700007348 */ /* 0x000fe80003800000 */
[----:B------:R0:W1:Y:S01]  /*8ab0*/  SHFL.BFLY PT, R0, R6, R3, R0 ;  /* 0x0c00000306007389 */ /* 0x00006200000e0000 */
[----:B------:R-:W-:Y:S05]  /*8ac0*/  RET.REL.NODEC R4 `(_ZN4mmha33masked_multihead_attention_kernelItLi80ELi128ELi1ELi16ELi256ELb1ELb0EEEv26Multihead_attention_paramsIT_XT5_EE) ;  /* 0xffff753004007950 */ /* 0x000fea0003c3ffff */
.L_x_625:
        /* <DEDUP_REMOVED lines=11> */
.L_x_3254:


//--------------------- .text._ZN4mmha33masked_multihead_attention_kernelItLi80ELi128ELi2ELi16ELi128ELb1ELb0EEEv26Multihead_attention_paramsIT_XT5_EE --------------------------
	.section	.text._ZN4mmha33masked_multihead_attention_kernelItLi80ELi128ELi2ELi16ELi128ELb1ELb0EEEv26Multihead_attention_paramsIT_XT5_EE,"ax",@progbits
	.sectioninfo	@"SHI_REGISTERS=133"
	.align	128
        .global         _ZN4mmha33masked_multihead_attention_kernelItLi80ELi128ELi2ELi16ELi128ELb1ELb0EEEv26Multihead_attention_paramsIT_XT5_EE
        .type           _ZN4mmha33masked_multihead_attention_kernelItLi80ELi128ELi2ELi16ELi128ELb1ELb0EEEv26Multihead_attention_paramsIT_XT5_EE,@function
        .size           _ZN4mmha33masked_multihead_attention_kernelItLi80ELi128ELi2ELi16ELi128ELb1ELb0EEEv26Multihead_attention_paramsIT_XT5_EE,(.L_x_3255 - _ZN4mmha33masked_multihead_attention_kernelItLi80ELi128ELi2ELi16ELi128ELb1ELb0EEEv26Multihead_attention_paramsIT_XT5_EE)
        .other          _ZN4mmha33masked_multihead_attention_kernelItLi80ELi128ELi2ELi16ELi128ELb1ELb0EEEv26Multihead_attention_paramsIT_XT5_EE,@"STO_CUDA_ENTRY STV_DEFAULT"
_ZN4mmha33masked_multihead_attention_kernelItLi80ELi128ELi2ELi16ELi128ELb1ELb0EEEv26Multihead_attention_paramsIT_XT5_EE:
.text._ZN4mmha33masked_multihead_attention_kernelItLi80ELi128ELi2ELi16ELi128ELb1ELb0EEEv26Multihead_attention_paramsIT_XT5_EE:
        /* <DEDUP_REMOVED lines=11> */
.L_x_626:
[----:B------:R-:W-:Y:S02]  /*00b0*/  IABS R5, c[0x0][0x1d0] ;  /* 0x0000740000057a13 */ /* 0x000fe40000000000 */
[----:B------:R-:W-:Y:S02]  /*00c0*/  ISETP.NE.U32.AND P0, PT, RZ, c[0x0][0x240], PT ;  /* 0x00009000ff007a0c */ /* 0x000fe40003f05070 */
[----:B------:R-:W1:Y:S02]  /*00d0*/  I2F.RP R0, R5 ;  /* 0x0000000500007306 */ /* 0x000e640000209400 */
[----:B------:R-:W-:-:S04]  /*00e0*/  ISETP.NE.AND.EX P0, PT, RZ, c[0x0][0x244], PT, P0 ;  /* 0x00009100ff007a0c */ /* 0x000fc80003f05300 */
[----:B------:R-:W-:Y:S01]  /*00f0*/  ISETP.EQ.AND P4, PT, RZ, c[0x0][0x1ec], P0 ;  /* 0x00007b00ff007a0c */ /* 0x000fe20000782270 */
[----:B------:R-:W-:Y:S01]  /*0100*/  IMAD.MOV.U32 R19, RZ, RZ, RZ ;  /* 0x000000ffff137224 */ /* 0x000fe200078e00ff */
[----:B------:R-:W2:Y:S02]  /*0110*/  S2R R18, SR_TID.X ;  /* 0x0000000000127919 */ /* 0x000ea40000002100 */
[----:B------:R-:W-:Y:S01]  /*0120*/  P2R R124, PR, RZ, 0x10 ;  /* 0x00000010ff7c7803 */ /* 0x000fe20000000000 */
[----:B-1----:R-:W1:Y:S02]  /*0130*/  MUFU.RCP R0, R0 ;  /* 0x0000000000007308 */ /* 0x002e640000001000 */
[----:B-1----:R-:W-:-:S06]  /*0140*/  IADD3 R2, R0, 0xffffffe, RZ ;  /* 0x0ffffffe00027810 */ /* 0x002fcc0007ffe0ff */
[----:B------:R1:W3:Y:S02]  /*0150*/  F2I.FTZ.U32.TRUNC.NTZ R3, R2 ;  /* 0x0000000200037305 */ /* 0x0002e4000021f000 */
[----:B-1----:R-:W-:Y:S02]  /*0160*/  IMAD.MOV.U32 R2, RZ, RZ, RZ ;  /* 0x000000ffff027224 */ /* 0x002fe400078e00ff */
[----:B---3--:R-:W-:-:S04]  /*0170*/  IMAD.MOV R4, RZ, RZ, -R3 ;  /* 0x000000ffff047224 */ /* 0x008fc800078e0a03 */
[----:B------:R-:W-:Y:S01]  /*0180*/  IMAD R7, R4, R5, RZ ;  /* 0x0000000504077224 */ /* 0x000fe200078e02ff */
[----:B0-----:R-:W-:-:S03]  /*0190*/  IABS R4, R22 ;  /* 0x0000001600047213 */ /* 0x001fc60000000000 */
[----:B------:R-:W-:-:S06]  /*01a0*/  IMAD.HI.U32 R3, R3, R7, R2 ;  /* 0x0000000703037227 */ /* 0x000fcc00078e0002 */
[----:B------:R-:W-:-:S04]  /*01b0*/  IMAD.HI.U32 R3, R3, R4, RZ ;  /* 0x0000000403037227 */ /* 0x000fc800078e00ff */
[----:B------:R-:W-:-:S04]  /*01c0*/  IMAD.MOV R0, RZ, RZ, -R3 ;  /* 0x000000ffff007224 */ /* 0x000fc800078e0a03 */
[----:B------:R-:W-:-:S05]  /*01d0*/  IMAD R0, R5, R0, R4 ;  /* 0x0000000005007224 */ /* 0x000fca00078e0204 */
[----:B------:R-:W-:-:S13]  /*01e0*/  ISETP.GT.U32.AND P2, PT, R5, R0, PT ;  /* 0x000000000500720c */ /* 0x000fda0003f44070 */
[----:B------:R-:W-:Y:S01]  /*01f0*/  @!P2 IMAD.IADD R0, R0, 0x1, -R5 ;  /* 0x000000010000a824 */ /* 0x000fe200078e0a05 */
[----:B------:R-:W-:Y:S02]  /*0200*/  @!P2 IADD3 R3, R3, 0x1, RZ ;  /* 0x000000010303a810 */ /* 0x000fe40007ffe0ff */
[----:B------:R-:W-:Y:S02]  /*0210*/  ISETP.NE.AND P2, PT, RZ, c[0x0][0x1d0], PT ;  /* 0x00007400ff007a0c */ /* 0x000fe40003f45270 */
[----:B------:R-:W-:Y:S01]  /*0220*/  ISETP.GE.U32.AND P1, PT, R0, R5, PT ;  /* 0x000000050000720c */ /* 0x000fe20003f26070 */
[----:B------:R-:W-:Y:S01]  /*0230*/  IMAD.MOV.U32 R5, RZ, RZ, 0x4 ;  /* 0x00000004ff057424 */ /* 0x000fe200078e00ff */
[----:B------:R-:W-:-:S04]  /*0240*/  LOP3.LUT R0, R22, c[0x0][0x1d0], RZ, 0x3c, !PT ;  /* 0x0000740016007a12 */ /* 0x000fc800078e3cff */
[----:B------:R-:W-:-:S07]  /*0250*/  ISETP.GE.AND P3, PT, R0, RZ, PT ;  /* 0x000000ff0000720c */ /* 0x000fce0003f66270 */
[----:B------:R-:W-:-:S05]  /*0260*/  @P1 IADD3 R3, R3, 0x1, RZ ;  /* 0x0000000103031810 */ /* 0x000fca0007ffe0ff */
[----:B------:R-:W-:Y:S02]  /*0270*/  IMAD.MOV.U32 R38, RZ, RZ, R3 ;  /* 0x000000ffff267224 */ /* 0x000fe400078e0003 */
[----:B------:R-:W-:-:S04]  /*0280*/  IMAD.WIDE R2, R22, R5, c[0x0][0x278] ;  /* 0x00009e0016027625 */ /* 0x000fc800078e0205 */
[----:B------:R-:W-:Y:S01]  /*0290*/  @!P3 IMAD.MOV R38, RZ, RZ, -R38 ;  /* 0x000000ffff26b224 */ /* 0x000fe200078e0a26 */
[----:B------:R-:W-:Y:S01]  /*02a0*/  @!P2 LOP3.LUT R38, RZ, c[0x0][0x1d0], RZ, 0x33, !PT ;  /* 0x00007400ff26aa12 */ /* 0x000fe200078e33ff */
[----:B------:R0:W3:Y:S04]  /*02b0*/  LDG.E R23, [R2.64] ;  /* 0x0000002402177981 */ /* 0x0000e8000c1e1900 */
[----:B------:R-:W-:-:S05]  /*02c0*/  @P4 IMAD.WIDE R4, R38, R5, c[0x0][0x240] ;  /* 0x0000900026044625 */ /* 0x000fca00078e0205 */
[----:B------:R-:W4:Y:S01]  /*02d0*/  @P4 LDG.E R19, [R4.64] ;  /* 0x0000002404134981 */ /* 0x000f22000c1e1900 */
[----:B------:R-:W-:Y:S01]  /*02e0*/  ISETP.NE.U32.AND P3, PT, RZ, c[0x0][0x1f8], PT ;  /* 0x00007e00ff007a0c */ /* 0x000fe20003f65070 */
[C---:B--2---:R-:W-:Y:S01]  /*02f0*/  IMAD.SHL.U32 R12, R18.reuse, 0x4, RZ ;  /* 0x00000004120c7824 */ /* 0x044fe200078e00ff */
[C---:B------:R-:W-:Y:S01]  /*0300*/  LEA.HI R44, R18.reuse, R18, RZ, 0x1 ;  /* 0x00000012122c7211 */ /* 0x040fe200078f08ff */
[----:B------:R-:W1:Y:S01]  /*0310*/  S2R R24, SR_CTAID.X ;  /* 0x0000000000187919 */ /* 0x000e620000002500 */
[----:B------:R-:W-:Y:S01]  /*0320*/  ISETP.NE.AND.EX P3, PT, RZ, c[0x0][0x1fc], PT, P3 ;  /* 0x00007f00ff007a0c */ /* 0x000fe20003f65330 */
[----:B------:R-:W-:Y:S01]  /*0330*/  CS2R R28, SRZ ;  /* 0x00000000001c7805 */ /* 0x000fe2000001ff00 */
[----:B------:R-:W-:Y:S01]  /*0340*/  ISETP.EQ.U32.AND P1, PT, RZ, c[0x0][0x170], PT ;  /* 0x00005c00ff007a0c */ /* 0x000fe20003f22070 */
[----:B------:R-:W-:Y:S01]  /*0350*/  IMAD.MOV.U32 R26, RZ, RZ, RZ ;  /* 0x000000ffff1a7224 */ /* 0x000fe200078e00ff */
[----:B------:R-:W-:Y:S01]  /*0360*/  ISETP.GT.AND P0, PT, R18, 0x13, PT ;  /* 0x000000131200780c */ /* 0x000fe20003f04270 */
[----:B------:R-:W-:Y:S01]  /*0370*/  CS2R R20, SRZ ;  /* 0x0000000000147805 */ /* 0x000fe2000001ff00 */
[----:B------:R-:W-:-:S02]  /*0380*/  LOP3.LUT R27, R44, 0x3ffffffe, RZ, 0xc0, !PT ;  /* 0x3ffffffe2c1b7812 */ /* 0x000fc400078ec0ff */
[C---:B------:R-:W-:Y:S02]  /*0390*/  ISETP.LT.AND P2, PT, R18.reuse, 0x20, P4 ;  /* 0x000000201200780c */ /* 0x040fe40002741270 */
[----:B------:R-:W-:Y:S01]  /*03a0*/  ISETP.EQ.OR.EX P1, PT, RZ, c[0x0][0x174], P0, P1 ;  /* 0x00005d00ff007a0c */ /* 0x000fe20000722710 */
[----:B------:R-:W-:Y:S01]  /*03b0*/  IMAD.IADD R27, R18, 0x1, -R27 ;  /* 0x00000001121b7824 */ /* 0x000fe200078e0a1b */
[----:B------:R-:W-:Y:S02]  /*03c0*/  SHF.R.S32.HI R44, RZ, 0x1, R44 ;  /* 0x00000001ff2c7819 */ /* 0x000fe4000001142c */
[----:B------:R-:W-:Y:S01]  /*03d0*/  SHF.R.S32.HI R7, RZ, 0x1f, R22 ;  /* 0x0000001fff077819 */ /* 0x000fe20000011416 */
[----:B------:R-:W-:Y:S01]  /*03e0*/  IMAD.SHL.U32 R76, R27, 0x4, RZ ;  /* 0x000000041b4c7824 */ /* 0x000fe200078e00ff */
[----:B------:R-:W-:Y:S01]  /*03f0*/  @P3 LEA R8, P4, R22, c[0x0][0x1f8], 0x2 ;  /* 0x00007e0016083a11 */ /* 0x000fe200078810ff */
[----:B0-----:R-:W-:-:S03]  /*0400*/  @!P0 IMAD.MOV.U32 R2, RZ, RZ, 0x2 ;  /* 0x00000002ff028424 */ /* 0x001fc600078e00ff */
[C---:B------:R-:W-:Y:S01]  /*0410*/  @P3 LEA.HI.X R9, R22.reuse, c[0x0][0x1fc], R7, 0x2, P4 ;  /* 0x00007f0016093a11 */ /* 0x040fe200020f1407 */
[----:B------:R-:W-:Y:S02]  /*0420*/  @P2 IMAD.MOV.U32 R11, RZ, RZ, 0x2 ;  /* 0x00000002ff0b2424 */ /* 0x000fe400078e00ff */
[----:B-1----:R-:W-:Y:S02]  /*0430*/  IMAD R25, R22, c[0x0][0x1d8], R24 ;  /* 0x0000760016197a24 */ /* 0x002fe400078e0218 */
[----:B------:R-:W-:Y:S01]  /*0440*/  IMAD R13, R24, 0x50, RZ ;  /* 0x00000050180d7824 */ /* 0x000fe200078e02ff */
[----:B------:R-:W-:Y:S01]  /*0450*/  IABS R15, c[0x0][0x1d4] ;  /* 0x00007500000f7a13 */ /* 0x000fe20000000000 */
[----:B------:R-:W-:Y:S01]  /*0460*/  IMAD R77, R25, 0x50, RZ ;  /* 0x00000050194d7824 */ /* 0x000fe200078e02ff */
[----:B------:R0:W5:Y:S01]  /*0470*/  @P3 LDG.E R26, [R8.64] ;  /* 0x00000024081a3981 */ /* 0x000162000c1e1900 */
[----:B------:R-:W-:Y:S02]  /*0480*/  IMAD.IADD R14, R13, 0x1, R12 ;  /* 0x000000010d0e7824 */ /* 0x000fe400078e020c */
[----:B------:R-:W-:-:S02]  /*0490*/  IMAD R34, R44, 0x8, R77 ;  /* 0x000000082c227824 */ /* 0x000fc400078e024d */
[----:B------:R-:W-:Y:S01]  /*04a0*/  @!P1 IMAD.MOV.U32 R7, RZ, RZ, 0x2 ;  /* 0x00000002ff079424 */ /* 0x000fe200078e00ff */
[----:B------:R-:W1:Y:S08]  /*04b0*/  I2F.RP R0, R15 ;  /* 0x0000000f00007306 */ /* 0x000e700000209400 */
[----:B-1----:R-:W1:Y:S01]  /*04c0*/  MUFU.RCP R0, R0 ;  /* 0x0000000000007308 */ /* 0x002e620000001000 */
[----:B---3--:R-:W-:-:S05]  /*04d0*/  IADD3 R17, R23, -0x1, RZ ;  /* 0xffffffff17117810 */ /* 0x008fca0007ffe0ff */
[----:B------:R-:W-:Y:S02]  /*04e0*/  @!P0 IMAD R3, R17, 0x8, R76 ;  /* 0x0000000811038824 */ /* 0x000fe400078e024c */
[----:B----4-:R-:W-:Y:S02]  /*04f0*/  @P2 IMAD R5, R19, c[0x0][0x1d8], R24 ;  /* 0x0000760013052a24 */ /* 0x010fe400078e0218 */
[----:B------:R-:W-:Y:S02]  /*0500*/  @!P0 IMAD R3, R34, c[0x0][0x1d4], R3 ;  /* 0x0000750022038a24 */ /* 0x000fe400078e0203 */
[----:B------:R-:W-:Y:S02]  /*0510*/  @P2 IMAD R6, R5, 0x50, R12 ;  /* 0x0000005005062824 */ /* 0x000fe400078e020c */
[----:B------:R-:W-:-:S04]  /*0520*/  @!P1 IMAD.WIDE R4, R14, R7, c[0x0][0x170] ;  /* 0x00005c000e049625 */ /* 0x000fc800078e0207 */
[----:B------:R-:W-:Y:S01]  /*0530*/  @!P0 IMAD.WIDE R2, R3, R2, c[0x0][0x198] ;  /* 0x0000660003028625 */ /* 0x000fe200078e0202 */
[----:B-1----:R-:W-:Y:S01]  /*0540*/  IADD3 R10, R0, 0xffffffe, RZ ;  /* 0x0ffffffe000a7810 */ /* 0x002fe20007ffe0ff */
[----:B------:R1:W5:Y:S02]  /*0550*/  @!P1 LDG.E.64 R20, [R4.64] ;  /* 0x0000002404149981 */ /* 0x000364000c1e1b00 */
[----:B------:R-:W-:Y:S02]  /*0560*/  @P2 IMAD.WIDE R6, R6, R11, c[0x0][0x230] ;  /* 0x00008c0006062625 */ /* 0x000fe400078e020b */
[----:B------:R2:W5:Y:S04]  /*0570*/  @!P0 LDG.E.64 R28, [R2.64] ;  /* 0x00000024021c8981 */ /* 0x000568000c1e1b00 */
[----:B------:R2:W5:Y:S01]  /*0580*/  @P2 LDG.E.64 R36, [R6.64] ;  /* 0x0000002406242981 */ /* 0x000562000c1e1b00 */
[----:B------:R3:W0:Y:S01]  /*0590*/  F2I.FTZ.U32.TRUNC.NTZ R11, R10 ;  /* 0x0000000a000b7305 */ /* 0x000622000021f000 */
[----:B------:R-:W-:Y:S01]  /*05a0*/  IABS R16, R17 ;  /* 0x0000001100107213 */ /* 0x000fe20000000000 */
[----:B---3--:R-:W-:-:S02]  /*05b0*/  IMAD.MOV.U32 R10, RZ, RZ, RZ ;  /* 0x000000ffff0a7224 */ /* 0x008fc400078e00ff */
[----:B0-----:R-:W-:-:S04]  /*05c0*/  IMAD.MOV R8, RZ, RZ, -R11 ;  /* 0x000000ffff087224 */ /* 0x001fc800078e0a0b */
[----:B-1----:R-:W-:-:S04]  /*05d0*/  IMAD R5, R8, R15, RZ ;  /* 0x0000000f08057224 */ /* 0x002fc800078e02ff */
        /* <DEDUP_REMOVED lines=17> */
[----:B--2---:R-:W-:Y:S02]  /*06f0*/  IMAD.MOV.U32 R3, RZ, RZ, 0x2 ;  /* 0x00000002ff037424 */ /* 0x004fe400078e00ff */
        /* <DEDUP_REMOVED lines=25> */
.L_x_628:
[----:B--2---:R-:W-:Y:S05]  /*0890*/  BSYNC B0 ;  /* 0x0000000000007941 */ /* 0x004fea0003800000 */
.L_x_627:
        /* <DEDUP_REMOVED lines=10> */
.L_x_630:
[----:B------:R-:W-:Y:S05]  /*0940*/  BSYNC B0 ;  /* 0x0000000000007941 */ /* 0x000fea0003800000 */
.L_x_629:
        /* <DEDUP_REMOVED lines=70> */
.L_x_633:
        /* <DEDUP_REMOVED lines=9> */
.L_x_634:
        /* <DEDUP_REMOVED lines=61> */
.L_x_638:
[----:B------:R-:W-:Y:S01]  /*1210*/  IMAD R15, R11, 0x2, R35 ;  /* 0x000000020b0f7824 */ /* 0x000fe200078e0223 */
        /* <DEDUP_REMOVED lines=60> */
.L_x_641:
[----:B------:R-:W-:Y:S05]  /*15e0*/  BSYNC B2 ;  /* 0x0000000000027941 */ /* 0x000fea0003800000 */
.L_x_640:
[C-C-:B------:R-:W-:Y:S02]  /*15f0*/  PRMT R0, R28.reuse, 0x5410, R29.reuse ;  /* 0x000054101c007816 */ /* 0x140fe4000000001d */
[----:B------:R-:W-:-:S03]  /*1600*/  PRMT R2, R28, 0x7632, R29 ;  /* 0x000076321c027816 */ /* 0x000fc6000000001d */
[----:B------:R0:W-:Y:S04]  /*1610*/  STS [R11], R0 ;  /* 0x000000000b007388 */ /* 0x0001e80000000800 */
[----:B------:R0:W-:Y:S02]  /*1620*/  STS [R15], R2 ;  /* 0x000000020f007388 */ /* 0x0001e40000000800 */
.L_x_639:
[----:B------:R-:W-:Y:S05]  /*1630*/  BSYNC B1 ;  /* 0x0000000000017941 */ /* 0x000fea0003800000 */
.L_x_637:
[C-C-:B0-----:R-:W-:Y:S02]  /*1640*/  PRMT R0, R32.reuse, 0x5410, R33.reuse ;  /* 0x0000541020007816 */ /* 0x141fe40000000021 */
[----:B------:R-:W-:-:S03]  /*1650*/  PRMT R2, R32, 0x7632, R33 ;  /* 0x0000763220027816 */ /* 0x000fc60000000021 */
[----:B------:R0:W-:Y:S04]  /*1660*/  STS [R14], R0 ;  /* 0x000000000e007388 */ /* 0x0001e80000000800 */
[----:B------:R0:W-:Y:S02]  /*1670*/  STS [R35], R2 ;  /* 0x0000000223007388 */ /* 0x0001e40000000800 */
.L_x_636:
[----:B------:R-:W-:Y:S05]  /*1680*/  BSYNC B0 ;  /* 0x0000000000007941 */ /* 0x000fea0003800000 */
.L_x_635:
[----:B------:R-:W-:Y:S06]  /*1690*/  BAR.SYNC.DEFER_BLOCKING 0x0 ;  /* 0x0000000000007b1d */ /* 0x000fec0000010000 */
[----:B------:R-:W-:Y:S01]  /*16a0*/  BSSY B0, `(.L_x_642) ;  /* 0x0000005000007945 */ /* 0x000fe20003800000 */
[----:B------:R-:W-:Y:S05]  /*16b0*/  @!P6 BRA `(.L_x_643) ;  /* 0x000000300000e947 */ /* 0x000fea0003800000 */
[----:B------:R-:W-:Y:S01]  /*16c0*/  ISETP.NE.AND P0, PT, RZ, c[0x0][0x1ec], PT ;  /* 0x00007b00ff007a0c */ /* 0x000fe20003f05270 */
[----:B0-----:R0:W1:-:S12]  /*16d0*/  LDS.64 R32, [R12] ;  /* 0x000000000c207984 */ /* 0x0010580000000a00 */
[----:B------:R0:W2:Y:S02]  /*16e0*/  @!P0 LDS.64 R28, [R13] ;  /* 0x000000000d1c8984 */ /* 0x0000a40000000a00 */
.L_x_643:
[----:B------:R-:W-:Y:S05]  /*16f0*/  BSYNC B0 ;  /* 0x0000000000007941 */ /* 0x000fea0003800000 */
.L_x_642:
[----:B------:R-:W-:Y:S06]  /*1700*/  BAR.SYNC.DEFER_BLOCKING 0x0 ;  /* 0x0000000000007b1d */ /* 0x000fec0000010000 */
[----:B------:R-:W-:Y:S05]  /*1710*/  BRA `(.L_x_632) ;  /* 0x000005c000007947 */ /* 0x000fea0003800000 */
.L_x_631:
        /* <DEDUP_REMOVED lines=41> */
.L_x_644:
[----:B------:R-:W-:-:S13]  /*19b0*/  ISETP.GE.AND P0, PT, R12, c[0x0][0x1e0], PT ;  /* 0x000078000c007a0c */ /* 0x000fda0003f06270 */
[----:B------:R-:W-:Y:S05]  /*19c0*/  @P0 BRA `(.L_x_645) ;  /* 0x0000030000000947 */ /* 0x000fea0003800000 */
[----:B------:R-:W1:Y:S01]  /*19d0*/  I2F R0, c[0x0][0x1e0] ;  /* 0x0000780000007b06 */ /* 0x000e620000201400 */
[----:B0-----:R-:W-:Y:S01]  /*19e0*/  IADD3 R2, R12, 0x2, RZ ;  /* 0x000000020c027810 */ /* 0x001fe20007ffe0ff */
[----:B------:R-:W-:-:S06]  /*19f0*/  HADD2.F32 R10, -RZ, R29.H1_H1 ;  /* 0x3000001dff0a7230 */ /* 0x000fcc0000004100 */
[----:B------:R-:W-:Y:S08]  /*1a00*/  I2F R2, R2 ;  /* 0x0000000200027306 */ /* 0x000ff00000201400 */
[----:B-1----:R-:W0:Y:S08]  /*1a10*/  MUFU.RCP R3, R0 ;  /* 0x0000000000037308 */ /* 0x002e300000001000 */
[----:B------:R-:W1:Y:S01]  /*1a20*/  I2F R12, R12 ;  /* 0x0000000c000c7306 */ /* 0x000e620000201400 */
[----:B0-----:R-:W-:-:S07]  /*1a30*/  FMUL.FTZ R4, R2, R3 ;  /* 0x0000000302047220 */ /* 0x001fce0000410000 */
[----:B------:R-:W-:Y:S01]  /*1a40*/  I2F R8, R8 ;  /* 0x0000000800087306 */ /* 0x000fe20000201400 */
[----:B------:R-:W-:Y:S01]  /*1a50*/  HADD2.F32 R2, -RZ, R33.H1_H1 ;  /* 0x30000021ff027230 */ /* 0x000fe20000004100 */
[----:B------:R-:W-:Y:S02]  /*1a60*/  FMUL.FTZ R4, R4, 13.28771209716796875 ;  /* 0x41549a7804047820 */ /* 0x000fe40000410000 */
[----:B-1----:R-:W-:-:S04]  /*1a70*/  FMUL.FTZ R3, R12, R3 ;  /* 0x000000030c037220 */ /* 0x002fc80000410000 */
[----:B------:R0:W1:Y:S01]  /*1a80*/  MUFU.EX2 R5, -R4 ;  /* 0x8000000400057308 */ /* 0x0000620000000800 */
[----:B------:R-:W-:Y:S01]  /*1a90*/  HADD2.F32 R12, -RZ, R29.H0_H0 ;  /* 0x2000001dff0c7230 */ /* 0x000fe20000004100 */
[----:B------:R-:W-:-:S06]  /*1aa0*/  FMUL.FTZ R3, R3, 13.28771209716796875 ;  /* 0x41549a7803037820 */ /* 0x000fcc0000410000 */
[----:B------:R-:W2:Y:S01]  /*1ab0*/  MUFU.EX2 R3, -R3 ;  /* 0x8000000300037308 */ /* 0x000ea20000000800 */
[----:B0-----:R-:W-:Y:S01]  /*1ac0*/  HADD2.F32 R4, -RZ, R33.H0_H0 ;  /* 0x20000021ff047230 */ /* 0x001fe20000004100 */
[----:B-1----:R-:W-:-:S04]  /*1ad0*/  FMUL.FTZ R5, R8, R5 ;  /* 0x0000000508057220 */ /* 0x002fc80000410000 */
[----:B------:R-:W-:-:S04]  /*1ae0*/  FMUL.RZ R0, R5, 0.15915493667125701904 ;  /* 0x3e22f98305007820 */ /* 0x000fc8000040c000 */
[----:B------:R-:W0:Y:S01]  /*1af0*/  MUFU.SIN R11, R0 ;  /* 0x00000000000b7308 */ /* 0x000e220000000400 */
[----:B--2---:R-:W-:-:S04]  /*1b00*/  FMUL.FTZ R8, R8, R3 ;  /* 0x0000000308087220 */ /* 0x004fc80000410000 */
[----:B------:R-:W-:-:S03]  /*1b10*/  FMUL.RZ R8, R8, 0.15915493667125701904 ;  /* 0x3e22f98308087820 */ /* 0x000fc6000040c000 */
[----:B------:R1:W2:Y:S08]  /*1b20*/  MUFU.COS R9, R0 ;  /* 0x0000000000097308 */ /* 0x0002b00000000000 */
[----:B------:R-:W3:Y:S01]  /*1b30*/  MUFU.SIN R7, R8 ;  /* 0x0000000800077308 */ /* 0x000ee20000000400 */
[C---:B0-----:R-:W-:Y:S02]  /*1b40*/  FMUL.FTZ R3, R11.reuse, R2 ;  /* 0x000000020b037220 */ /* 0x041fe40000410000 */
[----:B-1----:R-:W-:-:S05]  /*1b50*/  FMUL.FTZ R0, R11, R10 ;  /* 0x0000000a0b007220 */ /* 0x002fca0000410000 */
[----:B------:R-:W0:Y:S01]  /*1b60*/  MUFU.COS R5, R8 ;  /* 0x0000000800057308 */ /* 0x000e220000000000 */
        /* <DEDUP_REMOVED lines=22> */
.L_x_645:
[----:B------:R-:W-:Y:S05]  /*1cd0*/  BSYNC B0 ;  /* 0x0000000000007941 */ /* 0x000fea0003800000 */
.L_x_632:
        /* <DEDUP_REMOVED lines=20> */
.L_x_794:
        /* <DEDUP_REMOVED lines=9> */
.L_x_795:
[----:B01----:R-:W-:Y:S02]  /*1eb0*/  FADD.FTZ R2, R5, R2 ;  /* 0x0000000205027221 */ /* 0x003fe40000010000 */
.L_x_647:
[----:B------:R-:W-:Y:S05]  /*1ec0*/  BSYNC B0 ;  /* 0x0000000000007941 */ /* 0x000fea0003800000 */
.L_x_646:
[----:B------:R-:W-:Y:S01]  /*1ed0*/  ISETP.NE.AND P0, PT, R18, RZ, PT ;  /* 0x000000ff1200720c */ /* 0x000fe20003f05270 */
[----:B------:R-:W-:Y:S01]  /*1ee0*/  IMAD.MOV.U32 R112, RZ, RZ, -0x800001 ;  /* 0xff7fffffff707424 */ /* 0x000fe200078e00ff */
        /* <DEDUP_REMOVED lines=16> */
.L_x_651:
[----:B------:R0:W-:Y:S02]  /*1ff0*/  STS [R7.X4+0x220], R112 ;  /* 0x0002207007007388 */ /* 0x0001e40000004800 */
.L_x_650:
[----:B------:R-:W-:Y:S01]  /*2000*/  WARPSYNC 0xffffffff ;  /* 0xffffffff00007948 */ /* 0x000fe20003800000 */
        /* <DEDUP_REMOVED lines=45> */
.L_x_652:
[----:B-1234-:R-:W-:Y:S01]  /*22e0*/  BSSY B0, `(.L_x_653) ;  /* 0x000026d000007945 */ /* 0x01efe20003800000 */
[----:B------:R-:W-:Y:S01]  /*22f0*/  IMAD R27, R78, 0x50, RZ ;  /* 0x000000504e1b7824 */ /* 0x000fe200078e02ff */
[----:B------:R-:W-:Y:S05]  /*2300*/  @P0 BRA `(.L_x_654) ;  /* 0x000026a000000947 */ /* 0x000fea0003800000 */
[----:B------:R-:W-:Y:S02]  /*2310*/  IMAD R114, R77, c[0x0][0x1d4], R76 ;  /* 0x000075004d727a24 */ /* 0x000fe400078e024c */
[----:B------:R-:W-:-:S02]  /*2320*/  IMAD R77, R19, c[0x0][0x1d8], R24 ;  /* 0x00007600134d7a24 */ /* 0x000fc400078e0218 */
[----:B------:R-:W-:Y:S01]  /*2330*/  IMAD.MOV.U32 R119, RZ, RZ, c[0x0][0x1e8] ;  /* 0x00007a00ff777624 */ /* 0x000fe200078e00ff */
[----:B------:R-:W-:Y:S01]  /*2340*/  SHF.R.S32.HI R118, RZ, 0x1f, R114 ;  /* 0x0000001fff767819 */ /* 0x000fe20000011472 */
[--C-:B------:R-:W-:Y:S02]  /*2350*/  IMAD R77, R77, 0x50, R76.reuse ;  /* 0x000000504d4d7824 */ /* 0x100fe400078e024c */
[----:B------:R-:W-:Y:S01]  /*2360*/  IMAD R115, R27, c[0x0][0x1d4], R76 ;  /* 0x000075001b737a24 */ /* 0x000fe200078e024c */
[----:B------:R-:W-:Y:S01]  /*2370*/  IADD3 R119, R119, c[0x0][0x210], RZ ;  /* 0x0000840077777a10 */ /* 0x000fe20007ffe0ff */
[----:B------:R-:W-:Y:S01]  /*2380*/  IMAD.MOV.U32 R117, RZ, RZ, 0x50 ;  /* 0x00000050ff757424 */ /* 0x000fe200078e00ff */
[----:B------:R-:W-:Y:S01]  /*2390*/  IADD3 R121, R77, 0x8, RZ ;  /* 0x000000084d797810 */ /* 0x000fe20007ffe0ff */
[----:B------:R-:W-:Y:S01]  /*23a0*/  IMAD.MOV.U32 R76, RZ, RZ, 0x2 ;  /* 0x00000002ff4c7424 */ /* 0x000fe200078e00ff */
[----:B------:R-:W-:Y:S01]  /*23b0*/  SHF.R.S32.HI R120, RZ, 0x1f, R115 ;  /* 0x0000001fff787819 */ /* 0x000fe20000011473 */
[----:B------:R-:W-:-:S02]  /*23c0*/  IMAD R117, R117, c[0x0][0x1d4], RZ ;  /* 0x0000750075757a24 */ /* 0x000fc400078e02ff */
[----:B------:R-:W-:-:S04]  /*23d0*/  IMAD.WIDE R76, R77, R76, c[0x0][0x230] ;  /* 0x00008c004d4c7625 */ /* 0x000fc800078e024c */
.L_x_722:
[----:B------:R-:W-:-:S04]  /*23e0*/  ISETP.NE.U32.AND P0, PT, RZ, c[0x0][0x200], PT ;  /* 0x00008000ff007a0c */ /* 0x000fc80003f05070 */
[----:B------:R-:W-:-:S13]  /*23f0*/  ISETP.NE.AND.EX P0, PT, RZ, c[0x0][0x204], PT, P0 ;  /* 0x00008100ff007a0c */ /* 0x000fda0003f05300 */
[----:B------:R-:W-:Y:S01]  /*2400*/  @P0 IMAD R111, R22, c[0x0][0x1d4], RZ ;  /* 0x00007500166f0a24 */ /* 0x000fe200078e02ff */
[----:B------:R-:W-:-:S04]  /*2410*/  @P0 SHF.R.S32.HI R122, RZ, 0x1f, R116 ;  /* 0x0000001fff7a0819 */ /* 0x000fc80000011474 */
[--C-:B------:R-:W-:Y:S02]  /*2420*/  @P0 SHF.R.S32.HI R123, RZ, 0x1f, R111.reuse ;  /* 0x0000001fff7b0819 */ /* 0x100fe4000001146f */
[----:B------:R-:W-:-:S04]  /*2430*/  @P0 IADD3 R110, P1, P3, R116, c[0x0][0x200], R111 ;  /* 0x00008000746e0a10 */ /* 0x000fc80007b3e06f */
[----:B------:R-:W-:-:S06]  /*2440*/  @P0 IADD3.X R111, R122, c[0x0][0x204], R123, P1, P3 ;  /* 0x000081007a6f0a10 */ /* 0x000fcc0000fe647b */
        /* <DEDUP_REMOVED lines=13> */
[----:B------:R-:W-:-:S04]  /*2520*/  IMAD.HI.U32 R129, R123, R129, R122 ;  /* 0x000000817b817227 */ /* 0x000fc800078e007a */
[----:B------:R-:W-:-:S04]  /*2530*/  IMAD.MOV.U32 R122, RZ, RZ, R128 ;  /* 0x000000ffff7a7224 */ /* 0x000fc800078e0080 */
[----:B-1----:R-:W-:-:S04]  /*2540*/  IMAD.HI.U32 R110, R129, R122, RZ ;  /* 0x0000007a816e7227 */ /* 0x002fc800078e00ff */
[----:B------:R-:W-:-:S04]  /*2550*/  IMAD.MOV R123, RZ, RZ, -R110 ;  /* 0x000000ffff7b7224 */ /* 0x000fc800078e0a6e */
[----:B------:R-:W-:-:S05]  /*2560*/  IMAD R122, R125, R123, R122 ;  /* 0x0000007b7d7a7224 */ /* 0x000fca00078e027a */
[----:B------:R-:W-:-:S13]  /*2570*/  ISETP.GT.U32.AND P1, PT, R125, R122, PT ;  /* 0x0000007a7d00720c */ /* 0x000fda0003f24070 */
[----:B------:R-:W-:-:S05]  /*2580*/  @!P1 IMAD.IADD R122, R122, 0x1, -R125 ;  /* 0x000000017a7a9824 */ /* 0x000fca00078e0a7d */
[----:B------:R-:W-:-:S13]  /*2590*/  ISETP.GT.U32.AND P1, PT, R125, R122, PT ;  /* 0x0000007a7d00720c */ /* 0x000fda0003f24070 */
[----:B------:R-:W-:Y:S01]  /*25a0*/  @!P1 IMAD.IADD R122, R122, 0x1, -R125 ;  /* 0x000000017a7a9824 */ /* 0x000fe200078e0a7d */
[----:B------:R-:W-:-:S03]  /*25b0*/  ISETP.GE.AND P1, PT, R116, R17, PT ;  /* 0x000000117400720c */ /* 0x000fc60003f26270 */
[----:B------:R-:W-:Y:S01]  /*25c0*/  @!P3 IMAD.MOV R122, RZ, RZ, -R122 ;  /* 0x000000ffff7ab224 */ /* 0x000fe200078e0a7a */
[----:B------:R-:W-:Y:S02]  /*25d0*/  @!P4 LOP3.LUT R122, RZ, c[0x0][0x1d4], RZ, 0x33, !PT ;  /* 0x00007500ff7aca12 */ /* 0x000fe400078e33ff */
[----:B--2---:R-:W-:-:S07]  /*25e0*/  ISETP.NE.AND P0, PT, R111, RZ, P0 ;  /* 0x000000ff6f00720c */ /* 0x004fce0000705270 */
[----:B------:R-:W-:Y:S05]  /*25f0*/  @P1 BRA `(.L_x_656) ;  /* 0x000001b000001947 */ /* 0x000fea0003800000 */
[----:B------:R-:W-:Y:S01]  /*2600*/  IMAD.SHL.U32 R128, R122, 0x8, RZ ;  /* 0x000000087a807824 */ /* 0x000fe200078e00ff */
[----:B------:R-:W-:Y:S01]  /*2610*/  BSSY B2, `(.L_x_657) ;  /* 0x0000009000027945 */ /* 0x000fe20003800000 */
[----:B------:R-:W-:-:S03]  /*2620*/  CS2R R104, SRZ ;  /* 0x0000000000687805 */ /* 0x000fc6000001ff00 */
[----:B------:R-:W-:-:S13]  /*2630*/  ISETP.GE.AND P2, PT, R128, R117, PT ;  /* 0x000000758000720c */ /* 0x000fda0003f46270 */
[----:B------:R-:W-:Y:S05]  /*2640*/  @P2 BRA `(.L_x_658) ;  /* 0x0000005000002947 */ /* 0x000fea0003800000 */
[----:B------:R-:W-:-:S04]  /*2650*/  IADD3 R105, P2, R115, R128, RZ ;  /* 0x0000008073697210 */ /* 0x000fc80007f5e0ff */
[----:B------:R-:W-:Y:S02]  /*2660*/  LEA.HI.X.SX32 R110, R128, R120, 0x1, P2 ;  /* 0x00000078806e7211 */ /* 0x000fe400010f0eff */
[----:B------:R-:W-:-:S04]  /*2670*/  LEA R104, P2, R105, c[0x0][0x198], 0x1 ;  /* 0x0000660069687a11 */ /* 0x000fc800078408ff */
[----:B------:R-:W-:-:S06]  /*2680*/  LEA.HI.X R105, R105, c[0x0][0x19c], R110, 0x1, P2 ;  /* 0x0000670069697a11 */ /* 0x000fcc00010f0c6e */
[----:B------:R-:W5:Y:S03]  /*2690*/  LDG.E.64 R104, [R104.64] ;  /* 0x0000002468687981 */ /* 0x000f66000c1e1b00 */
.L_x_658:
[----:B------:R-:W-:Y:S05]  /*26a0*/  BSYNC B2 ;  /* 0x0000000000027941 */ /* 0x000fea0003800000 */
.L_x_657:
        /* <DEDUP_REMOVED lines=16> */
.L_x_656:
[----:B------:R-:W-:Y:S05]  /*27b0*/  BSYNC B1 ;  /* 0x0000000000017941 */ /* 0x000fea0003800000 */
.L_x_655:
        /* <DEDUP_REMOVED lines=15> */
.L_x_662:
[----:B------:R-:W-:Y:S05]  /*28b0*/  BSYNC B2 ;  /* 0x0000000000027941 */ /* 0x000fea0003800000 */
.L_x_661:
        /* <DEDUP_REMOVED lines=15> */
.L_x_660:
[----:B------:R-:W-:Y:S05]  /*29b0*/  BSYNC B1 ;  /* 0x0000000000017941 */ /* 0x000fea0003800000 */
.L_x_659:
[----:B------:R-:W-:Y:S01]  /*29c0*/  BSSY B1, `(.L_x_663) ;  /* 0x000001f000017945 */ /* 0x000fe20003800000 */
[----:B------:R-:W-:Y:S05]  /*29d0*/  @P1 BRA `(.L_x_664) ;  /* 0x000001d000001947 */ /* 0x000fea0003800000 */
[----:B------:R-:W-:Y:S01]  /*29e0*/  IMAD.MOV.U32 R109, RZ, RZ, c[0x0][0x1d4] ;  /* 0x00007500ff6d7624 */ /* 0x000fe200078e00ff */
[----:B------:R-:W-:Y:S03]  /*29f0*/  BSSY B2, `(.L_x_665) ;  /* 0x000000b000027945 */ /* 0x000fe60003800000 */
[----:B------:R-:W-:-:S04]  /*2a00*/  IMAD R108, R109, 0x2, R122 ;  /* 0x000000026d6c7824 */ /* 0x000fc800078e027a */
[----:B------:R-:W-:Y:S02]  /*2a10*/  IMAD.SHL.U32 R130, R108, 0x8, RZ ;  /* 0x000000086c827824 */ /* 0x000fe400078e00ff */
[----:B------:R-:W-:-:S03]  /*2a20*/  CS2R R108, SRZ ;  /* 0x00000000006c7805 */ /* 0x000fc6000001ff00 */
[----:B------:R-:W-:-:S13]  /*2a30*/  ISETP.GE.AND P2, PT, R130, R117, PT ;  /* 0x000000758200720c */ /* 0x000fda0003f46270 */
[----:B------:R-:W-:Y:S05]  /*2a40*/  @P2 BRA `(.L_x_666) ;  /* 0x0000005000002947 */ /* 0x000fea0003800000 */
[----:B------:R-:W-:-:S04]  /*2a50*/  IADD3 R109, P2, R115, R130, RZ ;  /* 0x00000082736d7210 */ /* 0x000fc80007f5e0ff */
[----:B-1----:R-:W-:Y:S02]  /*2a60*/  LEA.HI.X.SX32 R126, R130, R120, 0x1, P2 ;  /* 0x00000078827e7211 */ /* 0x002fe400010f0eff */
[----:B------:R-:W-:-:S04]  /*2a70*/  LEA R108, P2, R109, c[0x0][0x198], 0x1 ;  /* 0x000066006d6c7a11 */ /* 0x000fc800078408ff */
[----:B------:R-:W-:-:S06]  /*2a80*/  LEA.HI.X R109, R109, c[0x0][0x19c], R126, 0x1, P2 ;  /* 0x000067006d6d7a11 */ /* 0x000fcc00010f0c7e */
[----:B------:R-:W5:Y:S03]  /*2a90*/  LDG.E.64 R108, [R108.64] ;  /* 0x000000246c6c7981 */ /* 0x000f66000c1e1b00 */
.L_x_666:
[----:B------:R-:W-:Y:S05]  /*2aa0*/  BSYNC B2 ;  /* 0x0000000000027941 */ /* 0x000fea0003800000 */
.L_x_665:
        /* <DEDUP_REMOVED lines=16> */
.L_x_664:
[----:B------:R-:W-:Y:S05]  /*2bb0*/  BSYNC B1 ;  /* 0x0000000000017941 */ /* 0x000fea0003800000 */
.L_x_663:
        /* <DEDUP_REMOVED lines=14> */
.L_x_670:
[----:B------:R-:W-:Y:S05]  /*2ca0*/  BSYNC B2 ;  /* 0x0000000000027941 */ /* 0x000fea0003800000 */
.L_x_669:
        /* <DEDUP_REMOVED lines=16> */
.L_x_668:
[----:B------:R-:W-:Y:S05]  /*2db0*/  BSYNC B1 ;  /* 0x0000000000017941 */ /* 0x000fea0003800000 */
.L_x_667:
        /* <DEDUP_REMOVED lines=9> */
[----:B------:R-:W-:-:S04]  /*2e50*/  IADD3 R83, P2, R115, R130, RZ ;  /* 0x0000008273537210 */ /* 0x000fc80007f5e0ff */
[----:B01----:R-:W-:Y:S02]  /*2e60*/  LEA.HI.X.SX32 R126, R130, R120, 0x1, P2 ;  /* 0x00000078827e7211 */ /* 0x003fe400010f0eff */
[----:B------:R-:W-:-:S04]  /*2e70*/  LEA R82, P2, R83, c[0x0][0x198], 0x1 ;  /* 0x0000660053527a11 */ /* 0x000fc800078408ff */
[----:B------:R-:W-:-:S06]  /*2e80*/  LEA.HI.X R83, R83, c[0x0][0x19c], R126, 0x1, P2 ;  /* 0x0000670053537a11 */ /* 0x000fcc00010f0c7e */
[----:B------:R-:W5:Y:S03]  /*2e90*/  LDG.E.64 R82, [R82.64] ;  /* 0x0000002452527981 */ /* 0x000f66000c1e1b00 */
.L_x_674:
[----:B------:R-:W-:Y:S05]  /*2ea0*/  BSYNC B2 ;  /* 0x0000000000027941 */ /* 0x000fea0003800000 */
.L_x_673:
        /* <DEDUP_REMOVED lines=16> */
.L_x_672:
[----:B------:R-:W-:Y:S05]  /*2fb0*/  BSYNC B1 ;  /* 0x0000000000017941 */ /* 0x000fea0003800000 */
.L_x_671:
        /* <DEDUP_REMOVED lines=13> */
.L_x_678:
[----:B------:R-:W-:Y:S05]  /*3090*/  BSYNC B2 ;  /* 0x0000000000027941 */ /* 0x000fea0003800000 */
.L_x_677:
        /* <DEDUP_REMOVED lines=16> */
.L_x_676:
[----:B------:R-:W-:Y:S05]  /*31a0*/  BSYNC B1 ;  /* 0x0000000000017941 */ /* 0x000fea0003800000 */
.L_x_675:
        /* <DEDUP_REMOVED lines=13> */
.L_x_682:
[----:B------:R-:W-:Y:S05]  /*3280*/  BSYNC B2 ;  /* 0x0000000000027941 */ /* 0x000fea0003800000 */
.L_x_681:
        /* <DEDUP_REMOVED lines=16> */
.L_x_680:
[----:B------:R-:W-:Y:S05]  /*3390*/  BSYNC B1 ;  /* 0x0000000000017941 */ /* 0x000fea0003800000 */
.L_x_679:
        /* <DEDUP_REMOVED lines=13> */
.L_x_686:
[----:B------:R-:W-:Y:S05]  /*3470*/  BSYNC B2 ;  /* 0x0000000000027941 */ /* 0x000fea0003800000 */
.L_x_685:
        /* <DEDUP_REMOVED lines=16> */
.L_x_684:
[----:B------:R-:W-:Y:S05]  /*3580*/  BSYNC B1 ;  /* 0x0000000000017941 */ /* 0x000fea0003800000 */
.L_x_683:
        /* <DEDUP_REMOVED lines=13> */
.L_x_690:
[----:B------:R-:W-:Y:S05]  /*3660*/  BSYNC B2 ;  /* 0x0000000000027941 */ /* 0x000fea0003800000 */
.L_x_689:
        /* <DEDUP_REMOVED lines=16> */
.L_x_688:
[----:B------:R-:W-:Y:S05]  /*3770*/  BSYNC B1 ;  /* 0x0000000000017941 */ /* 0x000fea0003800000 */
.L_x_687:
        /* <DEDUP_REMOVED lines=13> */
.L_x_694:
[----:B------:R-:W-:Y:S05]  /*3850*/  BSYNC B2 ;  /* 0x0000000000027941 */ /* 0x000fea0003800000 */
.L_x_693:
        /* <DEDUP_REMOVED lines=16> */
.L_x_692:
[----:B------:R-:W-:Y:S05]  /*3960*/  BSYNC B1 ;  /* 0x0000000000017941 */ /* 0x000fea0003800000 */
.L_x_691:
        /* <DEDUP_REMOVED lines=13> */
.L_x_698:
[----:B------:R-:W-:Y:S05]  /*3a40*/  BSYNC B2 ;  /* 0x0000000000027941 */ /* 0x000fea0003800000 */
.L_x_697:
        /* <DEDUP_REMOVED lines=16> */
.L_x_696:
[----:B------:R-:W-:Y:S05]  /*3b50*/  BSYNC B1 ;  /* 0x0000000000017941 */ /* 0x000fea0003800000 */
.L_x_695:
        /* <DEDUP_REMOVED lines=13> */
.L_x_702:
[----:B------:R-:W-:Y:S05]  /*3c30*/  BSYNC B2 ;  /* 0x0000000000027941 */ /* 0x000fea0003800000 */
.L_x_701:
        /* <DEDUP_REMOVED lines=16> */
.L_x_700:
[----:B------:R-:W-:Y:S05]  /*3d40*/  BSYNC B1 ;  /* 0x0000000000017941 */ /* 0x000fea0003800000 */
.L_x_699:
        /* <DEDUP_REMOVED lines=13> */
.L_x_706:
[----:B------:R-:W-:Y:S05]  /*3e20*/  BSYNC B2 ;  /* 0x0000000000027941 */ /* 0x000fea0003800000 */
.L_x_705:
        /* <DEDUP_REMOVED lines=16> */
.L_x_704:
[----:B------:R-:W-:Y:S05]  /*3f30*/  BSYNC B1 ;  /* 0x0000000000017941 */ /* 0x000fea0003800000 */
.L_x_703:
        /* <DEDUP_REMOVED lines=13> */
.L_x_710:
[----:B------:R-:W-:Y:S05]  /*4010*/  BSYNC B2 ;  /* 0x0000000000027941 */ /* 0x000fea0003800000 */
.L_x_709:
        /* <DEDUP_REMOVED lines=16> */
.L_x_708:
[----:B------:R-:W-:Y:S05]  /*4120*/  BSYNC B1 ;  /* 0x0000000000017941 */ /* 0x000fea0003800000 */
.L_x_707:
        /* <DEDUP_REMOVED lines=13> */
.L_x_714:
[----:B------:R-:W-:Y:S05]  /*4200*/  BSYNC B2 ;  /* 0x0000000000027941 */ /* 0x000fea0003800000 */
.L_x_713:
        /* <DEDUP_REMOVED lines=16> */
.L_x_712:
[----:B------:R-:W-:Y:S05]  /*4310*/  BSYNC B1 ;  /* 0x0000000000017941 */ /* 0x000fea0003800000 */
.L_x_711:
        /* <DEDUP_REMOVED lines=13> */
.L_x_718:
[----:B------:R-:W-:Y:S05]  /*43f0*/  BSYNC B2 ;  /* 0x0000000000027941 */ /* 0x000fea0003800000 */
.L_x_717:
        /* <DEDUP_REMOVED lines=16> */
.L_x_716:
[----:B------:R-:W-:Y:S05]  /*4500*/  BSYNC B1 ;  /* 0x0000000000017941 */ /* 0x000fea0003800000 */
.L_x_715:
[----:B-----5:R-:W-:Y:S01]  /*4510*/  HMUL2 R110, R2, R104 ;  /* 0x00000068026e7232 */ /* 0x020fe20000000000 */
[----:B------:R-:W-:Y:S01]  /*4520*/  HFMA2.MMA R111, R3, R105, -RZ ;  /* 0x00000069036f7235 */ /* 0x000fe200001000ff */
[----:B------:R-:W-:-:S04]  /*4530*/  LOP3.LUT R128, R18, 0x1, RZ, 0xc0, !PT ;  /* 0x0000000112807812 */ /* 0x000fc800078ec0ff */
[----:B------:R-:W-:-:S05]  /*4540*/  HFMA2.MMA R110, R4, R106, R110 ;  /* 0x0000006a046e7235 */ /* 0x000fca000000006e */
[----:B------:R-:W-:Y:S01]  /*4550*/  HFMA2 R111, R5, R107, R111 ;  /* 0x0000006b056f7231 */ /* 0x000fe2000000006f */
[----:B0-----:R-:W-:-:S03]  /*4560*/  HFMA2.MMA R110, R6, R108, R110 ;  /* 0x0000006c066e7235 */ /* 0x001fc6000000006e */
        /* <DEDUP_REMOVED lines=30> */
[----:B-1----:R-:W-:Y:S01]  /*4750*/  FADD.FTZ R127, R111, R110 ;  /* 0x0000006e6f7f7221 */ /* 0x002fe20000010000 */
[----:B------:R-:W-:Y:S05]  /*4760*/  BRA.DIV ~URZ, `(.L_x_719) ;  /* 0x00003d527f007947 */ /* 0x000fea000b800000 */
[----:B------:R0:W1:Y:S02]  /*4770*/  SHFL.BFLY PT, R110, R127, 0x1, 0x1f ;  /* 0x0c201f007f6e7f89 */ /* 0x00006400000e0000 */
.L_x_796:
        /* <DEDUP_REMOVED lines=8> */
[----:B------:R-:W-:-:S05]  /*4800*/  @P3 IMAD R110, R24, c[0x0][0x220], R23 ;  /* 0x00008800186e3a24 */ /* 0x000fca00078e0217 */
[----:B------:R-:W-:Y:S01]  /*4810*/  @P3 IADD3 R111, R110, -0x1, RZ ;  /* 0xffffffff6e6f3810 */ /* 0x000fe20007ffe0ff */
[----:B------:R-:W-:Y:S02]  /*4820*/  @P3 IMAD.MOV.U32 R110, RZ, RZ, 0x2 ;  /* 0x00000002ff6e3424 */ /* 0x000fe400078e00ff */
[----:B------:R-:W-:Y:S02]  /*4830*/  @P1 IMAD.MOV.U32 R123, RZ, RZ, 0x2 ;  /* 0x00000002ff7b1424 */ /* 0x000fe400078e00ff */
[----:B------:R-:W-:Y:S02]  /*4840*/  @P3 IMAD R111, R111, c[0x0][0x220], R116 ;  /* 0x000088006f6f3a24 */ /* 0x000fe400078e0274 */
[----:B------:R-:W-:-:S04]  /*4850*/  @P1 IMAD.WIDE R122, R24, R123, c[0x0][0x228] ;  /* 0x00008a00187a1625 */ /* 0x000fc800078e027b */
[----:B------:R-:W-:Y:S02]  /*4860*/  @P3 IMAD.WIDE R110, R111, R110, c[0x0][0x218] ;  /* 0x000086006f6e3625 */ /* 0x000fe400078e026e */
[----:B------:R-:W2:Y:S04]  /*4870*/  @P1 LDG.E.U16 R122, [R122.64] ;  /* 0x000000247a7a1981 */ /* 0x000ea8000c1e1500 */
[----:B------:R-:W3:Y:S01]  /*4880*/  @P3 LDG.E.U16 R110, [R110.64] ;  /* 0x000000246e6e3981 */ /* 0x000ee2000c1e1500 */
[C---:B------:R-:W-:Y:S02]  /*4890*/  @P1 ISETP.GE.AND P4, PT, R116.reuse, R119, PT ;  /* 0x000000777400120c */ /* 0x040fe40003f86270 */
[----:B0-----:R-:W-:Y:S02]  /*48a0*/  @P1 IADD3 R127, R116, 0x1, -R23 ;  /* 0x00000001747f1810 */ /* 0x001fe40007ffe817 */
[----:B------:R-:W-:-:S05]  /*48b0*/  @P1 SEL R126, R26, RZ, !P4 ;  /* 0x000000ff1a7e1207 */ /* 0x000fca0006000000 */
[----:B------:R-:W-:-:S04]  /*48c0*/  @P1 IMAD.IADD R127, R126, 0x1, R127 ;  /* 0x000000017e7f1824 */ /* 0x000fc800078e027f */
        /* <DEDUP_REMOVED lines=9> */
.L_x_721:
[----:B------:R-:W-:Y:S05]  /*4960*/  BSYNC B1 ;  /* 0x0000000000017941 */ /* 0x000fea0003800000 */
.L_x_720:
[----:B------:R-:W-:-:S04]  /*4970*/  IADD3 R116, R116, 0x40, RZ ;  /* 0x0000004074747810 */ /* 0x000fc80007ffe0ff */
[----:B------:R-:W-:-:S13]  /*4980*/  ISETP.GE.AND P0, PT, R116, R113, PT ;  /* 0x000000717400720c */ /* 0x000fda0003f06270 */
[----:B0-----:R-:W-:Y:S01]  /*4990*/  @P0 CALL.REL.NOINC `(.L_x_654) ;  /* 0x0000001000000944 */ /* 0x001fe20003c00000 */
[----:B------:R-:W-:Y:S05]  /*49a0*/  BRA `(.L_x_722) ;  /* 0xffffda3000007947 */ /* 0x000fea000383ffff */
.L_x_654:
[----:B------:R-:W-:Y:S05]  /*49b0*/  BSYNC B0 ;  /* 0x0000000000007941 */ /* 0x000fea0003800000 */
.L_x_653:
[----:B------:R-:W-:Y:S05]  /*49c0*/  BRA.DIV ~URZ, `(.L_x_723) ;  /* 0x00003b727f007947 */ /* 0x000fea000b800000 */
[----:B------:R1:W2:Y:S02]  /*49d0*/  SHFL.BFLY PT, R3, R112, 0x10, 0x1f ;  /* 0x0e001f0070037f89 */ /* 0x0002a400000e0000 */
.L_x_797:
[----:B--2---:R-:W-:Y:S01]  /*49e0*/  FMNMX.FTZ R5, R3, R112, !PT ;  /* 0x0000007003057209 */ /* 0x004fe20007810000 */
[----:B------:R-:W-:Y:S05]  /*49f0*/  BRA.DIV ~URZ, `(.L_x_724) ;  /* 0x00003bc27f007947 */ /* 0x000fea000b800000 */
[----:B------:R-:W2:Y:S02]  /*4a00*/  SHFL.BFLY PT, R2, R5, 0x8, 0x1f ;  /* 0x0d001f0005027f89 */ /* 0x000ea400000e0000 */
[----:B--2---:R-:W-:-:S05]  /*4a10*/  FMNMX.FTZ R2, R5, R2, !PT ;  /* 0x0000000205027209 */ /* 0x004fca0007810000 */
[----:B------:R-:W2:Y:S02]  /*4a20*/  SHFL.BFLY PT, R3, R2, 0x4, 0x1f ;  /* 0x0c801f0002037f89 */ /* 0x000ea400000e0000 */
[----:B--2---:R-:W-:-:S05]  /*4a30*/  FMNMX.FTZ R3, R2, R3, !PT ;  /* 0x0000000302037209 */ /* 0x004fca0007810000 */
[----:B------:R2:W3:Y:S02]  /*4a40*/  SHFL.BFLY PT, R4, R3, 0x2, 0x1f ;  /* 0x0c401f0003047f89 */ /* 0x0004e400000e0000 */
.L_x_798:
[----:B0-----:R-:W-:Y:S01]  /*4a50*/  SHF.R.S32.HI R7, RZ, 0x1f, R18 ;  /* 0x0000001fff077819 */ /* 0x001fe20000011412 */
[----:B------:R-:W-:Y:S01]  /*4a60*/  WARPSYNC 0xffffffff ;  /* 0xffffffff00007948 */ /* 0x000fe20003800000 */
[----:B--23--:R-:W-:Y:S02]  /*4a70*/  FMNMX.FTZ R3, R4, R3, !PT ;  /* 0x0000000304037209 */ /* 0x00cfe40007810000 */
[----:B------:R-:W-:-:S04]  /*4a80*/  LEA.HI R2, R7, R18, RZ, 0x5 ;  /* 0x0000001207027211 */ /* 0x000fc800078f28ff */
[----:B------:R-:W-:-:S05]  /*4a90*/  LOP3.LUT R5, R2, 0xffffffe0, RZ, 0xc0, !PT ;  /* 0xffffffe002057812 */ /* 0x000fca00078ec0ff */
[----:B------:R-:W-:-:S05]  /*4aa0*/  IMAD.IADD R5, R18, 0x1, -R5 ;  /* 0x0000000112057824 */ /* 0x000fca00078e0a05 */
[----:B------:R-:W-:-:S13]  /*4ab0*/  ISETP.NE.AND P0, PT, R5, RZ, PT ;  /* 0x000000ff0500720c */ /* 0x000fda0003f05270 */
[----:B------:R-:W-:-:S05]  /*4ac0*/  @!P0 SHF.R.S32.HI R2, RZ, 0x5, R2 ;  /* 0x00000005ff028819 */ /* 0x000fca0000011402 */
[----:B------:R0:W-:Y:S02]  /*4ad0*/  @!P0 STS [R2.X4], R3 ;  /* 0x0000000302008388 */ /* 0x0001e40000004800 */
[----:B------:R-:W-:Y:S01]  /*4ae0*/  BAR.SYNC.DEFER_BLOCKING 0x0 ;  /* 0x0000000000007b1d */ /* 0x000fe20000010000 */
[----:B------:R-:W-:Y:S01]  /*4af0*/  ISETP.GT.AND P0, PT, R5, 0x3, PT ;  /* 0x000000030500780c */ /* 0x000fe20003f04270 */
[----:B0-----:R-:W-:Y:S02]  /*4b00*/  IMAD.MOV.U32 R2, RZ, RZ, -0x800001 ;  /* 0xff7fffffff027424 */ /* 0x001fe400078e00ff */
[----:B------:R-:W-:Y:S02]  /*4b10*/  IMAD.IADD R9, R18, 0x1, R0 ;  /* 0x0000000112097824 */ /* 0x000fe400078e0200 */
[----:B------:R-:W-:Y:S01]  /*4b20*/  BSSY B0, `(.L_x_725) ;  /* 0x0000072000007945 */ /* 0x000fe20003800000 */
[----:B------:R-:W-:Y:S02]  /*4b30*/  IMAD.MOV.U32 R6, RZ, RZ, RZ ;  /* 0x000000ffff067224 */ /* 0x000fe400078e00ff */
[----:B------:R-:W-:-:S05]  /*4b40*/  ISETP.GE.AND P1, PT, R9, R23, PT ;  /* 0x000000170900720c */ /* 0x000fca0003f26270 */
[----:B------:R-:W0:Y:S04]  /*4b50*/  @!P0 LDS R2, [R5.X4] ;  /* 0x0000000005028984 */ /* 0x000e280000004800 */
[----:B0-----:R-:W0:Y:S02]  /*4b60*/  SHFL.BFLY PT, R3, R2, 0x2, 0x1f ;  /* 0x0c401f0002037f89 */ /* 0x001e2400000e0000 */
[----:B0-----:R-:W-:-:S05]  /*4b70*/  FMNMX.FTZ R3, R3, R2, !PT ;  /* 0x0000000203037209 */ /* 0x001fca0007810000 */
[----:B------:R-:W0:Y:S02]  /*4b80*/  SHFL.BFLY PT, R4, R3, 0x1, 0x1f ;  /* 0x0c201f0003047f89 */ /* 0x000e2400000e0000 */
[----:B0-----:R-:W-:-:S05]  /*4b90*/  FMNMX.FTZ R4, R3, R4, !PT ;  /* 0x0000000403047209 */ /* 0x001fca0007810000 */
[----:B------:R0:W2:Y:S01]  /*4ba0*/  SHFL.IDX PT, R15, R4, RZ, 0x1f ;  /* 0x00001fff040f7589 */ /* 0x0000a200000e0000 */
        /* <DEDUP_REMOVED lines=14> */
.L_x_732:
[----:B0-----:R-:W-:Y:S01]  /*4c90*/  IMAD.IADD R2, R11, 0x1, -R0 ;  /* 0x000000010b027824 */ /* 0x001fe200078e0a00 */
[----:B------:R-:W-:Y:S01]  /*4ca0*/  IADD3 R5, R5, -0x1, RZ ;  /* 0xffffffff05057810 */ /* 0x000fe20007ffe0ff */
[----:B------:R-:W-:Y:S03]  /*4cb0*/  BSSY B2, `(.L_x_729) ;  /* 0x0000011000027945 */ /* 0x000fe60003800000 */
[----:B------:R-:W-:-:S02]  /*4cc0*/  ISETP.NE.AND P3, PT, R5, RZ, PT ;  /* 0x000000ff0500720c */ /* 0x000fc40003f65270 */
[----:B--2---:R-:W-:Y:S01]  /*4cd0*/  LEA R8, R2, 0x220, 0x2 ;  /* 0x0000022002087811 */ /* 0x004fe200078e10ff */
[----:B------:R-:W-:Y:S05]  /*4ce0*/  @!P0 BRA `(.L_x_730) ;  /* 0x0000009000008947 */ /* 0x000fea0003800000 */
[----:B------:R-:W-:Y:S01]  /*4cf0*/  IMAD R2, R22, c[0x0][0x1d4], RZ ;  /* 0x0000750016027a24 */ /* 0x000fe200078e02ff */
[----:B------:R-:W-:-:S04]  /*4d00*/  SHF.R.S32.HI R3, RZ, 0x1f, R11 ;  /* 0x0000001fff037819 */ /* 0x000fc8000001140b */
[--C-:B------:R-:W-:Y:S02]  /*4d10*/  SHF.R.S32.HI R10, RZ, 0x1f, R2.reuse ;  /* 0x0000001fff0a7819 */ /* 0x100fe40000011402 */
[----:B------:R-:W-:-:S04]  /*4d20*/  IADD3 R2, P4, P5, R11, c[0x0][0x200], R2 ;  /* 0x000080000b027a10 */ /* 0x000fc80007d9e002 */
[----:B------:R-:W-:-:S05]  /*4d30*/  IADD3.X R3, R3, c[0x0][0x204], R10, P4, P5 ;  /* 0x0000810003037a10 */ /* 0x000fca00027ea40a */
[----:B------:R-:W3:Y:S02]  /*4d40*/  LDG.E.U8 R2, [R2.64] ;  /* 0x0000002402027981 */ /* 0x000ee4000c1e1100 */
[----:B---3--:R-:W-:-:S13]  /*4d50*/  ISETP.NE.AND P4, PT, R2, RZ, PT ;  /* 0x000000ff0200720c */ /* 0x008fda0003f85270 */
[----:B------:R-:W-:Y:S01]  /*4d60*/  @P4 IMAD.MOV.U32 R13, RZ, RZ, RZ ;  /* 0x000000ffff0d4224 */ /* 0x000fe200078e00ff */
[----:B------:R-:W-:Y:S05]  /*4d70*/  @P4 BRA `(.L_x_731) ;  /* 0x0000004000004947 */ /* 0x000fea0003800000 */
.L_x_730:
[----:B------:R-:W0:Y:S02]  /*4d80*/  LDS R2, [R8] ;  /* 0x0000000008027984 */ /* 0x000e240000000800 */
[----:B0-2---:R-:W-:-:S04]  /*4d90*/  FADD.FTZ R2, -R15, R2 ;  /* 0x000000020f027221 */ /* 0x005fc80000010100 */
[----:B------:R-:W-:-:S04]  /*4da0*/  FMUL.FTZ R2, R2, 1.4426950216293334961 ;  /* 0x3fb8aa3b02027820 */ /* 0x000fc80000410000 */
[----:B------:R0:W2:Y:S03]  /*4db0*/  MUFU.EX2 R13, R2 ;  /* 0x00000002000d7308 */ /* 0x0000a60000000800 */
.L_x_731:
[----:B------:R-:W-:Y:S05]  /*4dc0*/  BSYNC B2 ;  /* 0x0000000000027941 */ /* 0x000fea0003800000 */
.L_x_729:
[----:B--2---:R2:W-:Y:S01]  /*4dd0*/  STS [R8], R13 ;  /* 0x0000000d08007388 */ /* 0x0045e20000000800 */
[----:B------:R-:W-:Y:S01]  /*4de0*/  FADD.FTZ R6, R13, R6 ;  /* 0x000000060d067221 */ /* 0x000fe20000010000 */
[----:B------:R-:W-:Y:S01]  /*4df0*/  IADD3 R11, R11, 0x80, RZ ;  /* 0x000000800b0b7810 */ /* 0x000fe20007ffe0ff */
[----:B------:R-:W-:Y:S05]  /*4e00*/  @P3 BRA `(.L_x_732) ;  /* 0xfffffe8000003947 */ /* 0x000fea000383ffff */
.L_x_728:
[----:B------:R-:W-:Y:S05]  /*4e10*/  BSYNC B1 ;  /* 0x0000000000017941 */ /* 0x000fea0003800000 */
.L_x_727:
[----:B------:R-:W-:-:S13]  /*4e20*/  ISETP.GE.U32.AND P0, PT, R4, 0x180, PT ;  /* 0x000001800400780c */ /* 0x000fda0003f06070 */
[----:B------:R-:W-:Y:S05]  /*4e30*/  @!P0 BRA `(.L_x_726) ;  /* 0x0000040000008947 */ /* 0x000fea0003800000 */
[----:B--2---:R-:W-:Y:S01]  /*4e40*/  IMAD R8, R22, c[0x0][0x1d4], RZ ;  /* 0x0000750016087a24 */ /* 0x004fe200078e02ff */
[----:B------:R-:W-:-:S04]  /*4e50*/  ISETP.NE.U32.AND P0, PT, RZ, c[0x0][0x200], PT ;  /* 0x00008000ff007a0c */ /* 0x000fc80003f05070 */
[----:B------:R-:W-:Y:S02]  /*4e60*/  ISETP.NE.AND.EX P0, PT, RZ, c[0x0][0x204], PT, P0 ;  /* 0x00008100ff007a0c */ /* 0x000fe40003f05300 */
[----:B------:R-:W-:Y:S02]  /*4e70*/  SHF.R.S32.HI R10, RZ, 0x1f, R8 ;  /* 0x0000001fff0a7819 */ /* 0x000fe40000011408 */
.L_x_745:
[----:B------:R-:W-:Y:S01]  /*4e80*/  SHF.R.S32.HI R3, RZ, 0x1f, R11 ;  /* 0x0000001fff037819 */ /* 0x000fe2000001140b */
[C---:B---3--:R-:W-:Y:S01]  /*4e90*/  IMAD.IADD R4, R11.reuse, 0x1, -R0 ;  /* 0x000000010b047824 */ /* 0x048fe200078e0a00 */
[C---:B0-----:R-:W-:Y:S01]  /*4ea0*/  IADD3 R2, P4, P5, R11.reuse, c[0x0][0x200], R8 ;  /* 0x000080000b027a10 */ /* 0x041fe20007d9e008 */
[----:B------:R-:W-:Y:S01]  /*4eb0*/  BSSY B1, `(.L_x_733) ;  /* 0x000000e000017945 */ /* 0x000fe20003800000 */
[----:B------:R-:W-:Y:S02]  /*4ec0*/  IADD3 R11, R11, 0x200, RZ ;  /* 0x000002000b0b7810 */ /* 0x000fe40007ffe0ff */
[----:B------:R-:W-:Y:S02]  /*4ed0*/  IADD3.X R3, R3, c[0x0][0x204], R10, P4, P5 ;  /* 0x0000810003037a10 */ /* 0x000fe400027ea40a */
[----:B------:R-:W-:-:S02]  /*4ee0*/  ISETP.GE.AND P3, PT, R11, R23, PT ;  /* 0x000000170b00720c */ /* 0x000fc40003f66270 */
[----:B--2---:R-:W-:Y:S01]  /*4ef0*/  LEA R13, R4, 0x220, 0x2 ;  /* 0x00000220040d7811 */ /* 0x004fe200078e10ff */
[----:B------:R-:W-:Y:S05]  /*4f00*/  @!P0 BRA `(.L_x_734) ;  /* 0x0000004000008947 */ /* 0x000fea0003800000 */
[----:B------:R-:W2:Y:S02]  /*4f10*/  LDG.E.U8 R4, [R2.64] ;  /* 0x0000002402047981 */ /* 0x000ea4000c1e1100 */
[----:B--2---:R-:W-:-:S13]  /*4f20*/  ISETP.NE.AND P4, PT, R4, RZ, PT ;  /* 0x000000ff0400720c */ /* 0x004fda0003f85270 */
[----:B------:R-:W-:Y:S01]  /*4f30*/  @P4 IMAD.MOV.U32 R5, RZ, RZ, RZ ;  /* 0x000000ffff054224 */ /* 0x000fe200078e00ff */
[----:B------:R-:W-:Y:S05]  /*4f40*/  @P4 BRA `(.L_x_735) ;  /* 0x0000004000004947 */ /* 0x000fea0003800000 */
.L_x_734:
[----:B------:R-:W0:Y:S02]  /*4f50*/  LDS R4, [R13] ;  /* 0x000000000d047984 */ /* 0x000e240000000800 */
[----:B0-----:R-:W-:-:S04]  /*4f60*/  FADD.FTZ R4, -R15, R4 ;  /* 0x000000040f047221 */ /* 0x001fc80000010100 */
[----:B------:R-:W-:-:S04]  /*4f70*/  FMUL.FTZ R4, R4, 1.4426950216293334961 ;  /* 0x3fb8aa3b04047820 */ /* 0x000fc80000410000 */
[----:B------:R0:W2:Y:S03]  /*4f80*/  MUFU.EX2 R5, R4 ;  /* 0x0000000400057308 */ /* 0x0000a60000000800 */
.L_x_735:
[----:B------:R-:W-:Y:S05]  /*4f90*/  BSYNC B1 ;  /* 0x0000000000017941 */ /* 0x000fea0003800000 */
.L_x_733:
[----:B--2---:R2:W-:Y:S01]  /*4fa0*/  STS [R13], R5 ;  /* 0x000000050d007388 */ /* 0x0045e20000000800 */
[----:B------:R-:W-:Y:S01]  /*4fb0*/  BSSY B1, `(.L_x_736) ;  /* 0x000000b000017945 */ /* 0x000fe20003800000 */
[----:B------:R-:W-:Y:S01]  /*4fc0*/  FADD.FTZ R21, R5, R6 ;  /* 0x0000000605157221 */ /* 0x000fe20000010000 */
[----:B------:R-:W-:Y:S05]  /*4fd0*/  @!P0 BRA `(.L_x_737) ;  /* 0x0000004000008947 */ /* 0x000fea0003800000 */
[----:B0-----:R-:W3:Y:S02]  /*4fe0*/  LDG.E.U8 R4, [R2.64+0x80] ;  /* 0x0000802402047981 */ /* 0x001ee4000c1e1100 */
[----:B---3--:R-:W-:-:S13]  /*4ff0*/  ISETP.NE.AND P4, PT, R4, RZ, PT ;  /* 0x000000ff0400720c */ /* 0x008fda0003f85270 */
[----:B------:R-:W-:Y:S01]  /*5000*/  @P4 IMAD.MOV.U32 R4, RZ, RZ, RZ ;  /* 0x000000ffff044224 */ /* 0x000fe200078e00ff */
[----:B------:R-:W-:Y:S05]  /*5010*/  @P4 BRA `(.L_x_738) ;  /* 0x0000004000004947 */ /* 0x000fea0003800000 */
.L_x_737:
[----:B0-----:R-:W0:Y:S02]  /*5020*/  LDS R4, [R13+0x200] ;  /* 0x000200000d047984 */ /* 0x001e240000000800 */
[----:B0-----:R-:W-:-:S04]  /*5030*/  FADD.FTZ R4, -R15, R4 ;  /* 0x000000040f047221 */ /* 0x001fc80000010100 */
[----:B------:R-:W-:-:S06]  /*5040*/  FMUL.FTZ R4, R4, 1.4426950216293334961 ;  /* 0x3fb8aa3b04047820 */ /* 0x000fcc0000410000 */
[----:B------:R-:W0:Y:S02]  /*5050*/  MUFU.EX2 R4, R4 ;  /* 0x0000000400047308 */ /* 0x000e240000000800 */
.L_x_738:
[----:B------:R-:W-:Y:S05]  /*5060*/  BSYNC B1 ;  /* 0x0000000000017941 */ /* 0x000fea0003800000 */
.L_x_736:
[----:B0-----:R0:W-:Y:S01]  /*5070*/  STS [R13+0x200], R4 ;  /* 0x000200040d007388 */ /* 0x0011e20000000800 */
[----:B------:R-:W-:Y:S01]  /*5080*/  BSSY B1, `(.L_x_739) ;  /* 0x000000b000017945 */ /* 0x000fe20003800000 */
[----:B------:R-:W-:Y:S01]  /*5090*/  FADD.FTZ R21, R21, R4 ;  /* 0x0000000415157221 */ /* 0x000fe20000010000 */
[----:B------:R-:W-:Y:S05]  /*50a0*/  @!P0 BRA `(.L_x_740) ;  /* 0x0000004000008947 */ /* 0x000fea0003800000 */
[----:B0-----:R-:W3:Y:S02]  /*50b0*/  LDG.E.U8 R4, [R2.64+0x100] ;  /* 0x0001002402047981 */ /* 0x001ee4000c1e1100 */
[----:B---3--:R-:W-:-:S13]  /*50c0*/  ISETP.NE.AND P4, PT, R4, RZ, PT ;  /* 0x000000ff0400720c */ /* 0x008fda0003f85270 */
[----:B------:R-:W-:Y:S01]  /*50d0*/  @P4 IMAD.MOV.U32 R4, RZ, RZ, RZ ;  /* 0x000000ffff044224 */ /* 0x000fe200078e00ff */
[----:B------:R-:W-:Y:S05]  /*50e0*/  @P4 BRA `(.L_x_741) ;  /* 0x0000004000004947 */ /* 0x000fea0003800000 */
.L_x_740:
[----:B0-----:R-:W0:Y:S02]  /*50f0*/  LDS R4, [R13+0x400] ;  /* 0x000400000d047984 */ /* 0x001e240000000800 */
[----:B0-----:R-:W-:-:S04]  /*5100*/  FADD.FTZ R4, -R15, R4 ;  /* 0x000000040f047221 */ /* 0x001fc80000010100 */
[----:B------:R-:W-:-:S06]  /*5110*/  FMUL.FTZ R4, R4, 1.4426950216293334961 ;  /* 0x3fb8aa3b04047820 */ /* 0x000fcc0000410000 */
[----:B------:R-:W0:Y:S02]  /*5120*/  MUFU.EX2 R4, R4 ;  /* 0x0000000400047308 */ /* 0x000e240000000800 */
.L_x_741:
[----:B------:R-:W-:Y:S05]  /*5130*/  BSYNC B1 ;  /* 0x0000000000017941 */ /* 0x000fea0003800000 */
.L_x_739:
[----:B0-----:R0:W-:Y:S01]  /*5140*/  STS [R13+0x400], R4 ;  /* 0x000400040d007388 */ /* 0x0011e20000000800 */
[----:B------:R-:W-:Y:S01]  /*5150*/  BSSY B1, `(.L_x_742) ;  /* 0x000000b000017945 */ /* 0x000fe20003800000 */
[----:B------:R-:W-:Y:S01]  /*5160*/  FADD.FTZ R21, R21, R4 ;  /* 0x0000000415157221 */ /* 0x000fe20000010000 */
[----:B------:R-:W-:Y:S05]  /*5170*/  @!P0 BRA `(.L_x_743) ;  /* 0x0000004000008947 */ /* 0x000fea0003800000 */
[----:B------:R-:W3:Y:S02]  /*5180*/  LDG.E.U8 R2, [R2.64+0x180] ;  /* 0x0001802402027981 */ /* 0x000ee4000c1e1100 */
[----:B---3--:R-:W-:-:S13]  /*5190*/  ISETP.NE.AND P4, PT, R2, RZ, PT ;  /* 0x000000ff0200720c */ /* 0x008fda0003f85270 */
[----:B0-----:R-:W-:Y:S01]  /*51a0*/  @P4 IMAD.MOV.U32 R4, RZ, RZ, RZ ;  /* 0x000000ffff044224 */ /* 0x001fe200078e00ff */
[----:B------:R-:W-:Y:S05]  /*51b0*/  @P4 BRA `(.L_x_744) ;  /* 0x0000004000004947 */ /* 0x000fea0003800000 */
.L_x_743:
[----:B------:R-:W3:Y:S02]  /*51c0*/  LDS R2, [R13+0x600] ;  /* 0x000600000d027984 */ /* 0x000ee40000000800 */
[----:B---3--:R-:W-:-:S04]  /*51d0*/  FADD.FTZ R2, -R15, R2 ;  /* 0x000000020f027221 */ /* 0x008fc80000010100 */
[----:B------:R-:W-:-:S04]  /*51e0*/  FMUL.FTZ R2, R2, 1.4426950216293334961 ;  /* 0x3fb8aa3b02027820 */ /* 0x000fc80000410000 */
[----:B0-----:R0:W3:Y:S03]  /*51f0*/  MUFU.EX2 R4, R2 ;  /* 0x0000000200047308 */ /* 0x0010e60000000800 */
.L_x_744:
[----:B------:R-:W-:Y:S05]  /*5200*/  BSYNC B1 ;  /* 0x0000000000017941 */ /* 0x000fea0003800000 */
.L_x_742:
[----:B---3--:R3:W-:Y:S01]  /*5210*/  STS [R13+0x600], R4 ;  /* 0x000600040d007388 */ /* 0x0087e20000000800 */
[----:B------:R-:W-:Y:S01]  /*5220*/  FADD.FTZ R6, R21, R4 ;  /* 0x0000000415067221 */ /* 0x000fe20000010000 */
[----:B------:R-:W-:Y:S05]  /*5230*/  @!P3 BRA `(.L_x_745) ;  /* 0xfffffc400000b947 */ /* 0x000fea000383ffff */
.L_x_726:
[----:B------:R-:W-:Y:S05]  /*5240*/  BSYNC B0 ;  /* 0x0000000000007941 */ /* 0x000fea0003800000 */
.L_x_725:
[----:B------:R-:W4:Y:S01]  /*5250*/  SHFL.BFLY PT, R3, R6, 0x10, 0x1f ;  /* 0x0e001f0006037f89 */ /* 0x000f2200000e0000 */
        /* <DEDUP_REMOVED lines=10> */
[----:B----4-:R-:W-:Y:S01]  /*5300*/  FADD.FTZ R3, R3, R6 ;  /* 0x0000000603037221 */ /* 0x010fe20000010000 */
        /* <DEDUP_REMOVED lines=8> */
[----:B---3--:R-:W0:Y:S02]  /*5390*/  SHFL.BFLY PT, R4, R5, 0x2, 0x1f ;  /* 0x0c401f0005047f89 */ /* 0x008e2400000e0000 */
[----:B0-----:R-:W-:-:S05]  /*53a0*/  FADD.FTZ R4, R5, R4 ;  /* 0x0000000405047221 */ /* 0x001fca0000010000 */
[----:B------:R-:W0:Y:S02]  /*53b0*/  SHFL.BFLY PT, R11, R4, 0x1, 0x1f ;  /* 0x0c201f00040b7f89 */ /* 0x000e2400000e0000 */
[----:B0-----:R-:W-:-:S05]  /*53c0*/  FADD.FTZ R11, R4, R11 ;  /* 0x0000000b040b7221 */ /* 0x001fca0000010000 */
[----:B------:R0:W-:Y:S04]  /*53d0*/  @!P0 STS [R6+0x10], R11 ;  /* 0x0000100b06008388 */ /* 0x0001e80000000800 */
[----:B------:R-:W-:Y:S01]  /*53e0*/  BAR.SYNC.DEFER_BLOCKING 0x0 ;  /* 0x0000000000007b1d */ /* 0x000fe20000010000 */
[----:B--2---:R-:W-:-:S13]  /*53f0*/  ISETP.NE.AND P0, PT, R12, RZ, PT ;  /* 0x000000ff0c00720c */ /* 0x004fda0003f05270 */
        /* <DEDUP_REMOVED lines=17> */
[----:B------:R0:W2:Y:S03]  /*5510*/  MUFU.RCP R13, R4 ;  /* 0x00000004000d7308 */ /* 0x0000a60000001000 */
[----:B------:R-:W-:-:S02]  /*5520*/  LEA.HI R6, R5, 0x1, RZ, 0x19 ;  /* 0x0000000105067811 */ /* 0x000fc400078fc8ff */
[----:B------:R-:W-:Y:S02]  /*5530*/  ISETP.GE.U32.AND P1, PT, R5, 0x180, PT ;  /* 0x000001800500780c */ /* 0x000fe40003f26070 */
[----:B------:R-:W-:-:S13]  /*5540*/  LOP3.LUT P3, R6, R6, 0x3, RZ, 0xc0, !PT ;  /* 0x0000000306067812 */ /* 0x000fda000786c0ff */
[----:B0-2---:R-:W-:Y:S05]  /*5550*/  @!P3 BRA `(.L_x_749) ;  /* 0x000000f00000b947 */ /* 0x005fea0003800000 */
.L_x_750:
        /* <DEDUP_REMOVED lines=15> */
.L_x_749:
[----:B------:R-:W-:Y:S05]  /*5650*/  BSYNC B1 ;  /* 0x0000000000017941 */ /* 0x000fea0003800000 */
.L_x_748:
        /* <DEDUP_REMOVED lines=8> */
.L_x_751:
        /* <DEDUP_REMOVED lines=19> */
[----:B------:R0:W2:Y:S02]  /*5810*/  LDS R5, [R8+0x600] ;  /* 0x0006000008057984 */ /* 0x0000a40000000800 */
[----:B0-----:R-:W-:Y:S01]  /*5820*/  IADD3 R8, R8, 0x800, RZ ;  /* 0x0000080008087810 */ /* 0x001fe20007ffe0ff */
[----:B--2---:R-:W-:Y:S01]  /*5830*/  FMUL.FTZ R29, R5, R13 ;  /* 0x0000000d051d7220 */ /* 0x004fe20000410000 */
        /* <DEDUP_REMOVED lines=12> */
.L_x_747:
[----:B------:R-:W-:Y:S05]  /*5900*/  BSYNC B0 ;  /* 0x0000000000007941 */ /* 0x000fea0003800000 */
.L_x_746:
[----:B------:R-:W2:Y:S01]  /*5910*/  S2R R24, SR_CTAID.X ;  /* 0x0000000000187919 */ /* 0x000ea20000002500 */
        /* <DEDUP_REMOVED lines=13> */
[CC--:B------:R-:W-:Y:S01]  /*59f0*/  ISETP.NE.AND P0, PT, R26.reuse, R3.reuse, PT ;  /* 0x000000031a00720c */ /* 0x0c0fe20003f05270 */
[----:B------:R-:W-:Y:S01]  /*5a00*/  IMAD R30, R27, c[0x0][0x1d4], R25 ;  /* 0x000075001b1e7a24 */ /* 0x000fe200078e0219 */
[----:B------:R-:W-:Y:S02]  /*5a10*/  ISETP.NE.OR P3, PT, R26, R3, P1 ;  /* 0x000000031a00720c */ /* 0x000fe40000f65670 */
[----:B------:R-:W-:Y:S01]  /*5a20*/  ISETP.GT.AND P1, PT, R29, 0x9, PT ;  /* 0x000000091d00780c */ /* 0x000fe20003f24270 */
[----:B--2---:R-:W-:Y:S01]  /*5a30*/  IMAD R22, R22, c[0x0][0x1d8], R24 ;  /* 0x0000760016167a24 */ /* 0x004fe200078e0218 */
        /* <DEDUP_REMOVED lines=13> */
.L_x_754:
[----:B-----5:R0:W-:Y:S02]  /*5b10*/  STS.128 [R29.X16+0x120], R4 ;  /* 0x000120041d007388 */ /* 0x0201e4000000cc00 */
.L_x_753:
[----:B------:R-:W-:Y:S05]  /*5b20*/  BSYNC B0 ;  /* 0x0000000000007941 */ /* 0x000fea0003800000 */
.L_x_752:
[----:B------:R-:W-:Y:S01]  /*5b30*/  BAR.SYNC.DEFER_BLOCKING 0x0 ;  /* 0x0000000000007b1d */ /* 0x000fe20000010000 */
[----:B------:R-:W-:Y:S01]  /*5b40*/  IMAD.MOV.U32 R40, RZ, RZ, RZ ;  /* 0x000000ffff287224 */ /* 0x000fe200078e00ff */
[----:B------:R-:W-:Y:S01]  /*5b50*/  CS2R R38, SRZ ;  /* 0x0000000000267805 */ /* 0x000fe2000001ff00 */
[----:B------:R-:W-:Y:S01]  /*5b60*/  CS2R R36, SRZ ;  /* 0x0000000000247805 */ /* 0x000fe2000001ff00 */
[----:B------:R-:W-:Y:S01]  /*5b70*/  CS2R R34, SRZ ;  /* 0x0000000000227805 */ /* 0x000fe2000001ff00 */
[----:B------:R-:W-:Y:S01]  /*5b80*/  IMAD.MOV.U32 R33, RZ, RZ, RZ ;  /* 0x000000ffff217224 */ /* 0x000fe200078e00ff */
[----:B------:R-:W-:Y:S01]  /*5b90*/  BSSY B0, `(.L_x_755) ;  /* 0x0000186000007945 */ /* 0x000fe20003800000 */
[----:B------:R-:W-:Y:S05]  /*5ba0*/  @P1 BRA `(.L_x_756) ;  /* 0x0000184000001947 */ /* 0x000fea0003800000 */
[C---:B------:R-:W-:Y:S01]  /*5bb0*/  IMAD.IADD R32, R26.reuse, 0x1, R0 ;  /* 0x000000011a207824 */ /* 0x040fe200078e0200 */
[----:B------:R-:W-:Y:S01]  /*5bc0*/  IMNMX R45, R17, c[0x0][0x1d4], PT ;  /* 0x00007500112d7a17 */ /* 0x000fe20003800200 */
[----:B------:R-:W-:Y:S01]  /*5bd0*/  BSSY B1, `(.L_x_757) ;  /* 0x000009b000017945 */ /* 0x000fe20003800000 */
[----:B------:R-:W-:Y:S01]  /*5be0*/  LEA R41, R26, UR6, 0x1 ;  /* 0x000000061a297c11 */ /* 0x000fe2000f8e08ff */
[----:B------:R-:W-:-:S02]  /*5bf0*/  IMAD R9, R32, 0x50, RZ ;  /* 0x0000005020097824 */ /* 0x000fc400078e02ff */
[----:B------:R-:W-:-:S03]  /*5c00*/  IMAD.MOV.U32 R40, RZ, RZ, RZ ;  /* 0x000000ffff287224 */ /* 0x000fc600078e00ff */
[----:B------:R-:W-:Y:S02]  /*5c10*/  SHF.R.S32.HI R10, RZ, 0x1f, R9 ;  /* 0x0000001fff0a7819 */ /* 0x000fe40000011409 */
[----:B------:R-:W-:-:S04]  /*5c20*/  IADD3 R3, P3, R28, R9, RZ ;  /* 0x000000091c037210 */ /* 0x000fc80007f7e0ff */
[----:B------:R-:W-:Y:S01]  /*5c30*/  LEA R2, P4, R3, c[0x0][0x1a0], 0x1 ;  /* 0x0000680003027a11 */ /* 0x000fe200078808ff */
[----:B------:R-:W-:Y:S01]  /*5c40*/  IMAD.X R8, R27, 0x1, R10, P3 ;  /* 0x000000011b087824 */ /* 0x000fe200018e060a */
[----:B------:R-:W-:-:S04]  /*5c50*/  ISETP.GE.AND P3, PT, R32, R45, PT ;  /* 0x0000002d2000720c */ /* 0x000fc80003f66270 */
[----:B------:R-:W-:-:S09]  /*5c60*/  LEA.HI.X R3, R3, c[0x0][0x1a4], R8, 0x1, P4 ;  /* 0x0000690003037a11 */ /* 0x000fd200020f0c08 */
        /* <DEDUP_REMOVED lines=12> */
[----:B------:R-:W-:Y:S01]  /*5d30*/  IMAD.MOV.U32 R33, RZ, RZ, RZ ;  /* 0x000000ffff217224 */ /* 0x000fe200078e00ff */
[----:B------:R-:W-:Y:S01]  /*5d40*/  CS2R R38, SRZ ;  /* 0x0000000000267805 */ /* 0x000fe2000001ff00 */
[----:B------:R-:W-:-:S02]  /*5d50*/  IMAD.IADD R11, R8, 0x1, -R11 ;  /* 0x00000001080b7824 */ /* 0x000fc400078e0a0b */
[----:B------:R-:W-:Y:S02]  /*5d60*/  IMAD.MOV.U32 R44, RZ, RZ, R32 ;  /* 0x000000ffff2c7224 */ /* 0x000fe400078e0020 */
[----:B------:R-:W-:Y:S01]  /*5d70*/  IMAD.MOV.U32 R40, RZ, RZ, RZ ;  /* 0x000000ffff287224 */ /* 0x000fe200078e00ff */
[----:B------:R-:W-:Y:S01]  /*5d80*/  LOP3.LUT P3, RZ, R11, 0x8, RZ, 0xc0, !PT ;  /* 0x000000080bff7812 */ /* 0x000fe2000786c0ff */
[----:B------:R-:W-:-:S12]  /*5d90*/  IMAD.WIDE R20, R20, R21, c[0x0][0x238] ;  /* 0x00008e0014147625 */ /* 0x000fd800078e0215 */
[----:B------:R-:W-:Y:S05]  /*5da0*/  @P3 BRA `(.L_x_760) ;  /* 0x0000028000003947 */ /* 0x000fea0003800000 */
[----:B------:R-:W-:-:S05]  /*5db0*/  IADD3 R9, P2, R30, R9, RZ ;  /* 0x000000091e097210 */ /* 0x000fca0007f5e0ff */
[----:B------:R-:W-:Y:S01]  /*5dc0*/  IMAD.X R10, R31, 0x1, R10, P2 ;  /* 0x000000011f0a7824 */ /* 0x000fe200010e060a */
[----:B------:R-:W-:-:S04]  /*5dd0*/  LEA R8, P2, R9, c[0x0][0x1a0], 0x1 ;  /* 0x0000680009087a11 */ /* 0x000fc800078408ff */
[----:B------:R-:W-:Y:S02]  /*5de0*/  LEA.HI.X R9, R9, c[0x0][0x1a4], R10, 0x1, P2 ;  /* 0x0000690009097a11 */ /* 0x000fe400010f0c0a */
[----:B------:R-:W2:Y:S04]  /*5df0*/  LDS.U16 R10, [R41] ;  /* 0x00000000290a7984 */ /* 0x000ea80000000400 */
[----:B------:R3:W5:Y:S01]  /*5e00*/  LDG.E.128 R12, [R8.64] ;  /* 0x00000024080c7981 */ /* 0x000762000c1e1d00 */
[----:B------:R-:W-:Y:S02]  /*5e10*/  ULDC UR5, c[0x0][0x1ec] ;  /* 0x00007b0000057ab9 */ /* 0x000fe40000000800 */
[----:B------:R-:W-:-:S06]  /*5e20*/  UISETP.NE.AND UP0, UPT, URZ, UR5, UPT ;  /* 0x000000053f00728c */ /* 0x000fcc000bf05270 */
[----:B------:R-:W-:Y:S01]  /*5e30*/  PLOP3.LUT P2, PT, PT, PT, UP0, 0x80, 0x0 ;  /* 0x000000000000781c */ /* 0x000fe20003f4f008 */
[----:B--2---:R-:W-:-:S12]  /*5e40*/  HADD2.F32 R10, -RZ, R10.H0_H0 ;  /* 0x2000000aff0a7230 */ /* 0x004fd80000004100 */
[----:B------:R-:W-:Y:S05]  /*5e50*/  @P2 BRA `(.L_x_761) ;  /* 0x000000c000002947 */ /* 0x000fea0003800000 */
[----:B---3--:R-:W-:Y:S01]  /*5e60*/  ISETP.NE.AND P5, PT, R124, RZ, PT ;  /* 0x000000ff7c00720c */ /* 0x008fe20003fa5270 */
[----:B------:R-:W2:-:S12]  /*5e70*/  LDS.128 R36, [R29.X16+0x120] ;  /* 0x000120001d247984 */ /* 0x000e98000000cc00 */
[----:B------:R-:W3:Y:S01]  /*5e80*/  @P5 LDG.E.128 R48, [R20.64] ;  /* 0x0000002414305981 */ /* 0x000ee2000c1e1d00 */
[----:B--2--5:R-:W-:Y:S01]  /*5e90*/  HFMA2.MMA R12, R12, 1, 1, R36 ;  /* 0x3c003c000c0c7835 */ /* 0x024fe20000000024 */
[----:B------:R-:W-:Y:S01]  /*5ea0*/  HADD2 R13, R13, R37 ;  /* 0x000000250d0d7230 */ /* 0x000fe20000000000 */
[----:B------:R-:W-:Y:S01]  /*5eb0*/  HFMA2.MMA R14, R14, 1, 1, R38 ;  /* 0x3c003c000e0e7835 */ /* 0x000fe20000000026 */
[----:B------:R-:W-:-:S04]  /*5ec0*/  HADD2 R15, R15, R39 ;  /* 0x000000270f0f7230 */ /* 0x000fc80000000000 */
[----:B---3--:R-:W-:-:S03]  /*5ed0*/  @P5 HFMA2.MMA R13, R13, R49, -RZ ;  /* 0x000000310d0d5235 */ /* 0x008fc600001000ff */
[----:B------:R-:W-:Y:S01]  /*5ee0*/  @P5 HMUL2 R12, R12, R48 ;  /* 0x000000300c0c5232 */ /* 0x000fe20000000000 */
[----:B------:R-:W-:Y:S01]  /*5ef0*/  @P5 HFMA2.MMA R15, R15, R51, -RZ ;  /* 0x000000330f0f5235 */ /* 0x000fe200001000ff */
[----:B------:R-:W-:-:S06]  /*5f00*/  @P5 HMUL2 R14, R14, R50 ;  /* 0x000000320e0e5232 */ /* 0x000fcc0000000000 */
[----:B------:R2:W-:Y:S04]  /*5f10*/  STG.E.128 [R2.64], R12 ;  /* 0x0000000c02007986 */ /* 0x0005e8000c101d24 */
.L_x_761:
[----:B---3-5:R-:W-:Y:S01]  /*5f20*/  HADD2.F32 R35, -RZ, R13.H0_H0 ;  /* 0x2000000dff237230 */ /* 0x028fe20000004100 */
[----:B------:R-:W-:Y:S01]  /*5f30*/  IADD3 R44, R32, 0x8, RZ ;  /* 0x00000008202c7810 */ /* 0x000fe20007ffe0ff */
[----:B------:R-:W-:Y:S02]  /*5f40*/  HADD2.F32 R39, -RZ, R14.H1_H1 ;  /* 0x3000000eff277230 */ /* 0x000fe40000004100 */
[----:B------:R-:W-:Y:S01]  /*5f50*/  HADD2.F32 R43, -RZ, R15.H0_H0 ;  /* 0x2000000fff2b7230 */ /* 0x000fe20000004100 */
[C---:B------:R-:W-:Y:S01]  /*5f60*/  FFMA.FTZ R35, R10.reuse, R35, RZ ;  /* 0x000000230a237223 */ /* 0x040fe200000100ff */
[--C-:B------:R-:W-:Y:S01]  /*5f70*/  HADD2.F32 R33, -RZ, R12.reuse.H0_H0 ;  /* 0x2000000cff217230 */ /* 0x100fe20000004100 */
[C---:B------:R-:W-:Y:S01]  /*5f80*/  FFMA.FTZ R38, R10.reuse, R39, RZ ;  /* 0x000000270a267223 */ /* 0x040fe200000100ff */
[----:B------:R-:W-:Y:S01]  /*5f90*/  HADD2.F32 R9, -RZ, R12.H1_H1 ;  /* 0x3000000cff097230 */ /* 0x000fe20000004100 */
[C---:B------:R-:W-:Y:S01]  /*5fa0*/  FFMA.FTZ R39, R10.reuse, R43, RZ ;  /* 0x0000002b0a277223 */ /* 0x040fe200000100ff */
[----:B--2---:R-:W-:Y:S01]  /*5fb0*/  HADD2.F32 R13, -RZ, R13.H1_H1 ;  /* 0x3000000dff0d7230 */ /* 0x004fe20000004100 */
[C---:B------:R-:W-:Y:S01]  /*5fc0*/  FFMA.FTZ R33, R10.reuse, R33, RZ ;  /* 0x000000210a217223 */ /* 0x040fe200000100ff */
[----:B------:R-:W-:Y:S01]  /*5fd0*/  HADD2.F32 R37, -RZ, R14.H0_H0 ;  /* 0x2000000eff257230 */ /* 0x000fe20000004100 */
[C---:B------:R-:W-:Y:S01]  /*5fe0*/  FFMA.FTZ R34, R10.reuse, R9, RZ ;  /* 0x000000090a227223 */ /* 0x040fe200000100ff */
[----:B------:R-:W-:Y:S01]  /*5ff0*/  HADD2.F32 R15, -RZ, R15.H1_H1 ;  /* 0x3000000fff0f7230 */ /* 0x000fe20000004100 */
[----:B------:R-:W-:-:S02]  /*6000*/  FFMA.FTZ R36, R10, R13, RZ ;  /* 0x0000000d0a247223 */ /* 0x000fc400000100ff */
[C---:B------:R-:W-:Y:S02]  /*6010*/  FFMA.FTZ R37, R10.reuse, R37, RZ ;  /* 0x000000250a257223 */ /* 0x040fe400000100ff */
[----:B------:R-:W-:Y:S02]  /*6020*/  FFMA.FTZ R40, R10, R15, RZ ;  /* 0x0000000f0a287223 */ /* 0x000fe400000100ff */
.L_x_760:
[----:B------:R-:W-:Y:S05]  /*6030*/  BSYNC B2 ;  /* 0x0000000000027941 */ /* 0x000fea0003800000 */
.L_x_759:
[----:B------:R-:W-:-:S13]  /*6040*/  LOP3.LUT P3, RZ, R11, 0xfffffff8, RZ, 0xc0, !PT ;  /* 0xfffffff80bff7812 */ /* 0x000fda000786c0ff */
[----:B------:R-:W-:Y:S05]  /*6050*/  @!P3 BRA `(.L_x_758) ;  /* 0x000005200000b947 */ /* 0x000fea0003800000 */
[----:B------:R-:W-:Y:S02]  /*6060*/  ULDC UR5, c[0x0][0x1ec] ;  /* 0x00007b0000057ab9 */ /* 0x000fe40000000800 */
[----:B------:R-:W-:-:S06]  /*6070*/  UISETP.NE.AND UP0, UPT, URZ, UR5, UPT ;  /* 0x000000053f00728c */ /* 0x000fcc000bf05270 */
[----:B------:R-:W-:Y:S02]  /*6080*/  PLOP3.LUT P2, PT, PT, PT, UP0, 0x80, 0x0 ;  /* 0x000000000000781c */ /* 0x000fe40003f4f008 */
.L_x_764:
[----:B------:R-:W-:Y:S01]  /*6090*/  IMAD R9, R44, 0x50, RZ ;  /* 0x000000502c097824 */ /* 0x000fe200078e02ff */
[----:B------:R-:W-:-:S04]  /*60a0*/  ISETP.NE.AND P5, PT, R124, RZ, PT ;  /* 0x000000ff7c00720c */ /* 0x000fc80003fa5270 */
[----:B------:R-:W-:Y:S02]  /*60b0*/  SHF.R.S32.HI R8, RZ, 0x1f, R9 ;  /* 0x0000001fff087819 */ /* 0x000fe40000011409 */
[-C--:B------:R-:W-:Y:S02]  /*60c0*/  IADD3 R10, P3, R30, R9.reuse, RZ ;  /* 0x000000091e0a7210 */ /* 0x080fe40007f7e0ff */
[----:B------:R-:W-:-:S03]  /*60d0*/  IADD3 R9, P4, R28, R9, RZ ;  /* 0x000000091c097210 */ /* 0x000fc60007f9e0ff */
[--C-:B------:R-:W-:Y:S01]  /*60e0*/  IMAD.X R11, R31, 0x1, R8.reuse, P3 ;  /* 0x000000011f0b7824 */ /* 0x100fe200018e0608 */
[C---:B------:R-:W-:Y:S01]  /*60f0*/  LEA R12, P3, R10.reuse, c[0x0][0x1a0], 0x1 ;  /* 0x000068000a0c7a11 */ /* 0x040fe200078608ff */
[----:B------:R-:W-:Y:S01]  /*6100*/  IMAD.X R8, R27, 0x1, R8, P4 ;  /* 0x000000011b087824 */ /* 0x000fe200020e0608 */
[C---:B------:R-:W-:Y:S02]  /*6110*/  LEA R42, P4, R9.reuse, c[0x0][0x1a0], 0x1 ;  /* 0x00006800092a7a11 */ /* 0x040fe400078808ff */
[----:B------:R-:W-:Y:S02]  /*6120*/  LEA.HI.X R13, R10, c[0x0][0x1a4], R11, 0x1, P3 ;  /* 0x000069000a0d7a11 */ /* 0x000fe400018f0c0b */
[----:B------:R-:W-:-:S03]  /*6130*/  LEA.HI.X R43, R9, c[0x0][0x1a4], R8, 0x1, P4 ;  /* 0x00006900092b7a11 */ /* 0x000fc600020f0c08 */
[----:B------:R2:W5:Y:S01]  /*6140*/  LDG.E.128 R8, [R12.64] ;  /* 0x000000240c087981 */ /* 0x000562000c1e1d00 */
[----:B------:R-:W-:Y:S05]  /*6150*/  @P2 BRA `(.L_x_762) ;  /* 0x000000b000002947 */ /* 0x000fea0003800000 */
[----:B------:R-:W3:Y:S04]  /*6160*/  @P5 LDG.E.128 R52, [R20.64] ;  /* 0x0000002414345981 */ /* 0x000ee8000c1e1d00 */
[----:B------:R-:W4:Y:S02]  /*6170*/  LDS.128 R48, [R29.X16+0x120] ;  /* 0x000120001d307984 */ /* 0x000f24000000cc00 */
[----:B----45:R-:W-:Y:S01]  /*6180*/  HFMA2.MMA R8, R8, 1, 1, R48 ;  /* 0x3c003c0008087835 */ /* 0x030fe20000000030 */
        /* <DEDUP_REMOVED lines=8> */
.L_x_762:
[----:B--2---:R-:W5:Y:S01]  /*6210*/  LDG.E.128 R12, [R12.64+0x500] ;  /* 0x000500240c0c7981 */ /* 0x004f62000c1e1d00 */
[----:B------:R-:W-:Y:S01]  /*6220*/  IMAD.IADD R46, R44, 0x1, -R0 ;  /* 0x000000012c2e7824 */ /* 0x000fe200078e0a00 */
[----:B-----5:R-:W-:Y:S02]  /*6230*/  HADD2.F32 R48, -RZ, R8.H0_H0 ;  /* 0x20000008ff307230 */ /* 0x020fe40000004100 */
[----:B------:R-:W-:Y:S02]  /*6240*/  HADD2.F32 R50, -RZ, R9.H0_H0 ;  /* 0x20000009ff327230 */ /* 0x000fe40000004100 */
[C---:B------:R-:W-:Y:S01]  /*6250*/  LEA R49, R46.reuse, UR4, 0x1 ;  /* 0x000000042e317c11 */ /* 0x040fe2000f8e08ff */
[----:B------:R-:W-:Y:S01]  /*6260*/  HADD2.F32 R52, -RZ, R10.H0_H0 ;  /* 0x2000000aff347230 */ /* 0x000fe20000004100 */
[----:B------:R-:W-:Y:S01]  /*6270*/  LEA R46, R46, UR6, 0x1 ;  /* 0x000000062e2e7c11 */ /* 0x000fe2000f8e08ff */
[----:B------:R-:W-:Y:S02]  /*6280*/  HADD2.F32 R54, -RZ, R11.H0_H0 ;  /* 0x2000000bff367230 */ /* 0x000fe40000004100 */
[----:B------:R-:W2:Y:S01]  /*6290*/  LDS.U16 R47, [R49+0x220] ;  /* 0x00022000312f7984 */ /* 0x000ea20000000400 */
[----:B---3--:R-:W-:-:S02]  /*62a0*/  HADD2.F32 R8, -RZ, R8.H1_H1 ;  /* 0x30000008ff087230 */ /* 0x008fc40000004100 */
[----:B------:R-:W-:Y:S02]  /*62b0*/  HADD2.F32 R9, -RZ, R9.H1_H1 ;  /* 0x30000009ff097230 */ /* 0x000fe40000004100 */
        /* <DEDUP_REMOVED lines=13> */
[----:B------:R-:W3:Y:S02]  /*6390*/  LDS.128 R56, [R29.X16+0x120] ;  /* 0x000120001d387984 */ /* 0x000ee4000000cc00 */
[----:B---3--:R-:W-:Y:S01]  /*63a0*/  HFMA2.MMA R12, R12, 1, 1, R56 ;  /* 0x3c003c000c0c7835 */ /* 0x008fe20000000038 */
        /* <DEDUP_REMOVED lines=8> */
.L_x_763:
[----:B------:R-:W3:Y:S01]  /*6430*/  LDS.U16 R8, [R46+0x10] ;  /* 0x000010002e087984 */ /* 0x000ee20000000400 */
[----:B------:R-:W-:Y:S01]  /*6440*/  IADD3 R44, R44, 0x10, RZ ;  /* 0x000000102c2c7810 */ /* 0x000fe20007ffe0ff */
[----:B------:R-:W-:Y:S02]  /*6450*/  HADD2.F32 R35, -RZ, R13.H0_H0 ;  /* 0x2000000dff237230 */ /* 0x000fe40000004100 */
[----:B------:R-:W-:Y:S01]  /*6460*/  HADD2.F32 R39, -RZ, R15.H0_H0 ;  /* 0x2000000fff277230 */ /* 0x000fe20000004100 */
[----:B------:R-:W-:Y:S01]  /*6470*/  ISETP.GE.AND P3, PT, R44, R45, PT ;  /* 0x0000002d2c00720c */ /* 0x000fe20003f66270 */
[--C-:B------:R-:W-:Y:S02]  /*6480*/  HADD2.F32 R33, -RZ, R12.reuse.H0_H0 ;  /* 0x2000000cff217230 */ /* 0x100fe40000004100 */
[----:B------:R-:W-:Y:S02]  /*6490*/  HADD2.F32 R9, -RZ, R12.H1_H1 ;  /* 0x3000000cff097230 */ /* 0x000fe40000004100 */
[----:B--2---:R-:W-:-:S02]  /*64a0*/  HADD2.F32 R13, -RZ, R13.H1_H1 ;  /* 0x3000000dff0d7230 */ /* 0x004fc40000004100 */
[--C-:B------:R-:W-:Y:S02]  /*64b0*/  HADD2.F32 R37, -RZ, R14.reuse.H0_H0 ;  /* 0x2000000eff257230 */ /* 0x100fe40000004100 */
[----:B------:R-:W-:Y:S02]  /*64c0*/  HADD2.F32 R11, -RZ, R14.H1_H1 ;  /* 0x3000000eff0b7230 */ /* 0x000fe40000004100 */
[----:B------:R-:W-:Y:S02]  /*64d0*/  HADD2.F32 R15, -RZ, R15.H1_H1 ;  /* 0x3000000fff0f7230 */ /* 0x000fe40000004100 */
[----:B---3--:R-:W-:-:S05]  /*64e0*/  HADD2.F32 R8, -RZ, R8.H0_H0 ;  /* 0x20000008ff087230 */ /* 0x008fca0000004100 */
        /* <DEDUP_REMOVED lines=9> */
.L_x_758:
[----:B------:R-:W-:Y:S05]  /*6580*/  BSYNC B1 ;  /* 0x0000000000017941 */ /* 0x000fea0003800000 */
.L_x_757:
        /* <DEDUP_REMOVED lines=15> */
[----:B------:R-:W2:Y:S01]  /*6680*/  LDS.U16 R41, [R41] ;  /* 0x0000000029297984 */ /* 0x000ea20000000400 */
        /* <DEDUP_REMOVED lines=25> */
[----:B------:R-:W-:-:S06]  /*6820*/  LEA.HI.X R9, R9, c[0x0][0x1a4], R10, 0x1, P2 ;  /* 0x0000690009097a11 */ /* 0x000fcc00010f0c0a */
[----:B------:R-:W5:Y:S01]  /*6830*/  LDG.E.128 R8, [R8.64] ;  /* 0x0000002408087981 */ /* 0x000f62000c1e1d00 */
[----:B------:R-:W-:Y:S01]  /*6840*/  ULDC UR5, c[0x0][0x1ec] ;  /* 0x00007b0000057ab9 */ /* 0x000fe20000000800 */
[----:B--2---:R-:W-:Y:S01]  /*6850*/  HADD2.F32 R15, -RZ, R41.H0_H0 ;  /* 0x20000029ff0f7230 */ /* 0x004fe20000004100 */
[----:B------:R-:W-:-:S06]  /*6860*/  UISETP.NE.AND UP0, UPT, URZ, UR5, UPT ;  /* 0x000000053f00728c */ /* 0x000fcc000bf05270 */
[----:B------:R-:W-:-:S13]  /*6870*/  PLOP3.LUT P2, PT, PT, PT, UP0, 0x80, 0x0 ;  /* 0x000000000000781c */ /* 0x000fda0003f4f008 */
[----:B------:R-:W-:Y:S05]  /*6880*/  @P2 BRA `(.L_x_769) ;  /* 0x000000c000002947 */ /* 0x000fea0003800000 */
[----:B------:R-:W-:Y:S01]  /*6890*/  ISETP.NE.AND P5, PT, R124, RZ, PT ;  /* 0x000000ff7c00720c */ /* 0x000fe20003fa5270 */
        /* <DEDUP_REMOVED lines=11> */
.L_x_769:
[----:B--2--5:R-:W-:Y:S02]  /*6950*/  HADD2.F32 R2, -RZ, R8.H0_H0 ;  /* 0x20000008ff027230 */ /* 0x024fe40000004100 */
        /* <DEDUP_REMOVED lines=15> */
.L_x_768:
[----:B------:R-:W-:Y:S05]  /*6a50*/  BSYNC B2 ;  /* 0x0000000000027941 */ /* 0x000fea0003800000 */
.L_x_767:
[----:B------:R-:W-:Y:S02]  /*6a60*/  IADD3 R32, R32, 0x8, RZ ;  /* 0x0000000820207810 */ /* 0x000fe40007ffe0ff */
.L_x_766:
[----:B------:R-:W-:Y:S05]  /*6a70*/  BSYNC B1 ;  /* 0x0000000000017941 */ /* 0x000fea0003800000 */
.L_x_765:
[----:B------:R-:W-:-:S13]  /*6a80*/  LOP3.LUT P3, RZ, R14, 0xfffffff8, RZ, 0xc0, !PT ;  /* 0xfffffff80eff7812 */ /* 0x000fda000786c0ff */
[----:B------:R-:W-:Y:S05]  /*6a90*/  @!P3 BRA `(.L_x_756) ;  /* 0x000009500000b947 */ /* 0x000fea0003800000 */
[----:B------:R-:W-:Y:S01]  /*6aa0*/  LEA R3, R32, UR4, 0x1 ;  /* 0x0000000420037c11 */ /* 0x000fe2000f8e08ff */
[----:B------:R-:W-:Y:S02]  /*6ab0*/  IMAD.MOV.U32 R9, RZ, RZ, 0x50 ;  /* 0x00000050ff097424 */ /* 0x000fe400078e00ff */
[----:B------:R-:W-:Y:S02]  /*6ac0*/  IMAD.MOV.U32 R15, RZ, RZ, RZ ;  /* 0x000000ffff0f7224 */ /* 0x000fe400078e00ff */
[----:B------:R-:W-:Y:S02]  /*6ad0*/  IMAD R52, R0, -0x2, R3 ;  /* 0xfffffffe00347824 */ /* 0x000fe400078e0203 */
[----:B------:R-:W-:-:S05]  /*6ae0*/  IMAD R14, R32, R9, 0x280 ;  /* 0x00000280200e7424 */ /* 0x000fca00078e0209 */
.L_x_776:
        /* <DEDUP_REMOVED lines=11> */
[----:B------:R-:W2:Y:S01]  /*6ba0*/  I2F.RP R10, R11 ;  /* 0x0000000b000a7306 */ /* 0x000ea20000209400 */
[----:B------:R-:W-:Y:S02]  /*6bb0*/  ISETP.GE.AND P3, PT, R32, RZ, PT ;  /* 0x000000ff2000720c */ /* 0x000fe40003f66270 */
[----:B------:R-:W-:-:S05]  /*6bc0*/  ISETP.NE.AND P4, PT, RZ, c[0x0][0x1d4], PT ;  /* 0x00007500ff007a0c */ /* 0x000fca0003f85270 */
[----:B--2---:R-:W2:Y:S02]  /*6bd0*/  MUFU.RCP R10, R10 ;  /* 0x0000000a000a7308 */ /* 0x004ea40000001000 */
[----:B--2---:R-:W-:-:S06]  /*6be0*/  IADD3 R20, R10, 0xffffffe, RZ ;  /* 0x0ffffffe0a147810 */ /* 0x004fcc0007ffe0ff */
[----:B------:R2:W3:Y:S02]  /*6bf0*/  F2I.FTZ.U32.TRUNC.NTZ R9, R20 ;  /* 0x0000001400097305 */ /* 0x0004e4000021f000 */
[----:B--2---:R-:W2:Y:S01]  /*6c00*/  LDS.U16 R20, [R53+0x220] ;  /* 0x0002200035147984 */ /* 0x004ea20000000400 */
        /* <DEDUP_REMOVED lines=37> */
.L_x_772:
[--C-:B-----5:R-:W-:Y:S02]  /*6e60*/  HADD2.F32 R21, -RZ, R8.reuse.H0_H0 ;  /* 0x20000008ff157230 */ /* 0x120fe40000004100 */
[----:B------:R-:W-:Y:S02]  /*6e70*/  HADD2.F32 R41, -RZ, R8.H1_H1 ;  /* 0x30000008ff297230 */ /* 0x000fe40000004100 */
[--C-:B------:R-:W-:Y:S01]  /*6e80*/  HADD2.F32 R42, -RZ, R10.reuse.H0_H0 ;  /* 0x2000000aff2a7230 */ /* 0x100fe20000004100 */
[C---:B------:R-:W-:Y:S01]  /*6e90*/  FFMA.FTZ R33, R20.reuse, R21, R33 ;  /* 0x0000001514217223 */ /* 0x040fe20000010021 */
[----:B------:R-:W-:Y:S01]  /*6ea0*/  HADD2.F32 R43, -RZ, R10.H1_H1 ;  /* 0x3000000aff2b7230 */ /* 0x000fe20000004100 */
[C---:B------:R-:W-:Y:S01]  /*6eb0*/  FFMA.FTZ R34, R20.reuse, R41, R34 ;  /* 0x0000002914227223 */ /* 0x040fe20000010022 */
[----:B--2---:R-:W-:Y:S01]  /*6ec0*/  HADD2.F32 R8, -RZ, R9.H0_H0 ;  /* 0x20000009ff087230 */ /* 0x004fe20000004100 */
[C---:B------:R-:W-:Y:S01]  /*6ed0*/  FFMA.FTZ R37, R20.reuse, R42, R37 ;  /* 0x0000002a14257223 */ /* 0x040fe20000010025 */
[----:B------:R-:W-:Y:S01]  /*6ee0*/  HADD2.F32 R10, -RZ, R11.H0_H0 ;  /* 0x2000000bff0a7230 */ /* 0x000fe20000004100 */
[C---:B------:R-:W-:Y:S01]  /*6ef0*/  FFMA.FTZ R38, R20.reuse, R43, R38 ;  /* 0x0000002b14267223 */ /* 0x040fe20000010026 */
[----:B------:R-:W-:Y:S01]  /*6f00*/  HADD2.F32 R9, -RZ, R9.H1_H1 ;  /* 0x30000009ff097230 */ /* 0x000fe20000004100 */
[C---:B------:R-:W-:Y:S01]  /*6f10*/  FFMA.FTZ R35, R20.reuse, R8, R35 ;  /* 0x0000000814237223 */ /* 0x040fe20000010023 */
[----:B------:R-:W-:Y:S01]  /*6f20*/  HADD2.F32 R11, -RZ, R11.H1_H1 ;  /* 0x3000000bff0b7230 */ /* 0x000fe20000004100 */
[----:B------:R-:W-:-:S02]  /*6f30*/  FFMA.FTZ R39, R20, R10, R39 ;  /* 0x0000000a14277223 */ /* 0x000fc40000010027 */
[C---:B------:R-:W-:Y:S02]  /*6f40*/  FFMA.FTZ R36, R20.reuse, R9, R36 ;  /* 0x0000000914247223 */ /* 0x040fe40000010024 */
[----:B------:R-:W-:Y:S02]  /*6f50*/  FFMA.FTZ R40, R20, R11, R40 ;  /* 0x0000000b14287223 */ /* 0x000fe40000010028 */
.L_x_771:
[----:B------:R-:W-:Y:S05]  /*6f60*/  BSYNC B1 ;  /* 0x0000000000017941 */ /* 0x000fea0003800000 */
.L_x_770:
[----:B------:R-:W-:Y:S01]  /*6f70*/  IADD3 R42, R32, 0x8, RZ ;  /* 0x00000008202a7810 */ /* 0x000fe20007ffe0ff */
[----:B------:R-:W-:Y:S03]  /*6f80*/  BSSY B1, `(.L_x_773) ;  /* 0x0000041000017945 */ /* 0x000fe60003800000 */
[----:B------:R-:W-:-:S13]  /*6f90*/  ISETP.GE.AND P3, PT, R42, c[0x0][0x1d4], PT ;  /* 0x000075002a007a0c */ /* 0x000fda0003f66270 */
        /* <DEDUP_REMOVED lines=46> */
[----:B------:R2:W-:Y:S04]  /*7280*/  STG.E.128 [R2.64+0x500], R8 ;  /* 0x0005000802007986 */ /* 0x0005e8000c101d24 */
.L_x_775:
[--C-:B--2--5:R-:W-:Y:S02]  /*7290*/  HADD2.F32 R2, -RZ, R8.reuse.H0_H0 ;  /* 0x20000008ff027230 */ /* 0x124fe40000004100 */
[----:B------:R-:W-:Y:S02]  /*72a0*/  HADD2.F32 R3, -RZ, R8.H1_H1 ;  /* 0x30000008ff037230 */ /* 0x000fe40000004100 */
[--C-:B------:R-:W-:Y:S01]  /*72b0*/  HADD2.F32 R21, -RZ, R10.reuse.H0_H0 ;  /* 0x2000000aff157230 */ /* 0x100fe20000004100 */
[C---:B------:R-:W-:Y:S01]  /*72c0*/  FFMA.FTZ R33, R20.reuse, R2, R33 ;  /* 0x0000000214217223 */ /* 0x040fe20000010021 */
[----:B------:R-:W-:Y:S01]  /*72d0*/  HADD2.F32 R41, -RZ, R10.H1_H1 ;  /* 0x3000000aff297230 */ /* 0x000fe20000004100 */
[C---:B------:R-:W-:Y:S01]  /*72e0*/  FFMA.FTZ R34, R20.reuse, R3, R34 ;  /* 0x0000000314227223 */ /* 0x040fe20000010022 */
[----:B------:R-:W-:Y:S01]  /*72f0*/  HADD2.F32 R8, -RZ, R9.H0_H0 ;  /* 0x20000009ff087230 */ /* 0x000fe20000004100 */
        /* <DEDUP_REMOVED lines=9> */
.L_x_774:
[----:B------:R-:W-:Y:S05]  /*7390*/  BSYNC B1 ;  /* 0x0000000000017941 */ /* 0x000fea0003800000 */
.L_x_773:
[----:B------:R-:W-:Y:S02]  /*73a0*/  IADD3 R32, R32, 0x10, RZ ;  /* 0x0000001020207810 */ /* 0x000fe40007ffe0ff */
[----:B------:R-:W-:Y:S02]  /*73b0*/  IADD3 R15, R15, 0x20, RZ ;  /* 0x000000200f0f7810 */ /* 0x000fe40007ffe0ff */
[----:B------:R-:W-:Y:S02]  /*73c0*/  ISETP.GE.AND P3, PT, R32, R17, PT ;  /* 0x000000112000720c */ /* 0x000fe40003f66270 */
[----:B------:R-:W-:-:S11]  /*73d0*/  IADD3 R14, R14, 0x500, RZ ;  /* 0x000005000e0e7810 */ /* 0x000fd60007ffe0ff */
[----:B------:R-:W-:Y:S05]  /*73e0*/  @!P3 BRA `(.L_x_776) ;  /* 0xfffff7000000b947 */ /* 0x000fea000383ffff */
.L_x_756:
[----:B------:R-:W-:Y:S05]  /*73f0*/  BSYNC B0 ;  /* 0x0000000000007941 */ /* 0x000fea0003800000 */
.L_x_755:
        /* <DEDUP_REMOVED lines=13> */
[----:B------:R-:W2:Y:S02]  /*74d0*/  LDS.U16 R0, [R2+0x220] ;  /* 0x0002200002007984 */ /* 0x000ea40000000400 */
[----:B--2---:R-:W-:Y:S01]  /*74e0*/  HADD2.F32 R0, -RZ, R0.H0_H0 ;  /* 0x20000000ff007230 */ /* 0x004fe20000004100 */
        /* <DEDUP_REMOVED lines=21> */
.L_x_780:
[----:B------:R-:W-:Y:S05]  /*7640*/  BSYNC B1 ;  /* 0x0000000000017941 */ /* 0x000fea0003800000 */
.L_x_779:
[----:B0----5:R-:W-:Y:S02]  /*7650*/  HADD2.F32 R4, -RZ, R9.H0_H0 ;  /* 0x20000009ff047230 */ /* 0x021fe40000004100 */
[----:B------:R-:W-:Y:S02]  /*7660*/  HADD2.F32 R6, -RZ, R11.H0_H0 ;  /* 0x2000000bff067230 */ /* 0x000fe40000004100 */
[--C-:B--2---:R-:W-:Y:S01]  /*7670*/  HADD2.F32 R2, -RZ, R8.reuse.H0_H0 ;  /* 0x20000008ff027230 */ /* 0x104fe20000004100 */
        /* <DEDUP_REMOVED lines=13> */
.L_x_778:
[----:B------:R-:W-:Y:S05]  /*7750*/  BSYNC B0 ;  /* 0x0000000000007941 */ /* 0x000fea0003800000 */
.L_x_777:
[----:B------:R-:W-:Y:S06]  /*7760*/  BAR.SYNC.DEFER_BLOCKING 0x0 ;  /* 0x0000000000007b1d */ /* 0x000fec0000010000 */
[----:B------:R-:W-:Y:S05]  /*7770*/  @P1 BRA `(.L_x_781) ;  /* 0x0000064000001947 */ /* 0x000fea0003800000 */
[----:B------:R-:W-:Y:S01]  /*7780*/  LOP3.LUT R0, R18, 0xffffffc0, RZ, 0xc0, !PT ;  /* 0xffffffc012007812 */ /* 0x000fe200078ec0ff */
[----:B------:R-:W-:Y:S01]  /*7790*/  IMAD R26, R26, 0x50, R25 ;  /* 0x000000501a1a7824 */ /* 0x000fe200078e0219 */
[----:B------:R-:W-:-:S02]  /*77a0*/  LOP3.LUT R2, R18, 0xffffffe0, RZ, 0xc0, !PT ;  /* 0xffffffe012027812 */ /* 0x000fc400078ec0ff */
[----:B------:R-:W-:Y:S02]  /*77b0*/  ISETP.NE.AND P0, PT, R0, 0x40, PT ;  /* 0x000000400000780c */ /* 0x000fe40003f05270 */
[----:B------:R-:W-:Y:S02]  /*77c0*/  LOP3.LUT R3, R18, 0xfffffff0, RZ, 0xc0, !PT ;  /* 0xfffffff012037812 */ /* 0x000fe400078ec0ff */
[----:B------:R-:W-:Y:S02]  /*77d0*/  ISETP.NE.AND P3, PT, R2, 0x20, PT ;  /* 0x000000200200780c */ /* 0x000fe40003f65270 */
[----:B------:R-:W-:Y:S02]  /*77e0*/  ISETP.NE.AND P4, PT, R3, 0x10, PT ;  /* 0x000000100300780c */ /* 0x000fe40003f85270 */
[C---:B------:R-:W-:Y:S02]  /*77f0*/  ISETP.GT.AND P2, PT, R18.reuse, 0x3f, PT ;  /* 0x0000003f1200780c */ /* 0x040fe40003f44270 */
[----:B------:R-:W-:-:S02]  /*7800*/  ISETP.GT.AND P6, PT, R18, 0x1f, PT ;  /* 0x0000001f1200780c */ /* 0x000fc40003fc4270 */
[----:B------:R-:W-:Y:S02]  /*7810*/  ISETP.GT.AND P5, PT, R18, 0xf, PT ;  /* 0x0000000f1200780c */ /* 0x000fe40003fa4270 */
[----:B------:R-:W-:Y:S01]  /*7820*/  LEA R26, R26, 0x220, 0x1 ;  /* 0x000002201a1a7811 */ /* 0x000fe200078e08ff */
[----:B------:R-:W-:Y:S05]  /*7830*/  @P0 BRA `(.L_x_782) ;  /* 0x0000005000000947 */ /* 0x000fea0003800000 */
[----:B0-----:R-:W-:Y:S02]  /*7840*/  F2FP.PACK_AB R4, R34, R33 ;  /* 0x000000212204723e */ /* 0x001fe400000000ff */
[----:B------:R-:W-:Y:S02]  /*7850*/  F2FP.PACK_AB R5, R36, R35 ;  /* 0x000000232405723e */ /* 0x000fe400000000ff */
[----:B------:R-:W-:Y:S02]  /*7860*/  F2FP.PACK_AB R6, R38, R37 ;  /* 0x000000252606723e */ /* 0x000fe400000000ff */
[----:B------:R-:W-:-:S05]  /*7870*/  F2FP.PACK_AB R7, R40, R39 ;  /* 0x000000272807723e */ /* 0x000fca00000000ff */
[----:B------:R0:W-:Y:S02]  /*7880*/  STS.128 [R26+-0x280], R4 ;  /* 0xfffd80041a007388 */ /* 0x0001e40000000c00 */
.L_x_782:
[----:B------:R-:W-:Y:S01]  /*7890*/  WARPSYNC 0xffffffff ;  /* 0xffffffff00007948 */ /* 0x000fe20003800000 */
[----:B------:R-:W-:Y:S06]  /*78a0*/  BAR.SYNC.DEFER_BLOCKING 0x0 ;  /* 0x0000000000007b1d */ /* 0x000fec0000010000 */
[----:B------:R-:W-:Y:S01]  /*78b0*/  BSSY B0, `(.L_x_783) ;  /* 0x0000013000007945 */ /* 0x000fe20003800000 */
[----:B------:R-:W-:Y:S05]  /*78c0*/  @P2 BRA `(.L_x_784) ;  /* 0x0000011000002947 */ /* 0x000fea0003800000 */
[----:B0-----:R-:W0:Y:S02]  /*78d0*/  LDS.128 R4, [R26] ;  /* 0x000000001a047984 */ /* 0x001e240000000c00 */
[----:B0-----:R-:W-:-:S02]  /*78e0*/  HADD2.F32 R0, -RZ, R4.H0_H0 ;  /* 0x20000004ff007230 */ /* 0x001fc40000004100 */
[----:B------:R-:W-:Y:S02]  /*78f0*/  HADD2.F32 R3, -RZ, R4.H1_H1 ;  /* 0x30000004ff037230 */ /* 0x000fe40000004100 */
[--C-:B------:R-:W-:Y:S01]  /*7900*/  HADD2.F32 R4, -RZ, R6.reuse.H0_H0 ;  /* 0x20000006ff047230 */ /* 0x100fe20000004100 */
[----:B------:R-:W-:Y:S01]  /*7910*/  FADD.FTZ R33, R33, R0 ;  /* 0x0000000021217221 */ /* 0x000fe20000010000 */
[----:B------:R-:W-:Y:S01]  /*7920*/  HADD2.F32 R9, -RZ, R6.H1_H1 ;  /* 0x30000006ff097230 */ /* 0x000fe20000004100 */
[----:B------:R-:W-:Y:S01]  /*7930*/  FADD.FTZ R34, R34, R3 ;  /* 0x0000000322227221 */ /* 0x000fe20000010000 */
[----:B------:R-:W-:Y:S01]  /*7940*/  HADD2.F32 R2, -RZ, R5.H0_H0 ;  /* 0x20000005ff027230 */ /* 0x000fe20000004100 */
[----:B------:R-:W-:Y:S01]  /*7950*/  FADD.FTZ R37, R37, R4 ;  /* 0x0000000425257221 */ /* 0x000fe20000010000 */
[----:B------:R-:W-:Y:S01]  /*7960*/  HADD2.F32 R6, -RZ, R7.H0_H0 ;  /* 0x20000007ff067230 */ /* 0x000fe20000004100 */
[----:B------:R-:W-:Y:S01]  /*7970*/  FADD.FTZ R38, R38, R9 ;  /* 0x0000000926267221 */ /* 0x000fe20000010000 */
[----:B------:R-:W-:Y:S01]  /*7980*/  HADD2.F32 R5, -RZ, R5.H1_H1 ;  /* 0x30000005ff057230 */ /* 0x000fe20000004100 */
[----:B------:R-:W-:Y:S01]  /*7990*/  FADD.FTZ R35, R35, R2 ;  /* 0x0000000223237221 */ /* 0x000fe20000010000 */
[----:B------:R-:W-:Y:S01]  /*79a0*/  HADD2.F32 R7, -RZ, R7.H1_H1 ;  /* 0x30000007ff077230 */ /* 0x000fe20000004100 */
[----:B------:R-:W-:-:S02]  /*79b0*/  FADD.FTZ R39, R39, R6 ;  /* 0x0000000627277221 */ /* 0x000fc40000010000 */
[----:B------:R-:W-:Y:S02]  /*79c0*/  FADD.FTZ R36, R36, R5 ;  /* 0x0000000524247221 */ /* 0x000fe40000010000 */
[----:B------:R-:W-:Y:S02]  /*79d0*/  FADD.FTZ R40, R40, R7 ;  /* 0x0000000728287221 */ /* 0x000fe40000010000 */
.L_x_784:
[----:B------:R-:W-:Y:S05]  /*79e0*/  BSYNC B0 ;  /* 0x0000000000007941 */ /* 0x000fea0003800000 */
.L_x_783:
        /* <DEDUP_REMOVED lines=8> */
.L_x_786:
[----:B------:R-:W-:Y:S05]  /*7a70*/  BSYNC B0 ;  /* 0x0000000000007941 */ /* 0x000fea0003800000 */
.L_x_785:
[----:B------:R-:W-:Y:S06]  /*7a80*/  BAR.SYNC.DEFER_BLOCKING 0x0 ;  /* 0x0000000000007b1d */ /* 0x000fec0000010000 */
[----:B------:R-:W-:Y:S01]  /*7a90*/  BSSY B0, `(.L_x_787) ;  /* 0x0000013000007945 */ /* 0x000fe20003800000 */
[----:B------:R-:W-:Y:S05]  /*7aa0*/  @P6 BRA `(.L_x_788) ;  /* 0x0000011000006947 */ /* 0x000fea0003800000 */
[----:B0-----:R-:W0:Y:S02]  /*7ab0*/  LDS.128 R4, [R26] ;  /* 0x000000001a047984 */ /* 0x001e240000000c00 */
[--C-:B0-----:R-:W-:Y:S02]  /*7ac0*/  HADD2.F32 R0, -RZ, R4.reuse.H0_H0 ;  /* 0x20000004ff007230 */ /* 0x101fe40000004100 */
[----:B------:R-:W-:-:S02]  /*7ad0*/  HADD2.F32 R3, -RZ, R4.H1_H1 ;  /* 0x30000004ff037230 */ /* 0x000fc40000004100 */
        /* <DEDUP_REMOVED lines=14> */
.L_x_788:
[----:B------:R-:W-:Y:S05]  /*7bc0*/  BSYNC B0 ;  /* 0x0000000000007941 */ /* 0x000fea0003800000 */
.L_x_787:
        /* <DEDUP_REMOVED lines=8> */
.L_x_790:
[----:B------:R-:W-:Y:S05]  /*7c50*/  BSYNC B0 ;  /* 0x0000000000007941 */ /* 0x000fea0003800000 */
.L_x_789:
        /* <DEDUP_REMOVED lines=20> */
.L_x_792:
[----:B------:R-:W-:Y:S05]  /*7da0*/  BSYNC B0 ;  /* 0x0000000000007941 */ /* 0x000fea0003800000 */
.L_x_791:
[----:B------:R-:W-:Y:S06]  /*7db0*/  BAR.SYNC.DEFER_BLOCKING 0x0 ;  /* 0x0000000000007b1d */ /* 0x000fec0000010000 */
.L_x_781:
        /* <DEDUP_REMOVED lines=17> */
.L_x_793:
[----:B------:R-:W-:Y:S02]  /*7ed0*/  IMAD.MOV.U32 R2, RZ, RZ, c[0x0][0x250] ;  /* 0x00009400ff027624 */ /* 0x000fe400078e00ff */
[----:B------:R-:W-:-:S05]  /*7ee0*/  IMAD.MOV.U32 R3, RZ, RZ, c[0x0][0x254] ;  /* 0x00009500ff037624 */ /* 0x000fca00078e00ff */
[----:B------:R-:W2:Y:S01]  /*7ef0*/  LDG.E R2, [R2.64] ;  /* 0x0000002402027981 */ /* 0x000ea2000c1e1900 */
[----:B------:R-:W-:Y:S02]  /*7f00*/  IMAD R22, R22, 0x50, R25 ;  /* 0x0000005016167824 */ /* 0x000fe400078e0219 */
[C---:B--2---:R-:W-:Y:S02]  /*7f10*/  FMUL.FTZ R34, R2.reuse, R34 ;  /* 0x0000002202227220 */ /* 0x044fe40000410000 */
[C---:B------:R-:W-:Y:S02]  /*7f20*/  FMUL.FTZ R35, R2.reuse, R35 ;  /* 0x0000002302237220 */ /* 0x040fe40000410000 */
[C---:B------:R-:W-:Y:S02]  /*7f30*/  FMUL.FTZ R36, R2.reuse, R36 ;  /* 0x0000002402247220 */ /* 0x040fe40000410000 */
[----:B------:R-:W2:Y:S01]  /*7f40*/  F2I.S8.NTZ R34, R34 ;  /* 0x0000002200227305 */ /* 0x000ea20000202100 */
[----:B------:R-:W-:-:S02]  /*7f50*/  FMUL.FTZ R37, R2, R37 ;  /* 0x0000002502257220 */ /* 0x000fc40000410000 */
[C---:B------:R-:W-:Y:S02]  /*7f60*/  FMUL.FTZ R38, R2.reuse, R38 ;  /* 0x0000002602267220 */ /* 0x040fe40000410000 */
[C---:B------:R-:W-:Y:S02]  /*7f70*/  FMUL.FTZ R33, R2.reuse, R33 ;  /* 0x0000002102217220 */ /* 0x040fe40000410000 */
[C---:B------:R-:W-:Y:S01]  /*7f80*/  FMUL.FTZ R39, R2.reuse, R39 ;  /* 0x0000002702277220 */ /* 0x040fe20000410000 */
[----:B------:R-:W3:Y:S01]  /*7f90*/  F2I.S8.NTZ R35, R35 ;  /* 0x0000002300237305 */ /* 0x000ee20000202100 */
[----:B------:R-:W-:-:S07]  /*7fa0*/  FMUL.FTZ R2, R2, R40 ;  /* 0x0000002802027220 */ /* 0x000fce0000410000 */
[----:B------:R-:W4:Y:S01]  /*7fb0*/  F2I.S8.NTZ R36, R36 ;  /* 0x0000002400247305 */ /* 0x000f220000202100 */
[----:B--2---:R-:W-:-:S04]  /*7fc0*/  PRMT R0, R34, 0x8880, RZ ;  /* 0x0000888022007816 */ /* 0x004fc800000000ff */
[----:B------:R-:W-:-:S03]  /*7fd0*/  PRMT R0, R0, 0x7710, RZ ;  /* 0x0000771000007816 */ /* 0x000fc600000000ff */
[----:B------:R-:W2:Y:S01]  /*7fe0*/  F2I.S8.NTZ R37, R37 ;  /* 0x0000002500257305 */ /* 0x000ea20000202100 */
[----:B---3--:R-:W-:Y:S02]  /*7ff0*/  PRMT R3, R35, 0x8880, RZ ;  /* 0x0000888023037816 */ /* 0x008fe400000000ff */
[----:B------:R-:W-:Y:S02]  /*8000*/  LOP3.LUT R9, R0, 0xff, RZ, 0xc0, !PT ;  /* 0x000000ff00097812 */ /* 0x000fe400078ec0ff */
[----:B------:R-:W-:Y:S02]  /*8010*/  PRMT R3, R3, 0x7710, RZ ;  /* 0x0000771003037816 */ /* 0x000fe400000000ff */
[----:B0---4-:R-:W-:Y:S01]  /*8020*/  PRMT R4, R36, 0x8880, RZ ;  /* 0x0000888024047816 */ /* 0x011fe200000000ff */
[----:B------:R-:W0:Y:S01]  /*8030*/  F2I.S8.NTZ R38, R38 ;  /* 0x0000002600267305 */ /* 0x000e220000202100 */
[----:B------:R-:W-:Y:S02]  /*8040*/  LOP3.LUT R7, R3, 0xff, RZ, 0xc0, !PT ;  /* 0x000000ff03077812 */ /* 0x000fe400078ec0ff */
[----:B------:R-:W-:-:S02]  /*8050*/  PRMT R4, R4, 0x7710, RZ ;  /* 0x0000771004047816 */ /* 0x000fc400000000ff */
[----:B------:R-:W-:Y:S02]  /*8060*/  SHF.L.U64.HI R3, R9, 0x8, RZ ;  /* 0x0000000809037819 */ /* 0x000fe400000102ff */
[----:B------:R-:W-:Y:S01]  /*8070*/  LOP3.LUT R6, R4, 0xff, RZ, 0xc0, !PT ;  /* 0x000000ff04067812 */ /* 0x000fe200078ec0ff */
[----:B------:R-:W3:Y:S01]  /*8080*/  F2I.S8.NTZ R33, R33 ;  /* 0x0000002100217305 */ /* 0x000ee20000202100 */
[----:B--2---:R-:W-:Y:S02]  /*8090*/  PRMT R0, R37, 0x8880, RZ ;  /* 0x0000888025007816 */ /* 0x004fe400000000ff */
[----:B------:R-:W-:Y:S02]  /*80a0*/  SHF.L.U64.HI R4, R7, 0x10, RZ ;  /* 0x0000001007047819 */ /* 0x000fe400000102ff */
[----:B------:R-:W-:Y:S02]  /*80b0*/  SHF.L.U64.HI R5, R6, 0x18, RZ ;  /* 0x0000001806057819 */ /* 0x000fe400000102ff */
[----:B------:R-:W-:Y:S01]  /*80c0*/  PRMT R0, R0, 0x7710, RZ ;  /* 0x0000771000007816 */ /* 0x000fe200000000ff */
[----:B------:R-:W2:Y:S01]  /*80d0*/  F2I.S8.NTZ R39, R39 ;  /* 0x0000002700277305 */ /* 0x000ea20000202100 */
[----:B------:R-:W-:-:S02]  /*80e0*/  LOP3.LUT R5, R5, R4, R3, 0xfe, !PT ;  /* 0x0000000405057212 */ /* 0x000fc400078efe03 */
[----:B0-----:R-:W-:Y:S02]  /*80f0*/  PRMT R3, R38, 0x8880, RZ ;  /* 0x0000888026037816 */ /* 0x001fe400000000ff */
[----:B------:R-:W-:Y:S02]  /*8100*/  LOP3.LUT R0, R0, 0xff, RZ, 0xc0, !PT ;  /* 0x000000ff00007812 */ /* 0x000fe400078ec0ff */
[----:B------:R-:W-:Y:S01]  /*8110*/  PRMT R3, R3, 0x7710, RZ ;  /* 0x0000771003037816 */ /* 0x000fe200000000ff */
[----:B------:R-:W0:Y:S01]  /*8120*/  F2I.S8.NTZ R2, R2 ;  /* 0x0000000200027305 */ /* 0x000e220000202100 */
[----:B---3--:R-:W-:Y:S02]  /*8130*/  PRMT R33, R33, 0x8880, RZ ;  /* 0x0000888021217816 */ /* 0x008fe400000000ff */
[----:B------:R-:W-:Y:S02]  /*8140*/  LOP3.LUT R5, R0, 0xffffff00, R5, 0xf8, !PT ;  /* 0xffffff0000057812 */ /* 0x000fe400078ef805 */
[----:B------:R-:W-:-:S02]  /*8150*/  PRMT R0, R33, 0x7710, RZ ;  /* 0x0000771021007816 */ /* 0x000fc400000000ff */
[----:B------:R-:W-:Y:S02]  /*8160*/  PRMT R4, R3, 0x7604, RZ ;  /* 0x0000760403047816 */ /* 0x000fe400000000ff */
[----:B--2---:R-:W-:Y:S02]  /*8170*/  PRMT R39, R39, 0x8880, RZ ;  /* 0x0000888027277816 */ /* 0x004fe400000000ff */
[----:B------:R-:W-:Y:S02]  /*8180*/  PRMT R8, R0, 0x6540, R9 ;  /* 0x0000654000087816 */ /* 0x000fe40000000009 */
[----:B------:R-:W-:Y:S02]  /*8190*/  PRMT R3, R39, 0x7710, RZ ;  /* 0x0000771027037816 */ /* 0x000fe400000000ff */
[----:B------:R-:W-:Y:S01]  /*81a0*/  LOP3.LUT R0, R4, 0xffff00ff, R5, 0xf8, !PT ;  /* 0xffff00ff04007812 */ /* 0x000fe200078ef805 */
[----:B------:R-:W-:Y:S01]  /*81b0*/  IMAD.U32 R5, R7, 0x10000, RZ ;  /* 0x0001000007057824 */ /* 0x000fe200078e00ff */
[----:B------:R-:W-:-:S02]  /*81c0*/  PRMT R3, R3, 0x7054, RZ ;  /* 0x0000705403037816 */ /* 0x000fc400000000ff */
[----:B0-----:R-:W-:Y:S02]  /*81d0*/  PRMT R2, R2, 0x8880, RZ ;  /* 0x0000888002027816 */ /* 0x001fe400000000ff */
        /* <DEDUP_REMOVED lines=9> */
.L_x_648:
[----:B------:R-:W-:Y:S01]  /*8270*/  IMAD.MOV.U32 R122, RZ, RZ, R5 ;  /* 0x000000ffff7a7224 */ /* 0x000fe200078e0005 */
[----:B------:R-:W-:Y:S01]  /*8280*/  MOV R110, 0x82d0 ;  /* 0x000082d0006e7802 */ /* 0x000fe20000000f00 */
[----:B------:R-:W-:Y:S02]  /*8290*/  IMAD.MOV.U32 R123, RZ, RZ, 0x10 ;  /* 0x00000010ff7b7424 */ /* 0x000fe400078e00ff */
[----:B------:R-:W-:Y:S02]  /*82a0*/  IMAD.MOV.U32 R125, RZ, RZ, 0x1f ;  /* 0x0000001fff7d7424 */ /* 0x000fe400078e00ff */
[----:B------:R-:W-:Y:S02]  /*82b0*/  IMAD.MOV.U32 R126, RZ, RZ, -0x1 ;  /* 0xffffffffff7e7424 */ /* 0x000fe400078e00ff */
[----:B0-----:R-:W-:Y:S05]  /*82c0*/  CALL.REL.NOINC `($__internal_4_$__cuda_sm70_shflsync_bfly_p) ;  /* 0x0000045000007944 */ /* 0x001fea0003c00000 */
[----:B-1----:R-:W-:Y:S01]  /*82d0*/  IMAD.MOV.U32 R0, RZ, RZ, R122 ;  /* 0x000000ffff007224 */ /* 0x002fe200078e007a */
[----:B0-----:R-:W-:Y:S05]  /*82e0*/  BRA `(.L_x_794) ;  /* 0xffff9b3000007947 */ /* 0x001fea000383ffff */
.L_x_649:
[----:B------:R-:W-:Y:S01]  /*82f0*/  IMAD.MOV.U32 R122, RZ, RZ, R7 ;  /* 0x000000ffff7a7224 */ /* 0x000fe200078e0007 */
[----:B------:R-:W-:Y:S01]  /*8300*/  MOV R110, 0x8350 ;  /* 0x00008350006e7802 */ /* 0x000fe20000000f00 */
[----:B------:R-:W-:-:S02]  /*8310*/  IMAD.MOV.U32 R123, RZ, RZ, 0x8 ;  /* 0x00000008ff7b7424 */ /* 0x000fc400078e00ff */
[----:B------:R-:W-:Y:S02]  /*8320*/  IMAD.MOV.U32 R125, RZ, RZ, 0x1f ;  /* 0x0000001fff7d7424 */ /* 0x000fe400078e00ff */
[----:B------:R-:W-:Y:S02]  /*8330*/  IMAD.MOV.U32 R126, RZ, RZ, -0x1 ;  /* 0xffffffffff7e7424 */ /* 0x000fe400078e00ff */
[----:B01----:R-:W-:Y:S05]  /*8340*/  CALL.REL.NOINC `($__internal_4_$__cuda_sm70_shflsync_bfly_p) ;  /* 0x000003d000007944 */ /* 0x003fea0003c00000 */
[----:B-1----:R-:W-:Y:S01]  /*8350*/  FADD.FTZ R7, R7, R122 ;  /* 0x0000007a07077221 */ /* 0x002fe20000010000 */
[----:B------:R-:W-:Y:S01]  /*8360*/  MOV R110, 0x83c0 ;  /* 0x000083c0006e7802 */ /* 0x000fe20000000f00 */
[----:B0-----:R-:W-:Y:S02]  /*8370*/  IMAD.MOV.U32 R123, RZ, RZ, 0x4 ;  /* 0x00000004ff7b7424 */ /* 0x001fe400078e00ff */
[----:B------:R-:W-:Y:S02]  /*8380*/  IMAD.MOV.U32 R125, RZ, RZ, 0x1f ;  /* 0x0000001fff7d7424 */ /* 0x000fe400078e00ff */
[----:B------:R-:W-:Y:S02]  /*8390*/  IMAD.MOV.U32 R126, RZ, RZ, -0x1 ;  /* 0xffffffffff7e7424 */ /* 0x000fe400078e00ff */
[----:B------:R-:W-:-:S02]  /*83a0*/  IMAD.MOV.U32 R122, RZ, RZ, R7 ;  /* 0x000000ffff7a7224 */ /* 0x000fc400078e0007 */
[----:B------:R-:W-:Y:S05]  /*83b0*/  CALL.REL.NOINC `($__internal_4_$__cuda_sm70_shflsync_bfly_p) ;  /* 0x0000036000007944 */ /* 0x000fea0003c00000 */
[----:B-1----:R-:W-:Y:S01]  /*83c0*/  FADD.FTZ R7, R7, R122 ;  /* 0x0000007a07077221 */ /* 0x002fe20000010000 */
[----:B------:R-:W-:Y:S01]  /*83d0*/  MOV R110, 0x8430 ;  /* 0x00008430006e7802 */ /* 0x000fe20000000f00 */
[----:B0-----:R-:W-:-:S02]  /*83e0*/  IMAD.MOV.U32 R123, RZ, RZ, 0x2 ;  /* 0x00000002ff7b7424 */ /* 0x001fc400078e00ff */
[----:B------:R-:W-:Y:S02]  /*83f0*/  IMAD.MOV.U32 R125, RZ, RZ, 0x1f ;  /* 0x0000001fff7d7424 */ /* 0x000fe400078e00ff */
[----:B------:R-:W-:Y:S02]  /*8400*/  IMAD.MOV.U32 R126, RZ, RZ, -0x1 ;  /* 0xffffffffff7e7424 */ /* 0x000fe400078e00ff */
[----:B------:R-:W-:Y:S02]  /*8410*/  IMAD.MOV.U32 R122, RZ, RZ, R7 ;  /* 0x000000ffff7a7224 */ /* 0x000fe400078e0007 */
[----:B------:R-:W-:Y:S05]  /*8420*/  CALL.REL.NOINC `($__internal_4_$__cuda_sm70_shflsync_bfly_p) ;  /* 0x000002f000007944 */ /* 0x000fea0003c00000 */
[----:B-1----:R-:W-:Y:S01]  /*8430*/  FADD.FTZ R2, R7, R122 ;  /* 0x0000007a07027221 */ /* 0x002fe20000010000 */
[----:B------:R-:W-:Y:S01]  /*8440*/  MOV R110, 0x84a0 ;  /* 0x000084a0006e7802 */ /* 0x000fe20000000f00 */
[----:B0-----:R-:W-:Y:S02]  /*8450*/  IMAD.MOV.U32 R123, RZ, RZ, 0x1 ;  /* 0x00000001ff7b7424 */ /* 0x001fe400078e00ff */
[----:B------:R-:W-:Y:S02]  /*8460*/  IMAD.MOV.U32 R125, RZ, RZ, 0x1f ;  /* 0x0000001fff7d7424 */ /* 0x000fe400078e00ff */
[----:B------:R-:W-:-:S02]  /*8470*/  IMAD.MOV.U32 R126, RZ, RZ, -0x1 ;  /* 0xffffffffff7e7424 */ /* 0x000fc400078e00ff */
[----:B------:R-:W-:Y:S02]  /*8480*/  IMAD.MOV.U32 R122, RZ, RZ, R2 ;  /* 0x000000ffff7a7224 */ /* 0x000fe400078e0002 */
[----:B------:R-:W-:Y:S05]  /*8490*/  CALL.REL.NOINC `($__internal_4_$__cuda_sm70_shflsync_bfly_p) ;  /* 0x0000028000007944 */ /* 0x000fea0003c00000 */
[----:B-1----:R-:W-:Y:S01]  /*84a0*/  IMAD.MOV.U32 R5, RZ, RZ, R122 ;  /* 0x000000ffff057224 */ /* 0x002fe200078e007a */
[----:B0-----:R-:W-:Y:S05]  /*84b0*/  BRA `(.L_x_795) ;  /* 0xffff99f000007947 */ /* 0x001fea000383ffff */
.L_x_719:
[----:B------:R-:W-:Y:S01]  /*84c0*/  IMAD.MOV.U32 R122, RZ, RZ, R127 ;  /* 0x000000ffff7a7224 */ /* 0x000fe200078e007f */
[----:B------:R-:W-:Y:S01]  /*84d0*/  MOV R110, 0x8520 ;  /* 0x00008520006e7802 */ /* 0x000fe20000000f00 */
[----:B------:R-:W-:Y:S02]  /*84e0*/  IMAD.MOV.U32 R123, RZ, RZ, 0x1 ;  /* 0x00000001ff7b7424 */ /* 0x000fe400078e00ff */
[----:B------:R-:W-:Y:S02]  /*84f0*/  IMAD.MOV.U32 R125, RZ, RZ, 0x1f ;  /* 0x0000001fff7d7424 */ /* 0x000fe400078e00ff */
[----:B------:R-:W-:Y:S02]  /*8500*/  IMAD.MOV.U32 R126, RZ, RZ, -0x1 ;  /* 0xffffffffff7e7424 */ /* 0x000fe400078e00ff */
[----:B------:R-:W-:Y:S05]  /*8510*/  CALL.REL.NOINC `($__internal_4_$__cuda_sm70_shflsync_bfly_p) ;  /* 0x0000020000007944 */ /* 0x000fea0003c00000 */
[----:B-1----:R-:W-:Y:S01]  /*8520*/  IMAD.MOV.U32 R110, RZ, RZ, R122 ;  /* 0x000000ffff6e7224 */ /* 0x002fe200078e007a */
[----:B0-----:R-:W-:Y:S05]  /*8530*/  BRA `(.L_x_796) ;  /* 0xffffc24000007947 */ /* 0x001fea000383ffff */
.L_x_723:
[----:B------:R-:W-:Y:S01]  /*8540*/  IMAD.MOV.U32 R122, RZ, RZ, R112 ;  /* 0x000000ffff7a7224 */ /* 0x000fe200078e0070 */
[----:B------:R-:W-:Y:S01]  /*8550*/  MOV R110, 0x85a0 ;  /* 0x000085a0006e7802 */ /* 0x000fe20000000f00 */
[----:B------:R-:W-:-:S02]  /*8560*/  IMAD.MOV.U32 R123, RZ, RZ, 0x10 ;  /* 0x00000010ff7b7424 */ /* 0x000fc400078e00ff */
[----:B------:R-:W-:Y:S02]  /*8570*/  IMAD.MOV.U32 R125, RZ, RZ, 0x1f ;  /* 0x0000001fff7d7424 */ /* 0x000fe400078e00ff */
[----:B------:R-:W-:Y:S02]  /*8580*/  IMAD.MOV.U32 R126, RZ, RZ, -0x1 ;  /* 0xffffffffff7e7424 */ /* 0x000fe400078e00ff */
[----:B0-----:R-:W-:Y:S05]  /*8590*/  CALL.REL.NOINC `($__internal_4_$__cuda_sm70_shflsync_bfly_p) ;  /* 0x0000018000007944 */ /* 0x001fea0003c00000 */
[----:B-1----:R-:W-:Y:S01]  /*85a0*/  IMAD.MOV.U32 R3, RZ, RZ, R122 ;  /* 0x000000ffff037224 */ /* 0x002fe200078e007a */
[----:B0-----:R-:W-:Y:S05]  /*85b0*/  BRA `(.L_x_797) ;  /* 0xffffc42000007947 */ /* 0x001fea000383ffff */
.L_x_724:
[----:B------:R-:W-:Y:S01]  /*85c0*/  IMAD.MOV.U32 R122, RZ, RZ, R5 ;  /* 0x000000ffff7a7224 */ /* 0x000fe200078e0005 */
[----:B------:R-:W-:Y:S01]  /*85d0*/  MOV R110, 0x8620 ;  /* 0x00008620006e7802 */ /* 0x000fe20000000f00 */
[----:B------:R-:W-:Y:S02]  /*85e0*/  IMAD.MOV.U32 R123, RZ, RZ, 0x8 ;  /* 0x00000008ff7b7424 */ /* 0x000fe400078e00ff */
[----:B------:R-:W-:Y:S02]  /*85f0*/  IMAD.MOV.U32 R125, RZ, RZ, 0x1f ;  /* 0x0000001fff7d7424 */ /* 0x000fe400078e00ff */
[----:B------:R-:W-:Y:S02]  /*8600*/  IMAD.MOV.U32 R126, RZ, RZ, -0x1 ;  /* 0xffffffffff7e7424 */ /* 0x000fe400078e00ff */
[----:B01----:R-:W-:Y:S05]  /*8610*/  CALL.REL.NOINC `($__internal_4_$__cuda_sm70_shflsync_bfly_p) ;  /* 0x0000010000007944 */ /* 0x003fea0003c00000 */
[----:B-1----:R-:W-:Y:S01]  /*8620*/  FMNMX.FTZ R3, R5, R122, !PT ;  /* 0x0000007a05037209 */ /* 0x002fe20007810000 */
[----:B0-----:R-:W-:Y:S01]  /*8630*/  IMAD.MOV.U32 R123, RZ, RZ, 0x4 ;  /* 0x00000004ff7b7424 */ /* 0x001fe200078e00ff */
[----:B------:R-:W-:Y:S01]  /*8640*/  MOV R110, 0x8690 ;  /* 0x00008690006e7802 */ /* 0x000fe20000000f00 */
[----:B------:R-:W-:-:S02]  /*8650*/  IMAD.MOV.U32 R125, RZ, RZ, 0x1f ;  /* 0x0000001fff7d7424 */ /* 0x000fc400078e00ff */
[----:B------:R-:W-:Y:S02]  /*8660*/  IMAD.MOV.U32 R126, RZ, RZ, -0x1 ;  /* 0xffffffffff7e7424 */ /* 0x000fe400078e00ff */
[----:B------:R-:W-:Y:S02]  /*8670*/  IMAD.MOV.U32 R122, RZ, RZ, R3 ;  /* 0x000000ffff7a7224 */ /* 0x000fe400078e0003 */
[----:B------:R-:W-:Y:S05]  /*8680*/  CALL.REL.NOINC `($__internal_4_$__cuda_sm70_shflsync_bfly_p) ;  /* 0x0000009000007944 */ /* 0x000fea0003c00000 */
[----:B-1----:R-:W-:Y:S01]  /*8690*/  FMNMX.FTZ R3, R3, R122, !PT ;  /* 0x0000007a03037209 */ /* 0x002fe20007810000 */
[----:B0-----:R-:W-:Y:S01]  /*86a0*/  IMAD.MOV.U32 R123, RZ, RZ, 0x2 ;  /* 0x00000002ff7b7424 */ /* 0x001fe200078e00ff */
[----:B------:R-:W-:Y:S01]  /*86b0*/  MOV R110, 0x8700 ;  /* 0x00008700006e7802 */ /* 0x000fe20000000f00 */
[----:B------:R-:W-:Y:S02]  /*86c0*/  IMAD.MOV.U32 R125, RZ, RZ, 0x1f ;  /* 0x0000001fff7d7424 */ /* 0x000fe400078e00ff */
[----:B------:R-:W-:Y:S02]  /*86d0*/  IMAD.MOV.U32 R126, RZ, RZ, -0x1 ;  /* 0xffffffffff7e7424 */ /* 0x000fe400078e00ff */
[----:B------:R-:W-:Y:S02]  /*86e0*/  IMAD.MOV.U32 R122, RZ, RZ, R3 ;  /* 0x000000ffff7a7224 */ /* 0x000fe400078e0003 */
[----:B------:R-:W-:Y:S05]  /*86f0*/  CALL.REL.NOINC `($__internal_4_$__cuda_sm70_shflsync_bfly_p) ;  /* 0x0000002000007944 */ /* 0x000fea0003c00000 */
[----:B-1----:R-:W-:Y:S01]  /*8700*/  IMAD.MOV.U32 R4, RZ, RZ, R122 ;  /* 0x000000ffff047224 */ /* 0x002fe200078e007a */
[----:B0-----:R-:W-:Y:S05]  /*8710*/  BRA `(.L_x_798) ;  /* 0xffffc33000007947 */ /* 0x001fea000383ffff */
        .weak           $__internal_4_$__cuda_sm70_shflsync_bfly_p
        .type           $__internal_4_$__cuda_sm70_shflsync_bfly_p,@function
        .size           $__internal_4_$__cuda_sm70_shflsync_bfly_p,(.L_x_3255 - $__internal_4_$__cuda_sm70_shflsync_bfly_p)
$__internal_4_$__cuda_sm70_shflsync_bfly_p:
[----:B------:R-:W-:Y:S01]  /*8720*/  IMAD.MOV.U32 R111, RZ, RZ, 0x0 ;  /* 0x00000000ff6f7424 */ /* 0x000fe200078e00ff */
[----:B------:R-:W-:Y:S04]  /*8730*/  WARPSYNC R126 ;  /* 0x0000007e00007348 */ /* 0x000fe80003800000 */
[----:B------:R0:W1:Y:S01]  /*8740*/  SHFL.BFLY PT, R122, R122, R123, R125 ;  /* 0x0c00007b7a7a7389 */ /* 0x00006200000e007d */
[----:B------:R-:W-:Y:S05]  /*8750*/  RET.REL.NODEC R110 `(_ZN4mmha33masked_multihead_attention_kernelItLi80ELi128ELi2ELi16ELi128ELb1ELb0EEEv26Multihead_attention_paramsIT_XT5_EE) ;  /* 0xffff78a06e007950 */ /* 0x000fea0003c3ffff */
.L_x_799:
        /* <DEDUP_REMOVED lines=10> */
.L_x_3255:


//--------------------- .text._ZN4mmha33masked_multihead_attention_kernelItLi80ELi128ELi4ELi16ELi64ELb1ELb0EEEv26Multihead_attention_paramsIT_XT5_EE --------------------------
	.section	.text._ZN4mmha33masked_multihead_attention_kernelItLi80ELi128ELi4ELi16ELi64ELb1ELb0EEEv26Multihead_attention_paramsIT_XT5_EE,"ax",@progbits
	.sectioninfo	@"SHI_REGISTERS=85"
	.align	128
        .global         _ZN4mmha33masked_multihead_attention_kernelItLi80ELi128ELi4ELi16ELi64ELb1ELb0EEEv26Multihead_attention_paramsIT_XT5_EE
        .type           _ZN4mmha33masked_multihead_attention_kernelItLi80ELi128ELi4ELi16ELi64ELb1ELb0EEEv26Multihead_attention_paramsIT_XT5_EE,@function
        .size           _ZN4mmha33masked_multihead_attention_kernelItLi80ELi128ELi4ELi16ELi64ELb1ELb0EEEv26Multihead_attention_paramsIT_XT5_EE,(.L_x_3256 - _ZN4mmha33masked_multihead_attention_kernelItLi80ELi128ELi4ELi16ELi64ELb1ELb0EEEv26Multihead_attention_paramsIT_XT5_EE)
        .other          _ZN4mmha33masked_multihead_attention_kernelItLi80ELi128ELi4ELi16ELi64ELb1ELb0EEEv26Multihead_attention_paramsIT_XT5_EE,@"STO_CUDA_ENTRY STV_DEFAULT"
_ZN4mmha33masked_multihead_attention_kernelItLi80ELi128ELi4ELi16ELi64ELb1ELb0EEEv26Multihead_attention_paramsIT_XT5_EE:
.text._ZN4mmha33masked_multihead_attention_kernelItLi80ELi128ELi4ELi16ELi64ELb1ELb0EEEv26Multihead_attention_paramsIT_XT5_EE:
        /* <DEDUP_REMOVED lines=11> */
.L_x_800:
        /* <DEDUP_REMOVED lines=126> */
.L_x_802:
[----:B------:R-:W-:Y:S05]  /*0890*/  BSYNC B0 ;  /* 0x0000000000007941 */ /* 0x000fea0003800000 */
.L_x_801:
        /* <DEDUP_REMOVED lines=10> */
.L_x_804:
[----:B------:R-:W-:Y:S05]  /*0940*/  BSYNC B0 ;  /* 0x0000000000007941 */ /* 0x000fea0003800000 */
.L_x_803:
        /* <DEDUP_REMOVED lines=69> */
.L_x_807:
        /* <DEDUP_REMOVED lines=9> */
.L_x_808:
        /* <DEDUP_REMOVED lines=61> */
.L_x_812:
        /* <DEDUP_REMOVED lines=61> */
.L_x_815:
[----:B------:R-:W-:Y:S05]  /*15d0*/  BSYNC B2 ;  /* 0x0000000000027941 */ /* 0x000fea0003800000 */
.L_x_814:
[C-C-:B------:R-:W-:Y:S02]  /*15e0*/  PRMT R6, R30.reuse, 0x5410, R31.reuse ;  /* 0x000054101e067816 */ /* 0x140fe4000000001f */
[----:B------:R-:W-:-:S03]  /*15f0*/  PRMT R7, R30, 0x7632, R31 ;  /* 0x000076321e077816 */ /* 0x000fc6000000001f */
[----:B------:R0:W-:Y:S04]  /*1600*/  STS [R21], R6 ;  /* 0x0000000615007388 */ /* 0x0001e80000000800 */
[----:B------:R0:W-:Y:S02]  /*1610*/  STS [R40], R7 ;  /* 0x0000000728007388 */ /* 0x0001e40000000800 */
.L_x_813:
[----:B------:R-:W-:Y:S05]  /*1620*/  BSYNC B1 ;  /* 0x0000000000017941 */ /* 0x000fea0003800000 */
.L_x_811:
[C-C-:B0-----:R-:W-:Y:S02]  /*1630*/  PRMT R7, R34.reuse, 0x5410, R35.reuse ;  /* 0x0000541022077816 */ /* 0x141fe40000000023 */
[----:B------:R-:W-:-:S03]  /*1640*/  PRMT R6, R34, 0x7632, R35 ;  /* 0x0000763222067816 */ /* 0x000fc60000000023 */
[----:B------:R0:W-:Y:S04]  /*1650*/  STS [R4], R7 ;  /* 0x0000000704007388 */ /* 0x0001e80000000800 */
[----:B------:R0:W-:Y:S02]  /*1660*/  STS [R5], R6 ;  /* 0x0000000605007388 */ /* 0x0001e40000000800 */
.L_x_810:
[----:B------:R-:W-:Y:S05]  /*1670*/  BSYNC B0 ;  /* 0x0000000000007941 */ /* 0x000fea0003800000 */
.L_x_809:
[----:B------:R-:W-:Y:S06]  /*1680*/  BAR.SYNC.DEFER_BLOCKING 0x0 ;  /* 0x0000000000007b1d */ /* 0x000fec0000010000 */
[----:B------:R-:W-:Y:S01]  /*1690*/  BSSY B0, `(.L_x_816) ;  /* 0x0000005000007945 */ /* 0x000fe20003800000 */
[----:B------:R-:W-:Y:S05]  /*16a0*/  @!P6 BRA `(.L_x_817) ;  /* 0x000000300000e947 */ /* 0x000fea0003800000 */
[----:B------:R-:W-:Y:S01]  /*16b0*/  ISETP.NE.AND P0, PT, RZ, c[0x0][0x1ec], PT ;  /* 0x00007b00ff007a0c */ /* 0x000fe20003f05270 */
[----:B0-----:R0:W1:-:S12]  /*16c0*/  LDS.64 R34, [R0] ;  /* 0x0000000000227984 */ /* 0x0010580000000a00 */
[----:B------:R0:W2:Y:S02]  /*16d0*/  @!P0 LDS.64 R30, [R3] ;  /* 0x00000000031e8984 */ /* 0x0000a40000000a00 */
.L_x_817:
[----:B------:R-:W-:Y:S05]  /*16e0*/  BSYNC B0 ;  /* 0x0000000000007941 */ /* 0x000fea0003800000 */
.L_x_816:
[----:B------:R-:W-:Y:S06]  /*16f0*/  BAR.SYNC.DEFER_BLOCKING 0x0 ;  /* 0x0000000000007b1d */ /* 0x000fec0000010000 */
[----:B------:R-:W-:Y:S05]  /*1700*/  BRA `(.L_x_806) ;  /* 0x000005c000007947 */ /* 0x000fea0003800000 */
.L_x_805:
        /* <DEDUP_REMOVED lines=41> */
.L_x_818:
        /* <DEDUP_REMOVED lines=50> */
.L_x_819:
[----:B------:R-:W-:Y:S05]  /*1cc0*/  BSYNC B0 ;  /* 0x0000000000007941 */ /* 0x000fea0003800000 */
.L_x_806:
        /* <DEDUP_REMOVED lines=20> */
.L_x_965:
        /* <DEDUP_REMOVED lines=9> */
.L_x_966:
[----:B-1----:R-:W-:Y:S02]  /*1ea0*/  FADD.FTZ R0, R5, R4 ;  /* 0x0000000405007221 */ /* 0x002fe40000010000 */
.L_x_821:
[----:B------:R-:W-:Y:S05]  /*1eb0*/  BSYNC B0 ;  /* 0x0000000000007941 */ /* 0x000fea0003800000 */
.L_x_820:
        /* <DEDUP_REMOVED lines=18> */
.L_x_825:
[----:B------:R0:W-:Y:S02]  /*1fe0*/  STS [R8.X4+0x210], R3 ;  /* 0x0002100308007388 */ /* 0x0001e40000004800 */
.L_x_824:
        /* <DEDUP_REMOVED lines=50> */
.L_x_826:
        /* <DEDUP_REMOVED lines=17> */
.L_x_897:
[----:B------:R-:W-:-:S04]  /*2420*/  ISETP.NE.U32.AND P0, PT, RZ, c[0x0][0x200], PT ;  /* 0x00008000ff007a0c */ /* 0x000fc80003f05070 */
[----:B------:R-:W-:-:S13]  /*2430*/  ISETP.NE.AND.EX P0, PT, RZ, c[0x0][0x204], PT, P0 ;  /* 0x00008100ff007a0c */ /* 0x000fda0003f05300 */
[----:B------:R-:W-:Y:S01]  /*2440*/  @P0 IMAD R48, R28, c[0x0][0x1d4], RZ ;  /* 0x000075001c300a24 */ /* 0x000fe200078e02ff */
[----:B------:R-:W-:-:S04]  /*2450*/  @P0 SHF.R.S32.HI R46, RZ, 0x1f, R55 ;  /* 0x0000001fff2e0819 */ /* 0x000fc80000011437 */
[--C-:B------:R-:W-:Y:S02]  /*2460*/  @P0 SHF.R.S32.HI R47, RZ, 0x1f, R48.reuse ;  /* 0x0000001fff2f0819 */ /* 0x100fe40000011430 */
[----:B------:R-:W-:-:S04]  /*2470*/  @P0 IADD3 R48, P1, P3, R55, c[0x0][0x200], R48 ;  /* 0x0000800037300a10 */ /* 0x000fc80007b3e030 */
[----:B------:R-:W-:-:S05]  /*2480*/  @P0 IADD3.X R49, R46, c[0x0][0x204], R47, P1, P3 ;  /* 0x000081002e310a10 */ /* 0x000fca0000fe642f */
[----:B------:R-:W2:Y:S01]  /*2490*/  @P0 LDG.E.U8 R48, [R48.64] ;  /* 0x0000002430300981 */ /* 0x000ea2000c1e1100 */
[----:B------:R-:W-:Y:S01]  /*24a0*/  IABS R67, c[0x0][0x1d4] ;  /* 0x0000750000437a13 */ /* 0x000fe20000000000 */
[----:B------:R-:W-:Y:S01]  /*24b0*/  BSSY B1, `(.L_x_829) ;  /* 0x0000030000017945 */ /* 0x000fe20003800000 */
        /* <DEDUP_REMOVED lines=25> */
[----:B------:R-:W-:-:S03]  /*2650*/  IMAD.MOV.U32 R64, RZ, RZ, RZ ;  /* 0x000000ffff407224 */ /* 0x000fc600078e00ff */
[----:B------:R-:W-:-:S13]  /*2660*/  ISETP.GE.AND P3, PT, R67, R57, PT ;  /* 0x000000394300720c */ /* 0x000fda0003f66270 */
[----:B------:R-:W-:Y:S05]  /*2670*/  @P3 BRA `(.L_x_832) ;  /* 0x0000005000003947 */ /* 0x000fea0003800000 */
[----:B------:R-:W-:-:S04]  /*2680*/  IADD3 R47, P2, R56, R67, RZ ;  /* 0x00000043382f7210 */ /* 0x000fc80007f5e0ff */
[----:B------:R-:W-:Y:S02]  /*2690*/  LEA.HI.X.SX32 R48, R67, R60, 0x1, P2 ;  /* 0x0000003c43307211 */ /* 0x000fe400010f0eff */
[----:B------:R-:W-:-:S04]  /*26a0*/  LEA R46, P2, R47, c[0x0][0x198], 0x1 ;  /* 0x000066002f2e7a11 */ /* 0x000fc800078408ff */
[----:B------:R-:W-:-:S05]  /*26b0*/  LEA.HI.X R47, R47, c[0x0][0x19c], R48, 0x1, P2 ;  /* 0x000067002f2f7a11 */ /* 0x000fca00010f0c30 */
[----:B------:R1:W5:Y:S04]  /*26c0*/  LDG.E R64, [R46.64] ;  /* 0x000000242e407981 */ /* 0x000368000c1e1900 */
.L_x_832:
[----:B------:R-:W-:Y:S05]  /*26d0*/  BSYNC B2 ;  /* 0x0000000000027941 */ /* 0x000fea0003800000 */
.L_x_831:
[----:B------:R-:W-:Y:S02]  /*26e0*/  ULDC UR4, c[0x0][0x1ec] ;  /* 0x00007b0000047ab9 */ /* 0x000fe40000000800 */
[----:B------:R-:W-:-:S06]  /*26f0*/  UISETP.NE.AND UP0, UPT, URZ, UR4, UPT ;  /* 0x000000043f00728c */ /* 0x000fcc000bf05270 */
[----:B------:R-:W-:-:S13]  /*2700*/  PLOP3.LUT P2, PT, PT, PT, UP0, 0x80, 0x0 ;  /* 0x000000000000781c */ /* 0x000fda0003f4f008 */
[----:B------:R-:W-:Y:S05]  /*2710*/  @P2 BRA `(.L_x_830) ;  /* 0x0000009000002947 */ /* 0x000fea0003800000 */
[----:B------:R-:W-:-:S13]  /*2720*/  ISETP.NE.AND P5, PT, R2, RZ, PT ;  /* 0x000000ff0200720c */ /* 0x000fda0003fa5270 */
[----:B------:R-:W2:Y:S01]  /*2730*/  @P5 LDG.E R49, [R44.64] ;  /* 0x000000242c315981 */ /* 0x000ea2000c1e1900 */
[----:B-----5:R-:W-:Y:S01]  /*2740*/  HFMA2.MMA R64, R64, 1, 1, R31 ;  /* 0x3c003c0040407835 */ /* 0x020fe2000000001f */
[----:B-1----:R-:W-:-:S04]  /*2750*/  @!P3 IADD3 R47, P4, R54, R67, RZ ;  /* 0x00000043362fb210 */ /* 0x002fc80007f9e0ff */
[----:B------:R-:W-:Y:S02]  /*2760*/  @!P3 LEA.HI.X.SX32 R48, R67, R59, 0x1, P4 ;  /* 0x0000003b4330b211 */ /* 0x000fe400020f0eff */
[----:B------:R-:W-:-:S04]  /*2770*/  @!P3 LEA R46, P4, R47, c[0x0][0x198], 0x1 ;  /* 0x000066002f2eba11 */ /* 0x000fc800078808ff */
[----:B------:R-:W-:Y:S01]  /*2780*/  @!P3 LEA.HI.X R47, R47, c[0x0][0x19c], R48, 0x1, P4 ;  /* 0x000067002f2fba11 */ /* 0x000fe200020f0c30 */
[----:B--2---:R-:W-:-:S05]  /*2790*/  @P5 HMUL2 R64, R64, R49 ;  /* 0x0000003140405232 */ /* 0x004fca0000000000 */
[----:B------:R1:W-:Y:S03]  /*27a0*/  @!P3 STG.E [R46.64], R64 ;  /* 0x000000402e00b986 */ /* 0x0003e6000c101924 */
.L_x_830:
[----:B------:R-:W-:Y:S05]  /*27b0*/  BSYNC B1 ;  /* 0x0000000000017941 */ /* 0x000fea0003800000 */
.L_x_829:
        /* <DEDUP_REMOVED lines=10> */
[----:B------:R-:W-:-:S04]  /*2860*/  IADD3 R49, P2, R56, R67, RZ ;  /* 0x0000004338317210 */ /* 0x000fc80007f5e0ff */
[----:B------:R-:W-:Y:S02]  /*2870*/  LEA.HI.X.SX32 R80, R67, R60, 0x1, P2 ;  /* 0x0000003c43507211 */ /* 0x000fe400010f0eff */
[----:B------:R-:W-:-:S04]  /*2880*/  LEA R48, P2, R49, c[0x0][0x198], 0x1 ;  /* 0x0000660031307a11 */ /* 0x000fc800078408ff */
[----:B------:R-:W-:-:S05]  /*2890*/  LEA.HI.X R49, R49, c[0x0][0x19c], R80, 0x1, P2 ;  /* 0x0000670031317a11 */ /* 0x000fca00010f0c50 */
[----:B------:R1:W5:Y:S04]  /*28a0*/  LDG.E R63, [R48.64] ;  /* 0x00000024303f7981 */ /* 0x000368000c1e1900 */
.L_x_836:
[----:B------:R-:W-:Y:S05]  /*28b0*/  BSYNC B2 ;  /* 0x0000000000027941 */ /* 0x000fea0003800000 */
.L_x_835:
        /* <DEDUP_REMOVED lines=13> */
.L_x_834:
[----:B------:R-:W-:Y:S05]  /*2990*/  BSYNC B1 ;  /* 0x0000000000017941 */ /* 0x000fea0003800000 */
.L_x_833:
        /* <DEDUP_REMOVED lines=14> */
.L_x_840:
[----:B------:R-:W-:Y:S05]  /*2a80*/  BSYNC B2 ;  /* 0x0000000000027941 */ /* 0x000fea0003800000 */
.L_x_839:
[----:B------:R-:W-:Y:S02]  /*2a90*/  ULDC UR4, c[0x0][0x1ec] ;  /* 0x00007b0000047ab9 */ /* 0x000fe40000000800 */
[----:B------:R-:W-:-:S06]  /*2aa0*/  UISETP.NE.AND UP0, UPT, URZ, UR4, UPT ;  /* 0x000000043f00728c */ /* 0x000fcc000bf05270 */
[----:B------:R-:W-:-:S13]  /*2ab0*/  PLOP3.LUT P2, PT, PT, PT, UP0, 0x80, 0x0 ;  /* 0x000000000000781c */ /* 0x000fda0003f4f008 */
[----:B------:R-:W-:Y:S05]  /*2ac0*/  @P2 BRA `(.L_x_838) ;  /* 0x0000009000002947 */ /* 0x000fea0003800000 */
[----:B------:R-:W-:-:S13]  /*2ad0*/  ISETP.NE.AND P5, PT, R2, RZ, PT ;  /* 0x000000ff0200720c */ /* 0x000fda0003fa5270 */
[----:B-1----:R-:W2:Y:S01]  /*2ae0*/  @P5 LDG.E R67, [R46.64+0x10] ;  /* 0x000010242e435981 */ /* 0x002ea2000c1e1900 */
[----:B------:R-:W-:Y:S01]  /*2af0*/  @!P3 IADD3 R49, P4, R54, R79, RZ ;  /* 0x0000004f3631b210 */ /* 0x000fe20007f9e0ff */
[----:B-----5:R-:W-:-:S03]  /*2b00*/  HADD2 R66, R66, R33 ;  /* 0x0000002142427230 */ /* 0x020fc60000000000 */
[----:B------:R-:W-:Y:S02]  /*2b10*/  @!P3 LEA.HI.X.SX32 R80, R79, R59, 0x1, P4 ;  /* 0x0000003b4f50b211 */ /* 0x000fe400020f0eff */
[----:B------:R-:W-:-:S04]  /*2b20*/  @!P3 LEA R48, P4, R49, c[0x0][0x198], 0x1 ;  /* 0x000066003130ba11 */ /* 0x000fc800078808ff */
[----:B------:R-:W-:Y:S01]  /*2b30*/  @!P3 LEA.HI.X R49, R49, c[0x0][0x19c], R80, 0x1, P4 ;  /* 0x000067003131ba11 */ /* 0x000fe200020f0c50 */
[----:B--2---:R-:W-:-:S05]  /*2b40*/  @P5 HMUL2 R66, R66, R67 ;  /* 0x0000004342425232 */ /* 0x004fca0000000000 */
[----:B------:R1:W-:Y:S03]  /*2b50*/  @!P3 STG.E [R48.64], R66 ;  /* 0x000000423000b986 */ /* 0x0003e6000c101924 */
.L_x_838:
[----:B------:R-:W-:Y:S05]  /*2b60*/  BSYNC B1 ;  /* 0x0000000000017941 */ /* 0x000fea0003800000 */
.L_x_837:
        /* <DEDUP_REMOVED lines=14> */
.L_x_844:
[----:B------:R-:W-:Y:S05]  /*2c50*/  BSYNC B2 ;  /* 0x0000000000027941 */ /* 0x000fea0003800000 */
.L_x_843:
[----:B------:R-:W-:Y:S02]  /*2c60*/  ULDC UR4, c[0x0][0x1ec] ;  /* 0x00007b0000047ab9 */ /* 0x000fe40000000800 */
[----:B------:R-:W-:-:S06]  /*2c70*/  UISETP.NE.AND UP0, UPT, URZ, UR4, UPT ;  /* 0x000000043f00728c */ /* 0x000fcc000bf05270 */
[----:B------:R-:W-:-:S13]  /*2c80*/  PLOP3.LUT P2, PT, PT, PT, UP0, 0x80, 0x0 ;  /* 0x000000000000781c */ /* 0x000fda0003f4f008 */
[----:B------:R-:W-:Y:S05]  /*2c90*/  @P2 BRA `(.L_x_842) ;  /* 0x0000009000002947 */ /* 0x000fea0003800000 */
[----:B------:R-:W-:-:S13]  /*2ca0*/  ISETP.NE.AND P5, PT, R2, RZ, PT ;  /* 0x000000ff0200720c */ /* 0x000fda0003fa5270 */
[----:B------:R-:W2:Y:S01]  /*2cb0*/  @P5 LDG.E R80, [R46.64+0x20] ;  /* 0x000020242e505981 */ /* 0x000ea2000c1e1900 */
[----:B0----5:R-:W-:Y:S01]  /*2cc0*/  HFMA2.MMA R65, R65, 1, 1, R34 ;  /* 0x3c003c0041417835 */ /* 0x021fe20000000022 */
[----:B-1----:R-:W-:-:S04]  /*2cd0*/  @!P3 IADD3 R49, P4, R54, R67, RZ ;  /* 0x000000433631b210 */ /* 0x002fc80007f9e0ff */
[----:B------:R-:W-:Y:S02]  /*2ce0*/  @!P3 LEA.HI.X.SX32 R82, R67, R59, 0x1, P4 ;  /* 0x0000003b4352b211 */ /* 0x000fe400020f0eff */
[----:B------:R-:W-:-:S04]  /*2cf0*/  @!P3 LEA R48, P4, R49, c[0x0][0x198], 0x1 ;  /* 0x000066003130ba11 */ /* 0x000fc800078808ff */
[----:B------:R-:W-:Y:S01]  /*2d00*/  @!P3 LEA.HI.X R49, R49, c[0x0][0x19c], R82, 0x1, P4 ;  /* 0x000067003131ba11 */ /* 0x000fe200020f0c52 */
[----:B--2---:R-:W-:-:S05]  /*2d10*/  @P5 HMUL2 R65, R65, R80 ;  /* 0x0000005041415232 */ /* 0x004fca0000000000 */
[----:B------:R0:W-:Y:S03]  /*2d20*/  @!P3 STG.E [R48.64], R65 ;  /* 0x000000413000b986 */ /* 0x0001e6000c101924 */
.L_x_842:
[----:B------:R-:W-:Y:S05]  /*2d30*/  BSYNC B1 ;  /* 0x0000000000017941 */ /* 0x000fea0003800000 */
.L_x_841:
        /* <DEDUP_REMOVED lines=14> */
.L_x_848:
[----:B------:R-:W-:Y:S05]  /*2e20*/  BSYNC B2 ;  /* 0x0000000000027941 */ /* 0x000fea0003800000 */
.L_x_847:
[----:B------:R-:W-:Y:S02]  /*2e30*/  ULDC UR4, c[0x0][0x1ec] ;  /* 0x00007b0000047ab9 */ /* 0x000fe40000000800 */
[----:B------:R-:W-:-:S06]  /*2e40*/  UISETP.NE.AND UP0, UPT, URZ, UR4, UPT ;  /* 0x000000043f00728c */ /* 0x000fcc000bf05270 */
[----:B------:R-:W-:-:S13]  /*2e50*/  PLOP3.LUT P2, PT, PT, PT, UP0, 0x80, 0x0 ;  /* 0x000000000000781c */ /* 0x000fda0003f4f008 */
[----:B------:R-:W-:Y:S05]  /*2e60*/  @P2 BRA `(.L_x_846) ;  /* 0x0000009000002947 */ /* 0x000fea0003800000 */
[----:B------:R-:W-:-:S13]  /*2e70*/  ISETP.NE.AND P5, PT, R2, RZ, PT ;  /* 0x000000ff0200720c */ /* 0x000fda0003fa5270 */
[----:B------:R-:W2:Y:S01]  /*2e80*/  @P5 LDG.E R79, [R46.64+0x30] ;  /* 0x000030242e4f5981 */ /* 0x000ea2000c1e1900 */
[----:B0-----:R-:W-:Y:S01]  /*2e90*/  @!P3 IADD3 R49, P4, R54, R81, RZ ;  /* 0x000000513631b210 */ /* 0x001fe20007f9e0ff */
[----:B-----5:R-:W-:-:S03]  /*2ea0*/  HADD2 R68, R68, R35 ;  /* 0x0000002344447230 */ /* 0x020fc60000000000 */
[----:B------:R-:W-:Y:S02]  /*2eb0*/  @!P3 LEA.HI.X.SX32 R80, R81, R59, 0x1, P4 ;  /* 0x0000003b5150b211 */ /* 0x000fe400020f0eff */
[----:B------:R-:W-:-:S04]  /*2ec0*/  @!P3 LEA R48, P4, R49, c[0x0][0x198], 0x1 ;  /* 0x000066003130ba11 */ /* 0x000fc800078808ff */
[----:B------:R-:W-:Y:S01]  /*2ed0*/  @!P3 LEA.HI.X R49, R49, c[0x0][0x19c], R80, 0x1, P4 ;  /* 0x000067003131ba11 */ /* 0x000fe200020f0c50 */
[----:B--2---:R-:W-:-:S07]  /*2ee0*/  @P5 HFMA2.MMA R68, R68, R79, -RZ ;  /* 0x0000004f44445235 */ /* 0x004fce00001000ff */
[----:B------:R0:W-:Y:S04]  /*2ef0*/  @!P3 STG.E [R48.64], R68 ;  /* 0x000000443000b986 */ /* 0x0001e8000c101924 */
.L_x_846:
[----:B------:R-:W-:Y:S05]  /*2f00*/  BSYNC B1 ;  /* 0x0000000000017941 */ /* 0x000fea0003800000 */
.L_x_845:
        /* <DEDUP_REMOVED lines=13> */
.L_x_852:
[----:B------:R-:W-:Y:S05]  /*2fe0*/  BSYNC B2 ;  /* 0x0000000000027941 */ /* 0x000fea0003800000 */
.L_x_851:
        /* <DEDUP_REMOVED lines=11> */
[----:B--2---:R-:W-:-:S05]  /*30a0*/  @P5 HMUL2 R69, R69, R80 ;  /* 0x0000005045455232 */ /* 0x004fca0000000000 */
[----:B------:R0:W-:Y:S03]  /*30b0*/  @!P3 STG.E [R48.64], R69 ;  /* 0x000000453000b986 */ /* 0x0001e6000c101924 */
.L_x_850:
[----:B------:R-:W-:Y:S05]  /*30c0*/  BSYNC B1 ;  /* 0x0000000000017941 */ /* 0x000fea0003800000 */
.L_x_849:
        /* <DEDUP_REMOVED lines=8> */
[----:B------:R-:W-:-:S04]  /*3150*/  IADD3 R0, P2, R56, R81, RZ ;  /* 0x0000005138007210 */ /* 0x000fc80007f5e0ff */
[----:B0-----:R-:W-:Y:S02]  /*3160*/  LEA.HI.X.SX32 R49, R81, R60, 0x1, P2 ;  /* 0x0000003c51317211 */ /* 0x001fe400010f0eff */
[----:B------:R-:W-:-:S04]  /*3170*/  LEA R48, P2, R0, c[0x0][0x198], 0x1 ;  /* 0x0000660000307a11 */ /* 0x000fc800078408ff */
[----:B------:R-:W-:-:S05]  /*3180*/  LEA.HI.X R49, R0, c[0x0][0x19c], R49, 0x1, P2 ;  /* 0x0000670000317a11 */ /* 0x000fca00010f0c31 */
[----:B------:R0:W5:Y:S04]  /*3190*/  LDG.E R0, [R48.64] ;  /* 0x0000002430007981 */ /* 0x000168000c1e1900 */
.L_x_856:
[----:B------:R-:W-:Y:S05]  /*31a0*/  BSYNC B2 ;  /* 0x0000000000027941 */ /* 0x000fea0003800000 */
.L_x_855:
[----:B------:R-:W-:Y:S02]  /*31b0*/  ULDC UR4, c[0x0][0x1ec] ;  /* 0x00007b0000047ab9 */ /* 0x000fe40000000800 */
[----:B------:R-:W-:-:S06]  /*31c0*/  UISETP.NE.AND UP0, UPT, URZ, UR4, UPT ;  /* 0x000000043f00728c */ /* 0x000fcc000bf05270 */
[----:B------:R-:W-:-:S13]  /*31d0*/  PLOP3.LUT P2, PT, PT, PT, UP0, 0x80, 0x0 ;  /* 0x000000000000781c */ /* 0x000fda0003f4f008 */
[----:B------:R-:W-:Y:S05]  /*31e0*/  @P2 BRA `(.L_x_854) ;  /* 0x0000009000002947 */ /* 0x000fea0003800000 */
[----:B------:R-:W-:-:S13]  /*31f0*/  ISETP.NE.AND P5, PT, R2, RZ, PT ;  /* 0x000000ff0200720c */ /* 0x000fda0003fa5270 */
[----:B------:R-:W2:Y:S01]  /*3200*/  @P5 LDG.E R79, [R46.64+0x50] ;  /* 0x000050242e4f5981 */ /* 0x000ea2000c1e1900 */
[----:B0----5:R-:W-:Y:S01]  /*3210*/  HFMA2.MMA R0, R0, 1, 1, R37 ;  /* 0x3c003c0000007835 */ /* 0x021fe20000000025 */
[----:B------:R-:W-:-:S04]  /*3220*/  @!P3 IADD3 R49, P4, R54, R81, RZ ;  /* 0x000000513631b210 */ /* 0x000fc80007f9e0ff */
[----:B------:R-:W-:Y:S02]  /*3230*/  @!P3 LEA.HI.X.SX32 R80, R81, R59, 0x1, P4 ;  /* 0x0000003b5150b211 */ /* 0x000fe400020f0eff */
[----:B------:R-:W-:-:S04]  /*3240*/  @!P3 LEA R48, P4, R49, c[0x0][0x198], 0x1 ;  /* 0x000066003130ba11 */ /* 0x000fc800078808ff */
[----:B------:R-:W-:Y:S01]  /*3250*/  @!P3 LEA.HI.X R49, R49, c[0x0][0x19c], R80, 0x1, P4 ;  /* 0x000067003131ba11 */ /* 0x000fe200020f0c50 */
[----:B--2---:R-:W-:-:S05]  /*3260*/  @P5 HMUL2 R0, R0, R79 ;  /* 0x0000004f00005232 */ /* 0x004fca0000000000 */
[----:B------:R0:W-:Y:S03]  /*3270*/  @!P3 STG.E [R48.64], R0 ;  /* 0x000000003000b986 */ /* 0x0001e6000c101924 */
.L_x_854:
[----:B------:R-:W-:Y:S05]  /*3280*/  BSYNC B1 ;  /* 0x0000000000017941 */ /* 0x000fea0003800000 */
.L_x_853:
        /* <DEDUP_REMOVED lines=13> */
.L_x_860:
[----:B------:R-:W-:Y:S05]  /*3360*/  BSYNC B2 ;  /* 0x0000000000027941 */ /* 0x000fea0003800000 */
.L_x_859:
        /* <DEDUP_REMOVED lines=13> */
.L_x_858:
[----:B------:R-:W-:Y:S05]  /*3440*/  BSYNC B1 ;  /* 0x0000000000017941 */ /* 0x000fea0003800000 */
.L_x_857:
        /* <DEDUP_REMOVED lines=13> */
.L_x_864:
[----:B------:R-:W-:Y:S05]  /*3520*/  BSYNC B2 ;  /* 0x0000000000027941 */ /* 0x000fea0003800000 */
.L_x_863:
        /* <DEDUP_REMOVED lines=13> */
.L_x_862:
[----:B------:R-:W-:Y:S05]  /*3600*/  BSYNC B1 ;  /* 0x0000000000017941 */ /* 0x000fea0003800000 */
.L_x_861:
        /* <DEDUP_REMOVED lines=13> */
.L_x_868:
[----:B------:R-:W-:Y:S05]  /*36e0*/  BSYNC B2 ;  /* 0x0000000000027941 */ /* 0x000fea0003800000 */
.L_x_867:
[----:B------:R-:W-:Y:S02]  /*36f0*/  ULDC UR4, c[0x0][0x1ec] ;  /* 0x00007b0000047ab9 */ /* 0x000fe40000000800 */
[----:B------:R-:W-:-:S06]  /*3700*/  UISETP.NE.AND UP0, UPT, URZ, UR4, UPT ;  /* 0x000000043f00728c */ /* 0x000fcc000bf05270 */
[----:B------:R-:W-:-:S13]  /*3710*/  PLOP3.LUT P2, PT, PT, PT, UP0, 0x80, 0x0 ;  /* 0x000000000000781c */ /* 0x000fda0003f4f008 */
[----:B------:R-:W-:Y:S05]  /*3720*/  @P2 BRA `(.L_x_866) ;  /* 0x0000009000002947 */ /* 0x000fea0003800000 */
[----:B------:R-:W-:-:S13]  /*3730*/  ISETP.NE.AND P5, PT, R2, RZ, PT ;  /* 0x000000ff0200720c */ /* 0x000fda0003fa5270 */
[----:B------:R-:W2:Y:S01]  /*3740*/  @P5 LDG.E R80, [R46.64+0x80] ;  /* 0x000080242e505981 */ /* 0x000ea2000c1e1900 */
[----:B-----5:R-:W-:Y:S01]  /*3750*/  HFMA2.MMA R73, R73, 1, 1, R40 ;  /* 0x3c003c0049497835 */ /* 0x020fe20000000028 */
[----:B0-----:R-:W-:-:S04]  /*3760*/  @!P3 IADD3 R49, P4, R54, R79, RZ ;  /* 0x0000004f3631b210 */ /* 0x001fc80007f9e0ff */
[----:B------:R-:W-:Y:S02]  /*3770*/  @!P3 LEA.HI.X.SX32 R82, R79, R59, 0x1, P4 ;  /* 0x0000003b4f52b211 */ /* 0x000fe400020f0eff */
[----:B------:R-:W-:-:S04]  /*3780*/  @!P3 LEA R48, P4, R49, c[0x0][0x198], 0x1 ;  /* 0x000066003130ba11 */ /* 0x000fc800078808ff */
[----:B------:R-:W-:Y:S01]  /*3790*/  @!P3 LEA.HI.X R49, R49, c[0x0][0x19c], R82, 0x1, P4 ;  /* 0x000067003131ba11 */ /* 0x000fe200020f0c52 */
[----:B--2---:R-:W-:-:S05]  /*37a0*/  @P5 HMUL2 R73, R73, R80 ;  /* 0x0000005049495232 */ /* 0x004fca0000000000 */
[----:B------:R0:W-:Y:S03]  /*37b0*/  @!P3 STG.E [R48.64], R73 ;  /* 0x000000493000b986 */ /* 0x0001e6000c101924 */
.L_x_866:
[----:B------:R-:W-:Y:S05]  /*37c0*/  BSYNC B1 ;  /* 0x0000000000017941 */ /* 0x000fea0003800000 */
.L_x_865:
        /* <DEDUP_REMOVED lines=13> */
.L_x_872:
[----:B------:R-:W-:Y:S05]  /*38a0*/  BSYNC B2 ;  /* 0x0000000000027941 */ /* 0x000fea0003800000 */
.L_x_871:
        /* <DEDUP_REMOVED lines=13> */
.L_x_870:
[----:B------:R-:W-:Y:S05]  /*3980*/  BSYNC B1 ;  /* 0x0000000000017941 */ /* 0x000fea0003800000 */
.L_x_869:
        /* <DEDUP_REMOVED lines=13> */
.L_x_876:
[----:B------:R-:W-:Y:S05]  /*3a60*/  BSYNC B2 ;  /* 0x0000000000027941 */ /* 0x000fea0003800000 */
.L_x_875:
        /* <DEDUP_REMOVED lines=13> */
.L_x_874:
[----:B------:R-:W-:Y:S05]  /*3b40*/  BSYNC B1 ;  /* 0x0000000000017941 */ /* 0x000fea0003800000 */
.L_x_873:
        /* <DEDUP_REMOVED lines=13> */
.L_x_880:
[----:B------:R-:W-:Y:S05]  /*3c20*/  BSYNC B2 ;  /* 0x0000000000027941 */ /* 0x000fea0003800000 */
.L_x_879:
        /* <DEDUP_REMOVED lines=13> */
.L_x_878:
[----:B------:R-:W-:Y:S05]  /*3d00*/  BSYNC B1 ;  /* 0x0000000000017941 */ /* 0x000fea0003800000 */
.L_x_877:
        /* <DEDUP_REMOVED lines=13> */
.L_x_884:
[----:B------:R-:W-:Y:S05]  /*3de0*/  BSYNC B2 ;  /* 0x0000000000027941 */ /* 0x000fea0003800000 */
.L_x_883:
        /* <DEDUP_REMOVED lines=13> */
.L_x_882:
[----:B------:R-:W-:Y:S05]  /*3ec0*/  BSYNC B1 ;  /* 0x0000000000017941 */ /* 0x000fea0003800000 */
.L_x_881:
        /* <DEDUP_REMOVED lines=13> */
.L_x_888:
[----:B------:R-:W-:Y:S05]  /*3fa0*/  BSYNC B2 ;  /* 0x0000000000027941 */ /* 0x000fea0003800000 */
.L_x_887:
        /* <DEDUP_REMOVED lines=13> */
.L_x_886:
[----:B------:R-:W-:Y:S05]  /*4080*/  BSYNC B1 ;  /* 0x0000000000017941 */ /* 0x000fea0003800000 */
.L_x_885:
        /* <DEDUP_REMOVED lines=8> */
[----:B0-----:R-:W-:-:S04]  /*4110*/  IADD3 R48, P2, R56, R67, RZ ;  /* 0x0000004338307210 */ /* 0x001fc80007f5e0ff */
[----:B------:R-:W-:Y:S02]  /*4120*/  LEA.HI.X.SX32 R49, R67, R60, 0x1, P2 ;  /* 0x0000003c43317211 */ /* 0x000fe400010f0eff */
[----:B------:R-:W-:-:S04]  /*4130*/  LEA R78, P2, R48, c[0x0][0x198], 0x1 ;  /* 0x00006600304e7a11 */ /* 0x000fc800078408ff */
[----:B------:R-:W-:-:S05]  /*4140*/  LEA.HI.X R79, R48, c[0x0][0x19c], R49, 0x1, P2 ;  /* 0x00006700304f7a11 */ /* 0x000fca00010f0c31 */
[----:B------:R0:W5:Y:S04]  /*4150*/  LDG.E R78, [R78.64] ;  /* 0x000000244e4e7981 */ /* 0x000168000c1e1900 */
.L_x_892:
[----:B------:R-:W-:Y:S05]  /*4160*/  BSYNC B2 ;  /* 0x0000000000027941 */ /* 0x000fea0003800000 */
.L_x_891:
        /* <DEDUP_REMOVED lines=13> */
.L_x_890:
[----:B------:R-:W-:Y:S05]  /*4240*/  BSYNC B1 ;  /* 0x0000000000017941 */ /* 0x000fea0003800000 */
.L_x_889:
[----:B-----5:R-:W-:Y:S01]  /*4250*/  HFMA2.MMA R46, R5, R64, -RZ ;  /* 0x00000040052e7235 */ /* 0x020fe200001000ff */
[----:B------:R-:W-:-:S05]  /*4260*/  LOP3.LUT P1, RZ, R23, 0x3, RZ, 0xc0, !PT ;  /* 0x0000000317ff7812 */ /* 0x000fca000782c0ff */
[----:B------:R-:W-:-:S10]  /*4270*/  HFMA2.MMA R46, R6, R63, R46 ;  /* 0x0000003f062e7235 */ /* 0x000fd4000000002e */
[----:B------:R-:W-:-:S06]  /*4280*/  HFMA2 R46, R7, R66, R46 ;  /* 0x00000042072e7231 */ /* 0x000fcc000000002e */
[----:B0-----:R-:W-:-:S10]  /*4290*/  HFMA2.MMA R46, R8, R65, R46 ;  /* 0x00000041082e7235 */ /* 0x001fd4000000002e */
        /* <DEDUP_REMOVED lines=17> */
.L_x_967:
[----:B01----:R-:W-:Y:S01]  /*43b0*/  FADD.FTZ R79, R79, R46 ;  /* 0x0000002e4f4f7221 */ /* 0x003fe20000010000 */
[----:B------:R-:W-:Y:S05]  /*43c0*/  BRA.DIV ~URZ, `(.L_x_894) ;  /* 0x00003bb27f007947 */ /* 0x000fea000b800000 */
[----:B------:R0:W1:Y:S02]  /*43d0*/  SHFL.BFLY PT, R46, R79, 0x1, 0x1f ;  /* 0x0c201f004f2e7f89 */ /* 0x00006400000e0000 */
.L_x_968:
        /* <DEDUP_REMOVED lines=30> */
.L_x_896:
[----:B------:R-:W-:Y:S05]  /*45c0*/  BSYNC B1 ;  /* 0x0000000000017941 */ /* 0x000fea0003800000 */
.L_x_895:
[----:B------:R-:W-:-:S04]  /*45d0*/  IADD3 R55, R55, 0x10, RZ ;  /* 0x0000001037377810 */ /* 0x000fc80007ffe0ff */
[----:B------:R-:W-:-:S13]  /*45e0*/  ISETP.GE.AND P0, PT, R55, R30, PT ;  /* 0x0000001e3700720c */ /* 0x000fda0003f06270 */
[----:B0-----:R-:W-:Y:S01]  /*45f0*/  @P0 CALL.REL.NOINC `(.L_x_828) ;  /* 0x0000001000000944 */ /* 0x001fe20003c00000 */
[----:B------:R-:W-:Y:S05]  /*4600*/  BRA `(.L_x_897) ;  /* 0xffffde1000007947 */ /* 0x000fea000383ffff */
.L_x_828:
[----:B------:R-:W-:Y:S05]  /*4610*/  BSYNC B0 ;  /* 0x0000000000007941 */ /* 0x000fea0003800000 */
.L_x_827:
[----:B------:R-:W-:Y:S01]  /*4620*/  SHF.R.S32.HI R6, RZ, 0x1f, R23 ;  /* 0x0000001fff067819 */ /* 0x000fe20000011417 */
[----:B------:R-:W-:Y:S05]  /*4630*/  BRA.DIV ~URZ, `(.L_x_898) ;  /* 0x000039c27f007947 */ /* 0x000fea000b800000 */
[----:B------:R1:W2:Y:S02]  /*4640*/  SHFL.BFLY PT, R0, R3, 0x10, 0x1f ;  /* 0x0e001f0003007f89 */ /* 0x0002a400000e0000 */
.L_x_969:
[----:B--2---:R-:W-:Y:S01]  /*4650*/  FMNMX.FTZ R5, R0, R3, !PT ;  /* 0x0000000300057209 */ /* 0x004fe20007810000 */
[----:B------:R-:W-:Y:S05]  /*4660*/  BRA.DIV ~URZ, `(.L_x_899) ;  /* 0x00003a127f007947 */ /* 0x000fea000b800000 */
[----:B------:R-:W2:Y:S02]  /*4670*/  SHFL.BFLY PT, R0, R5, 0x8, 0x1f ;  /* 0x0d001f0005007f89 */ /* 0x000ea400000e0000 */
[----:B--2---:R-:W-:-:S05]  /*4680*/  FMNMX.FTZ R0, R5, R0, !PT ;  /* 0x0000000005007209 */ /* 0x004fca0007810000 */
[----:B-1----:R1:W2:Y:S02]  /*4690*/  SHFL.BFLY PT, R3, R0, 0x4, 0x1f ;  /* 0x0c801f0000037f89 */ /* 0x0022a400000e0000 */
.L_x_970:
        /* <DEDUP_REMOVED lines=32> */
.L_x_907:
        /* <DEDUP_REMOVED lines=15> */
.L_x_905:
[----:B------:R-:W0:Y:S02]  /*4990*/  LDS R6, [R10] ;  /* 0x000000000a067984 */ /* 0x000e240000000800 */
[----:B01----:R-:W-:-:S04]  /*49a0*/  FADD.FTZ R6, -R13, R6 ;  /* 0x000000060d067221 */ /* 0x003fc80000010100 */
[----:B------:R-:W-:-:S04]  /*49b0*/  FMUL.FTZ R6, R6, 1.4426950216293334961 ;  /* 0x3fb8aa3b06067820 */ /* 0x000fc80000410000 */
[----:B------:R0:W1:Y:S03]  /*49c0*/  MUFU.EX2 R11, R6 ;  /* 0x00000006000b7308 */ /* 0x0000660000000800 */
.L_x_906:
[----:B------:R-:W-:Y:S05]  /*49d0*/  BSYNC B2 ;  /* 0x0000000000027941 */ /* 0x000fea0003800000 */
.L_x_904:
[----:B-1----:R1:W-:Y:S01]  /*49e0*/  STS [R10], R11 ;  /* 0x0000000b0a007388 */ /* 0x0023e20000000800 */
[----:B------:R-:W-:Y:S01]  /*49f0*/  FADD.FTZ R8, R11, R8 ;  /* 0x000000080b087221 */ /* 0x000fe20000010000 */
[----:B------:R-:W-:Y:S01]  /*4a00*/  IADD3 R9, R9, 0x40, RZ ;  /* 0x0000004009097810 */ /* 0x000fe20007ffe0ff */
[----:B------:R-:W-:Y:S05]  /*4a10*/  @P3 BRA `(.L_x_907) ;  /* 0xfffffe8000003947 */ /* 0x000fea000383ffff */
.L_x_903:
[----:B------:R-:W-:Y:S05]  /*4a20*/  BSYNC B1 ;  /* 0x0000000000017941 */ /* 0x000fea0003800000 */
.L_x_902:
[----:B------:R-:W-:-:S13]  /*4a30*/  ISETP.GE.U32.AND P0, PT, R0, 0xc0, PT ;  /* 0x000000c00000780c */ /* 0x000fda0003f06070 */
[----:B------:R-:W-:Y:S05]  /*4a40*/  @!P0 BRA `(.L_x_901) ;  /* 0x0000040000008947 */ /* 0x000fea0003800000 */
[----:B-1----:R-:W-:Y:S01]  /*4a50*/  IMAD R10, R28, c[0x0][0x1d4], RZ ;  /* 0x000075001c0a7a24 */ /* 0x002fe200078e02ff */
[----:B------:R-:W-:-:S04]  /*4a60*/  ISETP.NE.U32.AND P0, PT, RZ, c[0x0][0x200], PT ;  /* 0x00008000ff007a0c */ /* 0x000fc80003f05070 */
[----:B------:R-:W-:Y:S02]  /*4a70*/  ISETP.NE.AND.EX P0, PT, RZ, c[0x0][0x204], PT, P0 ;  /* 0x00008100ff007a0c */ /* 0x000fe40003f05300 */
[----:B------:R-:W-:Y:S02]  /*4a80*/  SHF.R.S32.HI R12, RZ, 0x1f, R10 ;  /* 0x0000001fff0c7819 */ /* 0x000fe4000001140a */
.L_x_920:
        /* <DEDUP_REMOVED lines=13> */
.L_x_909:
[----:B------:R-:W0:Y:S02]  /*4b60*/  LDS R0, [R11] ;  /* 0x000000000b007984 */ /* 0x000e240000000800 */
[----:B0-----:R-:W-:-:S04]  /*4b70*/  FADD.FTZ R0, -R13, R0 ;  /* 0x000000000d007221 */ /* 0x001fc80000010100 */
[----:B------:R-:W-:-:S04]  /*4b80*/  FMUL.FTZ R0, R0, 1.4426950216293334961 ;  /* 0x3fb8aa3b00007820 */ /* 0x000fc80000410000 */
[----:B------:R0:W1:Y:S03]  /*4b90*/  MUFU.EX2 R5, R0 ;  /* 0x0000000000057308 */ /* 0x0000660000000800 */
.L_x_910:
[----:B------:R-:W-:Y:S05]  /*4ba0*/  BSYNC B1 ;  /* 0x0000000000017941 */ /* 0x000fea0003800000 */
.L_x_908:
        /* <DEDUP_REMOVED lines=8> */
.L_x_912:
[----:B0-----:R-:W0:Y:S02]  /*4c30*/  LDS R0, [R11+0x100] ;  /* 0x000100000b007984 */ /* 0x001e240000000800 */
[----:B0-----:R-:W-:-:S04]  /*4c40*/  FADD.FTZ R0, -R13, R0 ;  /* 0x000000000d007221 */ /* 0x001fc80000010100 */
[----:B------:R-:W-:-:S06]  /*4c50*/  FMUL.FTZ R0, R0, 1.4426950216293334961 ;  /* 0x3fb8aa3b00007820 */ /* 0x000fcc0000410000 */
[----:B------:R-:W0:Y:S02]  /*4c60*/  MUFU.EX2 R0, R0 ;  /* 0x0000000000007308 */ /* 0x000e240000000800 */
.L_x_913:
[----:B------:R-:W-:Y:S05]  /*4c70*/  BSYNC B1 ;  /* 0x0000000000017941 */ /* 0x000fea0003800000 */
.L_x_911:
        /* <DEDUP_REMOVED lines=8> */
.L_x_915:
[----:B0-----:R-:W0:Y:S02]  /*4d00*/  LDS R0, [R11+0x200] ;  /* 0x000200000b007984 */ /* 0x001e240000000800 */
[----:B0-----:R-:W-:-:S04]  /*4d10*/  FADD.FTZ R0, -R13, R0 ;  /* 0x000000000d007221 */ /* 0x001fc80000010100 */
[----:B------:R-:W-:-:S06]  /*4d20*/  FMUL.FTZ R0, R0, 1.4426950216293334961 ;  /* 0x3fb8aa3b00007820 */ /* 0x000fcc0000410000 */
[----:B------:R-:W0:Y:S02]  /*4d30*/  MUFU.EX2 R0, R0 ;  /* 0x0000000000007308 */ /* 0x000e240000000800 */
.L_x_916:
[----:B------:R-:W-:Y:S05]  /*4d40*/  BSYNC B1 ;  /* 0x0000000000017941 */ /* 0x000fea0003800000 */
.L_x_914:
        /* <DEDUP_REMOVED lines=8> */
.L_x_918:
[----:B0-----:R-:W0:Y:S02]  /*4dd0*/  LDS R0, [R11+0x300] ;  /* 0x000300000b007984 */ /* 0x001e240000000800 */
[----:B0-----:R-:W-:-:S04]  /*4de0*/  FADD.FTZ R0, -R13, R0 ;  /* 0x000000000d007221 */ /* 0x001fc80000010100 */
[----:B------:R-:W-:-:S06]  /*4df0*/  FMUL.FTZ R0, R0, 1.4426950216293334961 ;  /* 0x3fb8aa3b00007820 */ /* 0x000fcc0000410000 */
[----:B------:R-:W0:Y:S02]  /*4e00*/  MUFU.EX2 R0, R0 ;  /* 0x0000000000007308 */ /* 0x000e240000000800 */
.L_x_919:
[----:B------:R-:W-:Y:S05]  /*4e10*/  BSYNC B1 ;  /* 0x0000000000017941 */ /* 0x000fea0003800000 */
.L_x_917:
[----:B0-----:R0:W-:Y:S01]  /*4e20*/  STS [R11+0x300], R0 ;  /* 0x000300000b007388 */ /* 0x0011e20000000800 */
[----:B------:R-:W-:Y:S01]  /*4e30*/  FADD.FTZ R8, R15, R0 ;  /* 0x000000000f087221 */ /* 0x000fe20000010000 */
[----:B------:R-:W-:Y:S05]  /*4e40*/  @!P3 BRA `(.L_x_920) ;  /* 0xfffffc400000b947 */ /* 0x000fea000383ffff */
.L_x_901:
[----:B0-----:R-:W-:Y:S05]  /*4e50*/  BSYNC B0 ;  /* 0x0000000000007941 */ /* 0x001fea0003800000 */
.L_x_900:
        /* <DEDUP_REMOVED lines=48> */
.L_x_925:
        /* <DEDUP_REMOVED lines=15> */
.L_x_924:
[----:B01----:R-:W-:Y:S05]  /*5250*/  BSYNC B1 ;  /* 0x0000000000017941 */ /* 0x003fea0003800000 */
.L_x_923:
        /* <DEDUP_REMOVED lines=8> */
.L_x_926:
        /* <DEDUP_REMOVED lines=34> */
.L_x_922:
[----:B------:R-:W-:Y:S05]  /*5500*/  BSYNC B0 ;  /* 0x0000000000007941 */ /* 0x000fea0003800000 */
.L_x_921:
        /* <DEDUP_REMOVED lines=33> */
.L_x_929:
[----:B-----5:R0:W-:Y:S02]  /*5720*/  STS.128 [R0.X16+0x110], R8 ;  /* 0x0001100800007388 */ /* 0x0201e4000000cc00 */
.L_x_928:
[----:B------:R-:W-:Y:S05]  /*5730*/  BSYNC B0 ;  /* 0x0000000000007941 */ /* 0x000fea0003800000 */
.L_x_927:
[----:B------:R-:W-:Y:S01]  /*5740*/  BAR.SYNC.DEFER_BLOCKING 0x0 ;  /* 0x0000000000007b1d */ /* 0x000fe20000010000 */
[----:B------:R-:W-:Y:S01]  /*5750*/  IMAD.MOV.U32 R46, RZ, RZ, RZ ;  /* 0x000000ffff2e7224 */ /* 0x000fe200078e00ff */
[----:B------:R-:W-:Y:S01]  /*5760*/  CS2R R40, SRZ ;  /* 0x0000000000287805 */ /* 0x000fe2000001ff00 */
[----:B------:R-:W-:Y:S02]  /*5770*/  IMAD.MOV.U32 R44, RZ, RZ, RZ ;  /* 0x000000ffff2c7224 */ /* 0x000fe400078e00ff */
[----:B------:R-:W-:Y:S01]  /*5780*/  IMAD.MOV.U32 R27, RZ, RZ, RZ ;  /* 0x000000ffff1b7224 */ /* 0x000fe200078e00ff */
[----:B------:R-:W-:Y:S01]  /*5790*/  BSSY B0, `(.L_x_930) ;  /* 0x000018b000007945 */ /* 0x000fe20003800000 */
[----:B------:R-:W-:Y:S02]  /*57a0*/  IMAD.MOV.U32 R42, RZ, RZ, RZ ;  /* 0x000000ffff2a7224 */ /* 0x000fe400078e00ff */
[----:B------:R-:W-:Y:S02]  /*57b0*/  IMAD.MOV.U32 R25, RZ, RZ, RZ ;  /* 0x000000ffff197224 */ /* 0x000fe400078e00ff */
[----:B------:R-:W-:Y:S01]  /*57c0*/  IMAD.MOV.U32 R21, RZ, RZ, RZ ;  /* 0x000000ffff157224 */ /* 0x000fe200078e00ff */
[----:B------:R-:W-:Y:S05]  /*57d0*/  @P1 BRA `(.L_x_931) ;  /* 0x0000186000001947 */ /* 0x000fea0003800000 */
[----:B------:R-:W-:Y:S01]  /*57e0*/  IMAD.IADD R22, R7, 0x1, R4 ;  /* 0x0000000107167824 */ /* 0x000fe200078e0204 */
        /* <DEDUP_REMOVED lines=31> */
[----:B------:R-:W-:-:S04]  /*59e0*/  IMAD.WIDE R38, R38, R39, c[0x0][0x238] ;  /* 0x00008e0026267625 */ /* 0x000fc800078e0227 */
[----:B------:R-:W-:Y:S05]  /*59f0*/  @P3 BRA `(.L_x_935) ;  /* 0x0000028000003947 */ /* 0x000fea0003800000 */
[----:B------:R-:W-:Y:S01]  /*5a00*/  IADD3 R13, P2, R53, R12, RZ ;  /* 0x0000000c350d7210 */ /* 0x000fe20007f5e0ff */
[----:B------:R-:W1:Y:S04]  /*5a10*/  LDS.U16 R21, [R43] ;  /* 0x000000002b157984 */ /* 0x000e680000000400 */
[----:B------:R-:W-:Y:S01]  /*5a20*/  IMAD.X R14, R20, 0x1, R15, P2 ;  /* 0x00000001140e7824 */ /* 0x000fe200010e060f */
[----:B------:R-:W-:-:S04]  /*5a30*/  LEA R12, P2, R13, c[0x0][0x1a0], 0x1 ;  /* 0x000068000d0c7a11 */ /* 0x000fc800078408ff */
[----:B------:R-:W-:-:S06]  /*5a40*/  LEA.HI.X R13, R13, c[0x0][0x1a4], R14, 0x1, P2 ;  /* 0x000069000d0d7a11 */ /* 0x000fcc00010f0c0e */
[----:B------:R-:W5:Y:S01]  /*5a50*/  LDG.E.128 R12, [R12.64] ;  /* 0x000000240c0c7981 */ /* 0x000f62000c1e1d00 */
[----:B------:R-:W-:Y:S02]  /*5a60*/  ULDC UR5, c[0x0][0x1ec] ;  /* 0x00007b0000057ab9 */ /* 0x000fe40000000800 */
[----:B------:R-:W-:-:S06]  /*5a70*/  UISETP.NE.AND UP0, UPT, URZ, UR5, UPT ;  /* 0x000000053f00728c */ /* 0x000fcc000bf05270 */
[----:B------:R-:W-:Y:S01]  /*5a80*/  PLOP3.LUT P2, PT, PT, PT, UP0, 0x80, 0x0 ;  /* 0x000000000000781c */ /* 0x000fe20003f4f008 */
[----:B-1----:R-:W-:-:S12]  /*5a90*/  HADD2.F32 R46, -RZ, R21.H0_H0 ;  /* 0x20000015ff2e7230 */ /* 0x002fd80000004100 */
        /* <DEDUP_REMOVED lines=13> */
.L_x_936:
[--C-:B-----5:R-:W-:Y:S01]  /*5b70*/  HADD2.F32 R25, -RZ, R12.reuse.H1_H1 ;  /* 0x3000000cff197230 */ /* 0x120fe20000004100 */
[----:B------:R-:W-:Y:S01]  /*5b80*/  IADD3 R47, R22, 0x4, RZ ;  /* 0x00000004162f7810 */ /* 0x000fe20007ffe0ff */
[--C-:B------:R-:W-:Y:S02]  /*5b90*/  HADD2.F32 R27, -RZ, R13.reuse.H0_H0 ;  /* 0x2000000dff1b7230 */ /* 0x100fe40000004100 */
[----:B------:R-:W-:Y:S01]  /*5ba0*/  HADD2.F32 R21, -RZ, R12.H0_H0 ;  /* 0x2000000cff157230 */ /* 0x000fe20000004100 */
[C---:B------:R-:W-:Y:S01]  /*5bb0*/  FFMA.FTZ R40, R46.reuse, R25, RZ ;  /* 0x000000192e287223 */ /* 0x040fe200000100ff */
[----:B-1----:R-:W-:Y:S01]  /*5bc0*/  HADD2.F32 R13, -RZ, R13.H1_H1 ;  /* 0x3000000dff0d7230 */ /* 0x002fe20000004100 */
[C---:B------:R-:W-:Y:S01]  /*5bd0*/  FFMA.FTZ R25, R46.reuse, R27, RZ ;  /* 0x0000001b2e197223 */ /* 0x040fe200000100ff */
[--C-:B------:R-:W-:Y:S01]  /*5be0*/  HADD2.F32 R29, -RZ, R14.reuse.H0_H0 ;  /* 0x2000000eff1d7230 */ /* 0x100fe20000004100 */
        /* <DEDUP_REMOVED lines=9> */
.L_x_935:
[----:B------:R-:W-:Y:S05]  /*5c80*/  BSYNC B2 ;  /* 0x0000000000027941 */ /* 0x000fea0003800000 */
.L_x_934:
[----:B------:R-:W-:-:S13]  /*5c90*/  LOP3.LUT P3, RZ, R48, 0xfffffffc, RZ, 0xc0, !PT ;  /* 0xfffffffc30ff7812 */ /* 0x000fda000786c0ff */
[----:B------:R-:W-:Y:S05]  /*5ca0*/  @!P3 BRA `(.L_x_933) ;  /* 0x000005200000b947 */ /* 0x000fea0003800000 */
[----:B------:R-:W-:Y:S02]  /*5cb0*/  ULDC UR5, c[0x0][0x1ec] ;  /* 0x00007b0000057ab9 */ /* 0x000fe40000000800 */
[----:B------:R-:W-:-:S06]  /*5cc0*/  UISETP.NE.AND UP0, UPT, URZ, UR5, UPT ;  /* 0x000000053f00728c */ /* 0x000fcc000bf05270 */
[----:B------:R-:W-:Y:S02]  /*5cd0*/  PLOP3.LUT P2, PT, PT, PT, UP0, 0x80, 0x0 ;  /* 0x000000000000781c */ /* 0x000fe40003f4f008 */
.L_x_939:
[----:B------:R-:W-:Y:S01]  /*5ce0*/  IMAD R12, R47, 0x50, RZ ;  /* 0x000000502f0c7824 */ /* 0x000fe200078e02ff */
[----:B------:R-:W-:-:S04]  /*5cf0*/  ISETP.NE.AND P5, PT, R2, RZ, PT ;  /* 0x000000ff0200720c */ /* 0x000fc80003fa5270 */
[----:B------:R-:W-:Y:S02]  /*5d00*/  SHF.R.S32.HI R13, RZ, 0x1f, R12 ;  /* 0x0000001fff0d7819 */ /* 0x000fe4000001140c */
[-C--:B------:R-:W-:Y:S02]  /*5d10*/  IADD3 R14, P3, R53, R12.reuse, RZ ;  /* 0x0000000c350e7210 */ /* 0x080fe40007f7e0ff */
[----:B------:R-:W-:-:S03]  /*5d20*/  IADD3 R12, P4, R18, R12, RZ ;  /* 0x0000000c120c7210 */ /* 0x000fc60007f9e0ff */
[--C-:B------:R-:W-:Y:S01]  /*5d30*/  IMAD.X R15, R20, 0x1, R13.reuse, P3 ;  /* 0x00000001140f7824 */ /* 0x100fe200018e060d */
[----:B------:R-:W-:Y:S01]  /*5d40*/  LEA R50, P3, R14, c[0x0][0x1a0], 0x1 ;  /* 0x000068000e327a11 */ /* 0x000fe200078608ff */
[----:B------:R-:W-:Y:S01]  /*5d50*/  IMAD.X R13, R19, 0x1, R13, P4 ;  /* 0x00000001130d7824 */ /* 0x000fe200020e060d */
[----:B------:R-:W-:Y:S02]  /*5d60*/  LEA R48, P4, R12, c[0x0][0x1a0], 0x1 ;  /* 0x000068000c307a11 */ /* 0x000fe400078808ff */
        /* <DEDUP_REMOVED lines=15> */
.L_x_937:
[----:B------:R-:W-:Y:S01]  /*5e60*/  IMAD.IADD R32, R47, 0x1, -R4 ;  /* 0x000000012f207824 */ /* 0x000fe200078e0a04 */
[----:B------:R3:W5:Y:S02]  /*5e70*/  LDG.E.128 R28, [R50.64+0x280] ;  /* 0x00028024321c7981 */ /* 0x000764000c1e1d00 */
[--C-:B-----5:R-:W-:Y:S02]  /*5e80*/  HADD2.F32 R34, -RZ, R12.reuse.H0_H0 ;  /* 0x2000000cff227230 */ /* 0x120fe40000004100 */
[----:B--2---:R-:W-:Y:S01]  /*5e90*/  HADD2.F32 R12, -RZ, R12.H1_H1 ;  /* 0x3000000cff0c7230 */ /* 0x004fe20000004100 */
[----:B------:R-:W-:Y:S01]  /*5ea0*/  LEA R35, R32, UR4, 0x1 ;  /* 0x0000000420237c11 */ /* 0x000fe2000f8e08ff */
[----:B------:R-:W-:Y:S02]  /*5eb0*/  HADD2.F32 R52, -RZ, R13.H0_H0 ;  /* 0x2000000dff347230 */ /* 0x000fe40000004100 */
[----:B------:R-:W-:Y:S02]  /*5ec0*/  HADD2.F32 R54, -RZ, R14.H0_H0 ;  /* 0x2000000eff367230 */ /* 0x000fe40000004100 */
[----:B------:R-:W2:Y:S01]  /*5ed0*/  LDS.U16 R33, [R35+0x210] ;  /* 0x0002100023217984 */ /* 0x000ea20000000400 */
[----:B-1-3--:R-:W-:-:S02]  /*5ee0*/  HADD2.F32 R50, -RZ, R15.H0_H0 ;  /* 0x2000000fff327230 */ /* 0x00afc40000004100 */
[----:B------:R-:W-:Y:S02]  /*5ef0*/  HADD2.F32 R13, -RZ, R13.H1_H1 ;  /* 0x3000000dff0d7230 */ /* 0x000fe40000004100 */
[----:B------:R-:W-:Y:S02]  /*5f00*/  HADD2.F32 R14, -RZ, R14.H1_H1 ;  /* 0x3000000eff0e7230 */ /* 0x000fe40000004100 */
[----:B------:R-:W-:Y:S02]  /*5f10*/  HADD2.F32 R15, -RZ, R15.H1_H1 ;  /* 0x3000000fff0f7230 */ /* 0x000fe40000004100 */
[----:B--2---:R-:W-:-:S05]  /*5f20*/  HADD2.F32 R33, -RZ, R33.H0_H0 ;  /* 0x20000021ff217230 */ /* 0x004fca0000004100 */
        /* <DEDUP_REMOVED lines=21> */
.L_x_938:
        /* <DEDUP_REMOVED lines=21> */
.L_x_933:
[----:B------:R-:W-:Y:S05]  /*61d0*/  BSYNC B1 ;  /* 0x0000000000017941 */ /* 0x000fea0003800000 */
.L_x_932:
        /* <DEDUP_REMOVED lines=60> */
.L_x_944:
        /* <DEDUP_REMOVED lines=16> */
.L_x_943:
[----:B------:R-:W-:Y:S05]  /*66a0*/  BSYNC B2 ;  /* 0x0000000000027941 */ /* 0x000fea0003800000 */
.L_x_942:
[----:B------:R-:W-:Y:S02]  /*66b0*/  IADD3 R22, R22, 0x4, RZ ;  /* 0x0000000416167810 */ /* 0x000fe40007ffe0ff */
.L_x_941:
[----:B------:R-:W-:Y:S05]  /*66c0*/  BSYNC B1 ;  /* 0x0000000000017941 */ /* 0x000fea0003800000 */
.L_x_940:
[----:B------:R-:W-:-:S13]  /*66d0*/  LOP3.LUT P3, RZ, R45, 0xfffffffc, RZ, 0xc0, !PT ;  /* 0xfffffffc2dff7812 */ /* 0x000fda000786c0ff */
[----:B------:R-:W-:Y:S05]  /*66e0*/  @!P3 BRA `(.L_x_931) ;  /* 0x000009500000b947 */ /* 0x000fea0003800000 */
[----:B------:R-:W-:Y:S01]  /*66f0*/  LEA R13, R22, UR4, 0x1 ;  /* 0x00000004160d7c11 */ /* 0x000fe2000f8e08ff */
[----:B------:R-:W-:Y:S02]  /*6700*/  IMAD.MOV.U32 R45, RZ, RZ, 0x50 ;  /* 0x00000050ff2d7424 */ /* 0x000fe400078e00ff */
[----:B------:R-:W-:Y:S02]  /*6710*/  IMAD.MOV.U32 R43, RZ, RZ, RZ ;  /* 0x000000ffff2b7224 */ /* 0x000fe400078e00ff */
[----:B------:R-:W-:Y:S02]  /*6720*/  IMAD R48, R4, -0x2, R13 ;  /* 0xfffffffe04307824 */ /* 0x000fe400078e020d */
[----:B------:R-:W-:-:S05]  /*6730*/  IMAD R45, R22, R45, 0x140 ;  /* 0x00000140162d7424 */ /* 0x000fca00078e022d */
.L_x_951:
        /* <DEDUP_REMOVED lines=16> */
[----:B------:R1:W2:Y:S02]  /*6840*/  F2I.FTZ.U32.TRUNC.NTZ R13, R28 ;  /* 0x0000001c000d7305 */ /* 0x0002a4000021f000 */
[----:B-1----:R-:W1:Y:S01]  /*6850*/  LDS.U16 R28, [R47+0x210] ;  /* 0x000210002f1c7984 */ /* 0x002e620000000400 */
        /* <DEDUP_REMOVED lines=37> */
.L_x_947:
        /* <DEDUP_REMOVED lines=16> */
.L_x_946:
[----:B------:R-:W-:Y:S05]  /*6bb0*/  BSYNC B1 ;  /* 0x0000000000017941 */ /* 0x000fea0003800000 */
.L_x_945:
        /* <DEDUP_REMOVED lines=50> */
.L_x_950:
        /* <DEDUP_REMOVED lines=16> */
.L_x_949:
[----:B------:R-:W-:Y:S05]  /*6fe0*/  BSYNC B1 ;  /* 0x0000000000017941 */ /* 0x000fea0003800000 */
.L_x_948:
[----:B------:R-:W-:Y:S02]  /*6ff0*/  IADD3 R22, R22, 0x8, RZ ;  /* 0x0000000816167810 */ /* 0x000fe40007ffe0ff */
[----:B------:R-:W-:Y:S02]  /*7000*/  IADD3 R43, R43, 0x10, RZ ;  /* 0x000000102b2b7810 */ /* 0x000fe40007ffe0ff */
[----:B------:R-:W-:Y:S02]  /*7010*/  ISETP.GE.AND P3, PT, R22, R17, PT ;  /* 0x000000111600720c */ /* 0x000fe40003f66270 */
[----:B------:R-:W-:-:S11]  /*7020*/  IADD3 R45, R45, 0x280, RZ ;  /* 0x000002802d2d7810 */ /* 0x000fd60007ffe0ff */
[----:B------:R-:W-:Y:S05]  /*7030*/  @!P3 BRA `(.L_x_951) ;  /* 0xfffff7000000b947 */ /* 0x000fea000383ffff */
.L_x_931:
[----:B------:R-:W-:Y:S05]  /*7040*/  BSYNC B0 ;  /* 0x0000000000007941 */ /* 0x000fea0003800000 */
.L_x_930:
        /* <DEDUP_REMOVED lines=36> */
.L_x_955:
[----:B------:R-:W-:Y:S05]  /*7290*/  BSYNC B1 ;  /* 0x0000000000017941 */ /* 0x000fea0003800000 */
.L_x_954:
        /* <DEDUP_REMOVED lines=16> */
.L_x_953:
[----:B------:R-:W-:Y:S05]  /*73a0*/  BSYNC B0 ;  /* 0x0000000000007941 */ /* 0x000fea0003800000 */
.L_x_952:
        /* <DEDUP_REMOVED lines=16> */
.L_x_957:
        /* <DEDUP_REMOVED lines=21> */
.L_x_959:
[----:B------:R-:W-:Y:S05]  /*7600*/  BSYNC B0 ;  /* 0x0000000000007941 */ /* 0x000fea0003800000 */
.L_x_958:
        /* <DEDUP_REMOVED lines=8> */
.L_x_961:
[----:B------:R-:W-:Y:S05]  /*7690*/  BSYNC B0 ;  /* 0x0000000000007941 */ /* 0x000fea0003800000 */
.L_x_960:
        /* <DEDUP_REMOVED lines=20> */
.L_x_963:
[----:B------:R-:W-:Y:S05]  /*77e0*/  BSYNC B0 ;  /* 0x0000000000007941 */ /* 0x000fea0003800000 */
.L_x_962:
[----:B------:R-:W-:Y:S06]  /*77f0*/  BAR.SYNC.DEFER_BLOCKING 0x0 ;  /* 0x0000000000007b1d */ /* 0x000fec0000010000 */
.L_x_956:
        /* <DEDUP_REMOVED lines=17> */
.L_x_964:
        /* <DEDUP_REMOVED lines=58> */
.L_x_822:
[----:B------:R-:W-:Y:S01]  /*7cb0*/  IMAD.MOV.U32 R48, RZ, RZ, R15 ;  /* 0x000000ffff307224 */ /* 0x000fe200078e000f */
[----:B------:R-:W-:Y:S01]  /*7cc0*/  MOV R46, 0x7d10 ;  /* 0x00007d10002e7802 */ /* 0x000fe20000000f00 */
[----:B------:R-:W-:Y:S02]  /*7cd0*/  IMAD.MOV.U32 R49, RZ, RZ, 0x10 ;  /* 0x00000010ff317424 */ /* 0x000fe400078e00ff */
[----:B------:R-:W-:Y:S02]  /*7ce0*/  IMAD.MOV.U32 R62, RZ, RZ, 0x1f ;  /* 0x0000001fff3e7424 */ /* 0x000fe400078e00ff */
[----:B------:R-:W-:Y:S02]  /*7cf0*/  IMAD.MOV.U32 R67, RZ, RZ, -0x1 ;  /* 0xffffffffff437424 */ /* 0x000fe400078e00ff */
[----:B0-----:R-:W-:Y:S05]  /*7d00*/  CALL.REL.NOINC `($__internal_5_$__cuda_sm70_shflsync_bfly_p) ;  /* 0x0000046000007944 */ /* 0x001fea0003c00000 */
[----:B-1----:R-:W-:Y:S01]  /*7d10*/  IMAD.MOV.U32 R0, RZ, RZ, R48 ;  /* 0x000000ffff007224 */ /* 0x002fe200078e0030 */
[----:B0-----:R-:W-:Y:S05]  /*7d20*/  BRA `(.L_x_965) ;  /* 0xffffa0e000007947 */ /* 0x001fea000383ffff */
.L_x_823:
[----:B------:R-:W-:Y:S01]  /*7d30*/  IMAD.MOV.U32 R48, RZ, RZ, R15 ;  /* 0x000000ffff307224 */ /* 0x000fe200078e000f */
[----:B------:R-:W-:Y:S01]  /*7d40*/  MOV R46, 0x7d90 ;  /* 0x00007d90002e7802 */ /* 0x000fe20000000f00 */
[----:B------:R-:W-:-:S02]  /*7d50*/  IMAD.MOV.U32 R49, RZ, RZ, 0x8 ;  /* 0x00000008ff317424 */ /* 0x000fc400078e00ff */
[----:B------:R-:W-:Y:S02]  /*7d60*/  IMAD.MOV.U32 R62, RZ, RZ, 0x1f ;  /* 0x0000001fff3e7424 */ /* 0x000fe400078e00ff */
[----:B------:R-:W-:Y:S02]  /*7d70*/  IMAD.MOV.U32 R67, RZ, RZ, -0x1 ;  /* 0xffffffffff437424 */ /* 0x000fe400078e00ff */
[----:B0-----:R-:W-:Y:S05]  /*7d80*/  CALL.REL.NOINC `($__internal_5_$__cuda_sm70_shflsync_bfly_p) ;  /* 0x000003e000007944 */ /* 0x001fea0003c00000 */
[----:B-1----:R-:W-:Y:S01]  /*7d90*/  FADD.FTZ R15, R15, R48 ;  /* 0x000000300f0f7221 */ /* 0x002fe20000010000 */
[----:B------:R-:W-:Y:S01]  /*7da0*/  MOV R46, 0x7e00 ;  /* 0x00007e00002e7802 */ /* 0x000fe20000000f00 */
[----:B0-----:R-:W-:Y:S02]  /*7db0*/  IMAD.MOV.U32 R49, RZ, RZ, 0x4 ;  /* 0x00000004ff317424 */ /* 0x001fe400078e00ff */
[----:B------:R-:W-:Y:S02]  /*7dc0*/  IMAD.MOV.U32 R62, RZ, RZ, 0x1f ;  /* 0x0000001fff3e7424 */ /* 0x000fe400078e00ff */
[----:B------:R-:W-:Y:S02]  /*7dd0*/  IMAD.MOV.U32 R67, RZ, RZ, -0x1 ;  /* 0xffffffffff437424 */ /* 0x000fe400078e00ff */
[----:B------:R-:W-:-:S02]  /*7de0*/  IMAD.MOV.U32 R48, RZ, RZ, R15 ;  /* 0x000000ffff307224 */ /* 0x000fc400078e000f */
[----:B------:R-:W-:Y:S05]  /*7df0*/  CALL.REL.NOINC `($__internal_5_$__cuda_sm70_shflsync_bfly_p) ;  /* 0x0000037000007944 */ /* 0x000fea0003c00000 */
[----:B-1----:R-:W-:Y:S01]  /*7e00*/  FADD.FTZ R15, R15, R48 ;  /* 0x000000300f0f7221 */ /* 0x002fe20000010000 */
[----:B------:R-:W-:Y:S01]  /*7e10*/  MOV R46, 0x7e70 ;  /* 0x00007e70002e7802 */ /* 0x000fe20000000f00 */
[----:B0-----:R-:W-:-:S02]  /*7e20*/  IMAD.MOV.U32 R49, RZ, RZ, 0x2 ;  /* 0x00000002ff317424 */ /* 0x001fc400078e00ff */
[----:B------:R-:W-:Y:S02]  /*7e30*/  IMAD.MOV.U32 R62, RZ, RZ, 0x1f ;  /* 0x0000001fff3e7424 */ /* 0x000fe400078e00ff */
[----:B------:R-:W-:Y:S02]  /*7e40*/  IMAD.MOV.U32 R67, RZ, RZ, -0x1 ;  /* 0xffffffffff437424 */ /* 0x000fe400078e00ff */
[----:B------:R-:W-:Y:S02]  /*7e50*/  IMAD.MOV.U32 R48, RZ, RZ, R15 ;  /* 0x000000ffff307224 */ /* 0x000fe400078e000f */
[----:B------:R-:W-:Y:S05]  /*7e60*/  CALL.REL.NOINC `($__internal_5_$__cuda_sm70_shflsync_bfly_p) ;  /* 0x0000030000007944 */ /* 0x000fea0003c00000 */
[----:B-1----:R-:W-:Y:S01]  /*7e70*/  FADD.FTZ R4, R15, R48 ;  /* 0x000000300f047221 */ /* 0x002fe20000010000 */
[----:B------:R-:W-:Y:S01]  /*7e80*/  MOV R46, 0x7ee0 ;  /* 0x00007ee0002e7802 */ /* 0x000fe20000000f00 */
[----:B0-----:R-:W-:Y:S02]  /*7e90*/  IMAD.MOV.U32 R49, RZ, RZ, 0x1 ;  /* 0x00000001ff317424 */ /* 0x001fe400078e00ff */
[----:B------:R-:W-:Y:S02]  /*7ea0*/  IMAD.MOV.U32 R62, RZ, RZ, 0x1f ;  /* 0x0000001fff3e7424 */ /* 0x000fe400078e00ff */
[----:B------:R-:W-:-:S02]  /*7eb0*/  IMAD.MOV.U32 R67, RZ, RZ, -0x1 ;  /* 0xffffffffff437424 */ /* 0x000fc400078e00ff */
[----:B------:R-:W-:Y:S02]  /*7ec0*/  IMAD.MOV.U32 R48, RZ, RZ, R4 ;  /* 0x000000ffff307224 */ /* 0x000fe400078e0004 */
[----:B------:R-:W-:Y:S05]  /*7ed0*/  CALL.REL.NOINC `($__internal_5_$__cuda_sm70_shflsync_bfly_p) ;  /* 0x0000029000007944 */ /* 0x000fea0003c00000 */
[----:B-1----:R-:W-:Y:S01]  /*7ee0*/  IMAD.MOV.U32 R5, RZ, RZ, R48 ;  /* 0x000000ffff057224 */ /* 0x002fe200078e0030 */
[----:B0-----:R-:W-:Y:S05]  /*7ef0*/  BRA `(.L_x_966) ;  /* 0xffff9fa000007947 */ /* 0x001fea000383ffff */
.L_x_893:
[----:B------:R-:W-:Y:S01]  /*7f00*/  IMAD.MOV.U32 R48, RZ, RZ, R79 ;  /* 0x000000ffff307224 */ /* 0x000fe200078e004f */
[----:B------:R-:W-:Y:S01]  /*7f10*/  MOV R46, 0x7f60 ;  /* 0x00007f60002e7802 */ /* 0x000fe20000000f00 */
[----:B------:R-:W-:Y:S02]  /*7f20*/  IMAD.MOV.U32 R49, RZ, RZ, 0x2 ;  /* 0x00000002ff317424 */ /* 0x000fe400078e00ff */
[----:B------:R-:W-:Y:S02]  /*7f30*/  IMAD.MOV.U32 R62, RZ, RZ, 0x1f ;  /* 0x0000001fff3e7424 */ /* 0x000fe400078e00ff */
[----:B------:R-:W-:Y:S02]  /*7f40*/  IMAD.MOV.U32 R67, RZ, RZ, -0x1 ;  /* 0xffffffffff437424 */ /* 0x000fe400078e00ff */
[----:B------:R-:W-:Y:S05]  /*7f50*/  CALL.REL.NOINC `($__internal_5_$__cuda_sm70_shflsync_bfly_p) ;  /* 0x0000021000007944 */ /* 0x000fea0003c00000 */
[----:B-1----:R-:W-:Y:S01]  /*7f60*/  IMAD.MOV.U32 R46, RZ, RZ, R48 ;  /* 0x000000ffff2e7224 */ /* 0x002fe200078e0030 */
[----:B0-----:R-:W-:Y:S05]  /*7f70*/  BRA `(.L_x_967) ;  /* 0xffffc43000007947 */ /* 0x001fea000383ffff */
.L_x_894:
[----:B------:R-:W-:Y:S01]  /*7f80*/  IMAD.MOV.U32 R48, RZ, RZ, R79 ;  /* 0x000000ffff307224 */ /* 0x000fe200078e004f */
[----:B------:R-:W-:Y:S01]  /*7f90*/  MOV R46, 0x7fe0 ;  /* 0x00007fe0002e7802 */ /* 0x000fe20000000f00 */
[----:B------:R-:W-:-:S02]  /*7fa0*/  IMAD.MOV.U32 R49, RZ, RZ, 0x1 ;  /* 0x00000001ff317424 */ /* 0x000fc400078e00ff */
[----:B------:R-:W-:Y:S02]  /*7fb0*/  IMAD.MOV.U32 R62, RZ, RZ, 0x1f ;  /* 0x0000001fff3e7424 */ /* 0x000fe400078e00ff */
[----:B------:R-:W-:Y:S02]  /*7fc0*/  IMAD.MOV.U32 R67, RZ, RZ, -0x1 ;  /* 0xffffffffff437424 */ /* 0x000fe400078e00ff */
[----:B------:R-:W-:Y:S05]  /*7fd0*/  CALL.REL.NOINC `($__internal_5_$__cuda_sm70_shflsync_bfly_p) ;  /* 0x0000019000007944 */ /* 0x000fea0003c00000 */
[----:B-1----:R-:W-:Y:S01]  /*7fe0*/  IMAD.MOV.U32 R46, RZ, RZ, R48 ;  /* 0x000000ffff2e7224 */ /* 0x002fe200078e0030 */
[----:B0-----:R-:W-:Y:S05]  /*7ff0*/  BRA `(.L_x_968) ;  /* 0xffffc3e000007947 */ /* 0x001fea000383ffff */
.L_x_898:
        /* <DEDUP_REMOVED lines=8> */
.L_x_899:
[----:B------:R-:W-:Y:S01]  /*8080*/  IMAD.MOV.U32 R48, RZ, RZ, R5 ;  /* 0x000000ffff307224 */ /* 0x000fe200078e0005 */
[----:B------:R-:W-:Y:S01]  /*8090*/  MOV R46, 0x80e0 ;  /* 0x000080e0002e7802 */ /* 0x000fe20000000f00 */
[----:B------:R-:W-:-:S02]  /*80a0*/  IMAD.MOV.U32 R49, RZ, RZ, 0x8 ;  /* 0x00000008ff317424 */ /* 0x000fc400078e00ff */
[----:B------:R-:W-:Y:S02]  /*80b0*/  IMAD.MOV.U32 R62, RZ, RZ, 0x1f ;  /* 0x0000001fff3e7424 */ /* 0x000fe400078e00ff */
[----:B------:R-:W-:Y:S02]  /*80c0*/  IMAD.MOV.U32 R67, RZ, RZ, -0x1 ;  /* 0xffffffffff437424 */ /* 0x000fe400078e00ff */
[----:B01----:R-:W-:Y:S05]  /*80d0*/  CALL.REL.NOINC `($__internal_5_$__cuda_sm70_shflsync_bfly_p) ;  /* 0x0000009000007944 */ /* 0x003fea0003c00000 */
[----:B-1----:R-:W-:Y:S01]  /*80e0*/  FMNMX.FTZ R0, R5, R48, !PT ;  /* 0x0000003005007209 */ /* 0x002fe20007810000 */
[----:B0-----:R-:W-:Y:S01]  /*80f0*/  IMAD.MOV.U32 R49, RZ, RZ, 0x4 ;  /* 0x00000004ff317424 */ /* 0x001fe200078e00ff */
[----:B------:R-:W-:Y:S01]  /*8100*/  MOV R46, 0x8150 ;  /* 0x00008150002e7802 */ /* 0x000fe20000000f00 */
[----:B------:R-:W-:Y:S02]  /*8110*/  IMAD.MOV.U32 R62, RZ, RZ, 0x1f ;  /* 0x0000001fff3e7424 */ /* 0x000fe400078e00ff */
[----:B------:R-:W-:Y:S02]  /*8120*/  IMAD.MOV.U32 R67, RZ, RZ, -0x1 ;  /* 0xffffffffff437424 */ /* 0x000fe400078e00ff */
[----:B------:R-:W-:Y:S02]  /*8130*/  IMAD.MOV.U32 R48, RZ, RZ, R0 ;  /* 0x000000ffff307224 */ /* 0x000fe400078e0000 */
[----:B------:R-:W-:Y:S05]  /*8140*/  CALL.REL.NOINC `($__internal_5_$__cuda_sm70_shflsync_bfly_p) ;  /* 0x0000002000007944 */ /* 0x000fea0003c00000 */
[----:B-1----:R-:W-:Y:S01]  /*8150*/  IMAD.MOV.U32 R3, RZ, RZ, R48 ;  /* 0x000000ffff037224 */ /* 0x002fe200078e0030 */
[----:B0-----:R-:W-:Y:S05]  /*8160*/  BRA `(.L_x_970) ;  /* 0xffffc53000007947 */ /* 0x001fea000383ffff */
        .weak           $__internal_5_$__cuda_sm70_shflsync_bfly_p
        .type           $__internal_5_$__cuda_sm70_shflsync_bfly_p,@function
        .size           $__internal_5_$__cuda_sm70_shflsync_bfly_p,(.L_x_3256 - $__internal_5_$__cuda_sm70_shflsync_bfly_p)
$__internal_5_$__cuda_sm70_shflsync_bfly_p:
[----:B------:R-:W-:Y:S01]  /*8170*/  IMAD.MOV.U32 R47, RZ, RZ, 0x0 ;  /* 0x00000000ff2f7424 */ /* 0x000fe200078e00ff */
[----:B------:R-:W-:Y:S04]  /*8180*/  WARPSYNC R67 ;  /* 0x0000004300007348 */ /* 0x000fe80003800000 */
[----:B------:R0:W1:Y:S01]  /*8190*/  SHFL.BFLY PT, R48, R48, R49, R62 ;  /* 0x0c00003130307389 */ /* 0x00006200000e003e */
[----:B------:R-:W-:Y:S05]  /*81a0*/  RET.REL.NODEC R46 `(_ZN4mmha33masked_multihead_attention_kernelItLi80ELi128ELi4ELi16ELi64ELb1ELb0EEEv26Multihead_attention_paramsIT_XT5_EE) ;  /* 0xffff7e502e007950 */ /* 0x000fea0003c3ffff */
.L_x_971:
        /* <DEDUP_REMOVED lines=13> */
.L_x_3256:


//--------------------- .text._ZN4mmha33masked_multihead_attention_kernelIfLi80ELi128ELi1ELi32ELi256ELb1ELb1EEEv26Multihead_attention_paramsIT_XT5_EE --------------------------
	.section	.text._ZN4mmha33masked_multihead_attention_kernelIfLi80ELi128ELi1ELi32ELi256ELb1ELb1EEEv26Multihead_attention_paramsIT_XT5_EE,"ax",@progbits
	.sectioninfo	@"SHI_REGISTERS=255"
	.align	128
        .global         _ZN4mmha33masked_multihead_attention_kernelIfLi80ELi128ELi1ELi32ELi256ELb1ELb1EEEv26Multihead_attention_paramsIT_XT5_EE
        .type           _ZN4mmha33masked_multihead_attention_kernelIfLi80ELi128ELi1ELi32ELi256ELb1ELb1EEEv26Multihead_attention_paramsIT_XT5_EE,@function
        .size           _ZN4mmha33masked_multihead_attention_kernelIfLi80ELi128ELi1ELi32ELi256ELb1ELb1EEEv26Multihead_attention_paramsIT_XT5_EE,(.L_x_3257 - _ZN4mmha33masked_multihead_attention_kernelIfLi80ELi128ELi1ELi32ELi256ELb1ELb1EEEv26Multihead_attention_paramsIT_XT5_EE)
        .other          _ZN4mmha33masked_multihead_attention_kernelIfLi80ELi128ELi1ELi32ELi256ELb1ELb1EEEv26Multihead_attention_paramsIT_XT5_EE,@"STO_CUDA_ENTRY STV_DEFAULT"
_ZN4mmha33masked_multihead_attention_kernelIfLi80ELi128ELi1ELi32ELi256ELb1ELb1EEEv26Multihead_attention_paramsIT_XT5_EE:
.text._ZN4mmha33masked_multihead_attention_kernelIfLi80ELi128ELi1ELi32ELi256ELb1ELb1EEEv26Multihead_attention_paramsIT_XT5_EE:
[----:B------:R-:W-:Y:S02]  /*0000*/  MOV R1, c[0x0][0x28] ;  /* 0x00000a0000017a02 */ /* 0x000fe40000000f00 */
[----:B------:R-:W0:Y:S01]  /*0010*/  S2R R17, SR_CTAID.Y ;  /* 0x0000000000117919 */ /* 0x000e220000002600 */
[----:B------:R-:W-:Y:S01]  /*0020*/  ISETP.NE.U32.AND P0, PT, RZ, c[0x0][0x270], PT ;  /* 0x00009c00ff007a0c */ /* 0x000fe20003f05070 */
[----:B------:R-:W-:Y:S01]  /*0030*/  ULDC.64 UR36, c[0x0][0x118] ;  /* 0x0000460000247ab9 */ /* 0x000fe20000000a00 */
[----:B------:R-:W-:Y:S02]  /*0040*/  IADD3 R1, R1, -0x1d8, RZ ;  /* 0xfffffe2801017810 */ /* 0x000fe40007ffe0ff */
[----:B------:R-:W-:-:S13]  /*0050*/  ISETP.NE.AND.EX P0, PT, RZ, c[0x0][0x274], PT, P0 ;  /* 0x00009d00ff007a0c */ /* 0x000fda0003f05300 */
[----:B------:R-:W-:Y:S05]  /*0060*/  @!P0 BRA `(.L_x_972) ;  /* 0x0000005000008947 */ /* 0x000fea0003800000 */
[----:B0-----:R-:W-:-:S04]  /*0070*/  IADD3 R2, P0, R17, c[0x0][0x270], RZ ;  /* 0x00009c0011027a10 */ /* 0x001fc80007f1e0ff */
[----:B------:R-:W-:-:S05]  /*0080*/  LEA.HI.X.SX32 R3, R17, c[0x0][0x274], 0x1, P0 ;  /* 0x00009d0011037a11 */ /* 0x000fca00000f0eff */
[----:B------:R-:W2:Y:S02]  /*0090*/  LDG.E.U8 R2, [R2.64] ;  /* 0x0000002402027981 */ /* 0x000ea4000c1e1100 */
[----:B--2---:R-:W-:-:S13]  /*00a0*/  ISETP.NE.AND P0, PT, R2, 0x1, PT ;  /* 0x000000010200780c */ /* 0x004fda0003f05270 */
[----:B------:R-:W-:Y:S05]  /*00b0*/  @!P0 EXIT ;  /* 0x000000000000894d */ /* 0x000fea0003800000 */
.L_x_972:
[----:B------:R-:W-:Y:S01]  /*00c0*/  IABS R5, c[0x0][0x1d0] ;  /* 0x0000740000057a13 */ /* 0x000fe20000000000 */
[----:B------:R-:W-:Y:S01]  /*00d0*/  HFMA2.MMA R14, -RZ, RZ, 0, 2.384185791015625e-07 ;  /* 0x00000004ff0e7435 */ /* 0x000fe200000001ff */
[----:B0-----:R-:W-:Y:S02]  /*00e0*/  IABS R6, R17 ;  /* 0x0000001100067213 */ /* 0x001fe40000000000 */
[----:B------:R-:W0:Y:S08]  /*00f0*/  I2F.RP R0, R5 ;  /* 0x0000000500007306 */ /* 0x000e300000209400 */
[----:B0-----:R-:W0:Y:S02]  /*0100*/  MUFU.RCP R0, R0 ;  /* 0x0000000000007308 */ /* 0x001e240000001000 */
[----:B0-----:R-:W-:-:S06]  /*0110*/  IADD3 R2, R0, 0xffffffe, RZ ;  /* 0x0ffffffe00027810 */ /* 0x001fcc0007ffe0ff */
[----:B------:R0:W1:Y:S02]  /*0120*/  F2I.FTZ.U32.TRUNC.NTZ R3, R2 ;  /* 0x0000000200037305 */ /* 0x000064000021f000 */
[----:B0-----:R-:W-:Y:S01]  /*0130*/  IMAD.MOV.U32 R2, RZ, RZ, RZ ;  /* 0x000000ffff027224 */ /* 0x001fe200078e00ff */
[----:B-1----:R-:W-:-:S05]  /*0140*/  IADD3 R4, RZ, -R3, RZ ;  /* 0x80000003ff047210 */ /* 0x002fca0007ffe0ff */
[----:B------:R-:W-:-:S04]  /*0150*/  IMAD R7, R4, R5, RZ ;  /* 0x0000000504077224 */ /* 0x000fc800078e02ff */
[----:B------:R-:W-:-:S06]  /*0160*/  IMAD.HI.U32 R3, R3, R7, R2 ;  /* 0x0000000703037227 */ /* 0x000fcc00078e0002 */
[----:B------:R-:W-:Y:S01]  /*0170*/  IMAD.HI.U32 R4, R3, R6, RZ ;  /* 0x0000000603047227 */ /* 0x000fe200078e00ff */
[----:B------:R-:W-:-:S03]  /*0180*/  ISETP.NE.U32.AND P0, PT, RZ, c[0x0][0x240], PT ;  /* 0x00009000ff007a0c */ /* 0x000fc60003f05070 */
[----:B------:R-:W-:Y:S01]  /*0190*/  IMAD.MOV.U32 R252, RZ, RZ, RZ ;  /* 0x000000fffffc7224 */ /* 0x000fe200078e00ff */
[----:B------:R-:W-:Y:S01]  /*01a0*/  IADD3 R0, -R4, RZ, RZ ;  /* 0x000000ff04007210 */ /* 0x000fe20007ffe1ff */
[----:B------:R-:W-:-:S04]  /*01b0*/  IMAD.WIDE R2, R17, R14, c[0x0][0x278] ;  /* 0x00009e0011027625 */ /* 0x000fc800078e020e */
[C---:B------:R-:W-:Y:S01]  /*01c0*/  IMAD R0, R5.reuse, R0, R6 ;  /* 0x0000000005007224 */ /* 0x040fe200078e0206 */
[----:B------:R-:W-:Y:S01]  /*01d0*/  ISETP.NE.AND.EX P0, PT, RZ, c[0x0][0x244], PT, P0 ;  /* 0x00009100ff007a0c */ /* 0x000fe20003f05300 */
[----:B------:R0:W2:Y:S03]  /*01e0*/  LDG.E R3, [R2.64] ;  /* 0x0000002402037981 */ /* 0x0000a6000c1e1900 */
[----:B------:R-:W-:-:S13]  /*01f0*/  ISETP.GT.U32.AND P2, PT, R5, R0, PT ;  /* 0x000000000500720c */ /* 0x000fda0003f44070 */
[----:B------:R-:W-:-:S05]  /*0200*/  @!P2 IMAD.IADD R0, R0, 0x1, -R5 ;  /* 0x000000010000a824 */ /* 0x000fca00078e0a05 */
[----:B------:R-:W-:Y:S02]  /*0210*/  ISETP.GE.U32.AND P1, PT, R0, R5, PT ;  /* 0x000000050000720c */ /* 0x000fe40003f26070 */
[----:B------:R-:W-:Y:S02]  /*0220*/  LOP3.LUT R0, R17, c[0x0][0x1d0], RZ, 0x3c, !PT ;  /* 0x0000740011007a12 */ /* 0x000fe400078e3cff */
[----:B------:R-:W-:Y:S02]  /*0230*/  @!P2 IADD3 R4, R4, 0x1, RZ ;  /* 0x000000010404a810 */ /* 0x000fe40007ffe0ff */
[----:B------:R-:W-:Y:S02]  /*0240*/  ISETP.GE.AND P3, PT, R0, RZ, PT ;  /* 0x000000ff0000720c */ /* 0x000fe40003f66270 */
[----:B------:R-:W-:Y:S02]  /*0250*/  ISETP.NE.AND P2, PT, RZ, c[0x0][0x1d0], PT ;  /* 0x00007400ff007a0c */ /* 0x000fe40003f45270 */
[----:B------:R-:W-:-:S03]  /*0260*/  ISETP.EQ.AND P4, PT, RZ, c[0x0][0x1ec], P0 ;  /* 0x00007b00ff007a0c */ /* 0x000fc60000782270 */
[----:B------:R-:W-:-:S04]  /*0270*/  @P1 IADD3 R4, R4, 0x1, RZ ;  /* 0x0000000104041810 */ /* 0x000fc80007ffe0ff */
[----:B------:R-:W-:-:S04]  /*0280*/  MOV R101, R4 ;  /* 0x0000000400657202 */ /* 0x000fc80000000f00 */
[----:B------:R-:W-:Y:S02]  /*0290*/  @!P3 IADD3 R101, -R101, RZ, RZ ;  /* 0x000000ff6565b210 */ /* 0x000fe40007ffe1ff */
[----:B------:R-:W-:-:S05]  /*02a0*/  @!P2 LOP3.LUT R101, RZ, c[0x0][0x1d0], RZ, 0x33, !PT ;  /* 0x00007400ff65aa12 */ /* 0x000fca00078e33ff */
[----:B------:R-:W-:-:S05]  /*02b0*/  @P4 IMAD.WIDE R4, R101, R14, c[0x0][0x240] ;  /* 0x0000900065044625 */ /* 0x000fca00078e020e */
[----:B------:R-:W3:Y:S04]  /*02c0*/  @P4 LDG.E R252, [R4.64] ;  /* 0x0000002404fc4981 */ /* 0x000ee8000c1e1900 */
[----:B------:R-:W1:Y:S01]  /*02d0*/  S2R R40, SR_TID.X ;  /* 0x0000000000287919 */ /* 0x000e620000002100 */
[----:B------:R-:W-:-:S04]  /*02e0*/  ISETP.NE.U32.AND P2, PT, RZ, c[0x0][0x1f8], PT ;  /* 0x00007e00ff007a0c */ /* 0x000fc80003f45070 */
[----:B------:R-:W-:Y:S01]  /*02f0*/  ISETP.NE.AND.EX P2, PT, RZ, c[0x0][0x1fc], PT, P2 ;  /* 0x00007f00ff007a0c */ /* 0x000fe20003f45320 */
[----:B------:R-:W4:Y:S01]  /*0300*/  S2R R16, SR_CTAID.X ;  /* 0x0000000000107919 */ /* 0x000f220000002500 */
[----:B0-----:R-:W-:Y:S01]  /*0310*/  P2R R2, PR, RZ, 0x10 ;  /* 0x00000010ff027803 */ /* 0x001fe20000000000 */
[----:B------:R-:W-:Y:S01]  /*0320*/  HFMA2.MMA R42, -RZ, RZ, 0, 0 ;  /* 0x00000000ff2a7435 */ /* 0x000fe200000001ff */
[----:B------:R-:W-:Y:S02]  /*0330*/  SHF.R.S32.HI R6, RZ, 0x1f, R17 ;  /* 0x0000001fff067819 */ /* 0x000fe40000011411 */
[----:B-1----:R-:W-:-:S07]  /*0340*/  ISETP.LT.AND P3, PT, R40, 0x20, P4 ;  /* 0x000000202800780c */ /* 0x002fce0002761270 */
[----:B------:R-:W-:-:S04]  /*0350*/  @P2 LEA R10, P4, R17, c[0x0][0x1f8], 0x2 ;  /* 0x00007e00110a2a11 */ /* 0x000fc800078810ff */
[----:B------:R-:W-:-:S05]  /*0360*/  @P2 LEA.HI.X R11, R17, c[0x0][0x1fc], R6, 0x2, P4 ;  /* 0x00007f00110b2a11 */ /* 0x000fca00020f1406 */
[----:B------:R-:W2:Y:S01]  /*0370*/  @P2 LDG.E R42, [R10.64] ;  /* 0x000000240a2a2981 */ /* 0x000ea2000c1e1900 */
[----:B----4-:R-:W-:Y:S01]  /*0380*/  IMAD R8, R17, c[0x0][0x1d8], R16 ;  /* 0x0000760011087a24 */ /* 0x010fe200078e0210 */
[----:B------:R-:W-:-:S03]  /*0390*/  SHF.L.U32 R41, R40, 0x2, RZ ;  /* 0x0000000228297819 */ /* 0x000fc600000006ff */
[----:B------:R-:W-:Y:S01]  /*03a0*/  IMAD R100, R8, 0x50, RZ ;  /* 0x0000005008647824 */ /* 0x000fe200078e02ff */
[----:B------:R-:W-:Y:S02]  /*03b0*/  IABS R15, c[0x0][0x1d4] ;  /* 0x00007500000f7a13 */ /* 0x000fe40000000000 */
[----:B------:R-:W-:Y:S02]  /*03c0*/  ISETP.GT.AND P0, PT, R40, 0x13, PT ;  /* 0x000000132800780c */ /* 0x000fe40003f04270 */
[----:B------:R-:W0:Y:S01]  /*03d0*/  R2UR UR7, R15 ;  /* 0x000000000f0773c2 */ /* 0x000e2200000e0000 */
[----:B------:R-:W-:Y:S01]  /*03e0*/  IADD3 R18, R100, R41, RZ ;  /* 0x0000002964127210 */ /* 0x000fe20007ffe0ff */
[----:B------:R-:W-:Y:S01]  /*03f0*/  CS2R R24, SRZ ;  /* 0x0000000000187805 */ /* 0x000fe2000001ff00 */
[----:B------:R-:W-:Y:S01]  /*0400*/  CS2R R26, SRZ ;  /* 0x00000000001a7805 */ /* 0x000fe2000001ff00 */
[----:B---3--:R-:W-:-:S04]  /*0410*/  @P3 IMAD R4, R252, c[0x0][0x1d8], R16 ;  /* 0x00007600fc043a24 */ /* 0x008fc800078e0210 */
[----:B------:R-:W-:-:S04]  /*0420*/  @P3 IMAD R8, R4, 0x50, R41 ;  /* 0x0000005004083824 */ /* 0x000fc800078e0229 */
[----:B------:R-:W-:-:S05]  /*0430*/  @P3 IMAD.WIDE R8, R8, R14, c[0x0][0x230] ;  /* 0x00008c0008083625 */ /* 0x000fca00078e020e */
[----:B------:R1:W5:Y:S01]  /*0440*/  @P3 LDG.E.128 R36, [R8.64] ;  /* 0x0000002408243981 */ /* 0x000362000c1e1d00 */
[----:B--2---:R-:W2:Y:S02]  /*0450*/  R2UR UR40, R3 ;  /* 0x00000000032873c2 */ /* 0x004ea400000e0000 */
[----:B--2---:R-:W-:-:S06]  /*0460*/  UIADD3 UR39, UR40, -0x1, URZ ;  /* 0xffffffff28277890 */ /* 0x004fcc000fffe03f */
[----:B------:R-:W-:-:S05]  /*0470*/  IMAD.U32 R3, RZ, RZ, UR39 ;  /* 0x00000027ff037e24 */ /* 0x000fca000f8e00ff */
[----:B------:R-:W-:-:S05]  /*0480*/  @!P0 SHF.L.U32 R3, R3, 0x2, RZ ;  /* 0x0000000203038819 */ /* 0x000fca00000006ff */
[----:B------:R-:W-:-:S04]  /*0490*/  @!P0 IMAD R3, R18, c[0x0][0x1d4], R3 ;  /* 0x0000750012038a24 */ /* 0x000fc800078e0203 */
[----:B------:R-:W-:Y:S02]  /*04a0*/  @!P0 IMAD.WIDE R4, R3, R14, c[0x0][0x198] ;  /* 0x0000660003048625 */ /* 0x000fe400078e020e */
[----:B0-----:R-:W0:Y:S03]  /*04b0*/  I2F.RP R3, UR7 ;  /* 0x0000000700037d06 */ /* 0x001e260008209400 */
[----:B------:R2:W5:Y:S05]  /*04c0*/  @!P0 LDG.E.128 R24, [R4.64] ;  /* 0x0000002404188981 */ /* 0x00056a000c1e1d00 */
[----:B0-----:R-:W0:Y:S02]  /*04d0*/  MUFU.RCP R3, R3 ;  /* 0x0000000300037308 */ /* 0x001e240000001000 */
[----:B0-----:R-:W-:-:S06]  /*04e0*/  IADD3 R12, R3, 0xffffffe, RZ ;  /* 0x0ffffffe030c7810 */ /* 0x001fcc0007ffe0ff */
[----:B------:R-:W0:Y:S01]  /*04f0*/  F2I.FTZ.U32.TRUNC.NTZ R12, R12 ;  /* 0x0000000c000c7305 */ /* 0x000e22000021f000 */
[----:B--2---:R-:W-:Y:S01]  /*0500*/  IABS R4, UR39 ;  /* 0x0000002700047c13 */ /* 0x004fe20008000000 */
[----:B0-----:R-:W0:Y:S08]  /*0510*/  R2UR UR5, R12 ;  /* 0x000000000c0573c2 */ /* 0x001e3000000e0000 */
[----:B------:R-:W2:Y:S01]  /*0520*/  R2UR UR38, R4 ;  /* 0x00000000042673c2 */ /* 0x000ea200000e0000 */
[----:B------:R-:W-:-:S02]  /*0530*/  UMOV UR4, URZ ;  /* 0x0000003f00047c82 */ /* 0x000fc40008000000 */
[----:B0-----:R-:W-:-:S04]  /*0540*/  UIADD3 UR6, URZ, -UR5, URZ ;  /* 0x800000053f067290 */ /* 0x001fc8000fffe03f */
[----:B------:R-:W-:-:S04]  /*0550*/  UIMAD UR6, UR6, UR7, URZ ;  /* 0x00000007060672a4 */ /* 0x000fc8000f8e023f */
[----:B------:R-:W-:-:S04]  /*0560*/  UIMAD.WIDE.U32 UR4, UR5, UR6, UR4 ;  /* 0x00000006050472a5 */ /* 0x000fc8000f8e0004 */
[----:B--2---:R-:W-:-:S04]  /*0570*/  UIMAD.WIDE.U32 UR4, UR5, UR38, URZ ;  /* 0x00000026050472a5 */ /* 0x004fc8000f8e003f */
[----:B------:R-:W-:-:S04]  /*0580*/  UIADD3 UR5, -UR5, URZ, URZ ;  /* 0x0000003f05057290 */ /* 0x000fc8000fffe13f */
[----:B------:R-:W-:-:S04]  /*0590*/  UIMAD UR38, UR7, UR5, UR38 ;  /* 0x00000005072672a4 */ /* 0x000fc8000f8e0226 */
[----:B------:R-:W-:Y:S01]  /*05a0*/  UISETP.GT.U32.AND UP0, UPT, UR7, UR38, UPT ;  /* 0x000000260700728c */ /* 0x000fe2000bf04070 */
[----:B------:R-:W-:-:S10]  /*05b0*/  ISETP.EQ.U32.AND P1, PT, RZ, c[0x0][0x170], PT ;  /* 0x00005c00ff007a0c */ /* 0x000fd40003f22070 */
[----:B------:R-:W-:Y:S01]  /*05c0*/  @!UP0 UIADD3 UR38, UR38, -UR7, URZ ;  /* 0x8000000726268290 */ /* 0x000fe2000fffe03f */
[----:B------:R-:W-:-:S03]  /*05d0*/  ISETP.EQ.OR.EX P1, PT, RZ, c[0x0][0x174], P0, P1 ;  /* 0x00005d00ff007a0c */ /* 0x000fc60000722710 */
[----:B------:R-:W-:Y:S01]  /*05e0*/  UISETP.GT.U32.AND UP1, UPT, UR7, UR38, UPT ;  /* 0x000000260700728c */ /* 0x000fe2000bf24070 */
[----:B------:R1:W-:Y:S01]  /*05f0*/  STL [R1+0x194], R42 ;  /* 0x0001942a01007387 */ /* 0x0003e20000100800 */
[----:B------:R-:W-:Y:S01]  /*0600*/  IMAD R0, R16, 0x50, RZ ;  /* 0x0000005010007824 */ /* 0x000fe200078e02ff */
[----:B------:R-:W-:Y:S02]  /*0610*/  ULDC UR4, c[0x0][0x1d4] ;  /* 0x0000750000047ab9 */ /* 0x000fe40000000800 */
[----:B------:R-:W-:Y:S01]  /*0620*/  UISETP.GE.AND UP0, UPT, UR39, URZ, UPT ;  /* 0x0000003f2700728c */ /* 0x000fe2000bf06270 */
[----:B------:R-:W-:Y:S01]  /*0630*/  IMAD.IADD R13, R0, 0x1, R41 ;  /* 0x00000001000d7824 */ /* 0x000fe200078e0229 */
[----:B------:R-:W-:-:S04]  /*0640*/  CS2R R20, SRZ ;  /* 0x0000000000147805 */ /* 0x000fc8000001ff00 */
[----:B------:R-:W-:Y:S02]  /*0650*/  @!UP1 UIADD3 UR38, UR38, -UR7, URZ ;  /* 0x8000000726269290 */ /* 0x000fe4000fffe03f */
[----:B------:R-:W-:Y:S01]  /*0660*/  UISETP.NE.AND UP1, UPT, URZ, UR4, UPT ;  /* 0x000000043f00728c */ /* 0x000fe2000bf25270 */
[----:B------:R-:W-:Y:S01]  /*0670*/  CS2R R22, SRZ ;  /* 0x0000000000167805 */ /* 0x000fe2000001ff00 */
[----:B------:R-:W-:Y:S01]  /*0680*/  @!P1 IMAD.WIDE R6, R13, R14, c[0x0][0x170] ;  /* 0x00005c000d069625 */ /* 0x000fe200078e020e */
[----:B------:R-:W-:Y:S01]  /*0690*/  @!UP0 UIADD3 UR38, -UR38, URZ, URZ ;  /* 0x0000003f26268290 */ /* 0x000fe2000fffe13f */
[----:B------:R-:W-:Y:S02]  /*06a0*/  BSSY B0, `(.L_x_973) ;  /* 0x0000021000007945 */ /* 0x000fe40003800000 */
[----:B------:R-:W-:Y:S01]  /*06b0*/  IMAD R3, R17, c[0x0][0x1c8], R0 ;  /* 0x0000720011037a24 */ /* 0x000fe200078e0200 */
[----:B------:R1:W5:Y:S01]  /*06c0*/  @!P1 LDG.E.128 R20, [R6.64] ;  /* 0x0000002406149981 */ /* 0x000362000c1e1d00 */
[----:B------:R-:W-:-:S03]  /*06d0*/  ISETP.NE.AND P1, PT, RZ, c[0x0][0x1c8], PT ;  /* 0x00007200ff007a0c */ /* 0x000fc60003f25270 */
[----:B------:R-:W-:Y:S01]  /*06e0*/  @!UP1 ULOP3.LUT UR38, URZ, UR4, URZ, 0x33, !UPT ;  /* 0x000000043f269292 */ /* 0x000fe2000f8e333f */
[----:B------:R-:W-:Y:S01]  /*06f0*/  ISETP.NE.AND P5, PT, RZ, c[0x0][0x1ec], PT ;  /* 0x00007b00ff007a0c */ /* 0x000fe20003fa5270 */
[----:B------:R-:W-:Y:S01]  /*0700*/  CS2R R32, SRZ ;  /* 0x0000000000207805 */ /* 0x000fe2000001ff00 */
[----:B------:R-:W-:Y:S01]  /*0710*/  CS2R R34, SRZ ;  /* 0x0000000000227805 */ /* 0x000fe2000001ff00 */
[----:B------:R-:W-:Y:S01]  /*0720*/  SEL R3, R100, R3, !P1 ;  /* 0x0000000364037207 */ /* 0x000fe20004800000 */
[----:B------:R-:W-:Y:S05]  /*0730*/  @P0 BRA `(.L_x_974) ;  /* 0x0000017000000947 */ /* 0x000fea0003800000 */
[----:B------:R-:W-:Y:S02]  /*0740*/  MOV R0, c[0x0][0x258] ;  /* 0x0000960000007a02 */ /* 0x000fe40000000f00 */
[----:B------:R-:W-:Y:S02]  /*0750*/  IADD3 R3, R3, R41, RZ ;  /* 0x0000002903037210 */ /* 0x000fe40007ffe0ff */
[----:B------:R-:W-:-:S13]  /*0760*/  ISETP.NE.AND P1, PT, R0, 0x2, PT ;  /* 0x000000020000780c */ /* 0x000fda0003f25270 */
[----:B-1----:R-:W-:-:S04]  /*0770*/  @!P1 IADD3 R8, P2, R3, c[0x0][0x168], RZ ;  /* 0x00005a0003089a10 */ /* 0x002fc80007f5e0ff */
[----:B------:R-:W-:-:S05]  /*0780*/  @!P1 LEA.HI.X.SX32 R9, R3, c[0x0][0x16c], 0x1, P2 ;  /* 0x00005b0003099a11 */ /* 0x000fca00010f0eff */
[----:B------:R-:W2:Y:S01]  /*0790*/  @!P1 LDG.E R8, [R8.64] ;  /* 0x0000002408089981 */ /* 0x000ea2000c1e1900 */
[----:B------:R-:W-:Y:S01]  /*07a0*/  @!P1 IMAD.MOV.U32 R4, RZ, RZ, c[0x0][0x248] ;  /* 0x00009200ff049624 */ /* 0x000fe200078e00ff */
[----:B------:R-:W-:Y:S01]  /*07b0*/  @!P1 MOV R5, c[0x0][0x24c] ;  /* 0x0000930000059a02 */ /* 0x000fe20000000f00 */
[----:B------:R-:W-:-:S04]  /*07c0*/  @P1 IMAD.WIDE R6, R3, R14, c[0x0][0x168] ;  /* 0x00005a0003061625 */ /* 0x000fc800078e020e */
[----:B------:R-:W3:Y:S04]  /*07d0*/  @!P1 LDG.E R4, [R4.64] ;  /* 0x0000002404049981 */ /* 0x000ee8000c1e1900 */
[----:B------:R0:W5:Y:S01]  /*07e0*/  @P1 LDG.E.128 R32, [R6.64] ;  /* 0x0000002406201981 */ /* 0x000162000c1e1d00 */
[----:B--2---:R-:W-:Y:S01]  /*07f0*/  @!P1 PRMT R0, R8, 0x9910, RZ ;  /* 0x0000991008009816 */ /* 0x004fe200000000ff */
[----:B------:R-:W3:Y:S01]  /*0800*/  @!P1 I2F.S8 R11, R8 ;  /* 0x00000008000b9306 */ /* 0x000ee20000001400 */
[--C-:B------:R-:W-:Y:S02]  /*0810*/  @!P1 SHF.R.U32.HI R3, RZ, 0x10, R8.reuse ;  /* 0x00000010ff039819 */ /* 0x100fe40000011608 */
[----:B------:R-:W-:Y:S02]  /*0820*/  @!P1 SHF.R.U32.HI R10, RZ, 0x18, R8 ;  /* 0x00000018ff0a9819 */ /* 0x000fe40000011608 */
[----:B------:R-:W-:-:S03]  /*0830*/  @!P1 SHF.R.S32.HI R0, RZ, 0x8, R0 ;  /* 0x00000008ff009819 */ /* 0x000fc60000011400 */
[----:B------:R-:W1:Y:S08]  /*0840*/  @!P1 I2F.S8 R3, R3 ;  /* 0x0000000300039306 */ /* 0x000e700000001400 */
[----:B------:R-:W2:Y:S01]  /*0850*/  @!P1 I2F.S8 R10, R10 ;  /* 0x0000000a000a9306 */ /* 0x000ea20000001400 */
[----:B---3--:R-:W-:-:S07]  /*0860*/  @!P1 FMUL.FTZ R32, R11, R4 ;  /* 0x000000040b209220 */ /* 0x008fce0000410000 */
[----:B------:R-:W3:Y:S01]  /*0870*/  @!P1 I2F.S16 R0, R0 ;  /* 0x0000000000009306 */ /* 0x000ee20000101400 */
[-C--:B-1----:R-:W-:Y:S02]  /*0880*/  @!P1 FMUL.FTZ R34, R3, R4.reuse ;  /* 0x0000000403229220 */ /* 0x082fe40000410000 */
[-C--:B--2---:R-:W-:Y:S02]  /*0890*/  @!P1 FMUL.FTZ R35, R10, R4.reuse ;  /* 0x000000040a239220 */ /* 0x084fe40000410000 */
[----:B---3--:R-:W-:-:S03]  /*08a0*/  @!P1 FMUL.FTZ R33, R0, R4 ;  /* 0x0000000400219220 */ /* 0x008fc60000410000 */
.L_x_974:
[----:B0-----:R-:W-:Y:S05]  /*08b0*/  BSYNC B0 ;  /* 0x0000000000007941 */ /* 0x001fea0003800000 */
.L_x_973:
[----:B------:R-:W-:Y:S01]  /*08c0*/  CS2R R30, SRZ ;  /* 0x00000000001e7805 */ /* 0x000fe2000001ff00 */
[----:B------:R-:W-:Y:S01]  /*08d0*/  CS2R R28, SRZ ;  /* 0x00000000001c7805 */ /* 0x000fe2000001ff00 */
[----:B------:R-:W-:Y:S05]  /*08e0*/  @P5 BRA `(.L_x_975) ;  /* 0x0000009000005947 */ /* 0x000fea0003800000 */
[----:B------:R-:W-:Y:S01]  /*08f0*/  ISETP.EQ.U32.AND P1, PT, RZ, c[0x0][0x180], PT ;  /* 0x00006000ff007a0c */ /* 0x000fe20003f22070 */
[----:B------:R-:W-:Y:S01]  /*0900*/  BSSY B0, `(.L_x_975) ;  /* 0x0000007000007945 */ /* 0x000fe20003800000 */
[----:B------:R-:W-:Y:S01]  /*0910*/  CS2R R28, SRZ ;  /* 0x00000000001c7805 */ /* 0x000fe2000001ff00 */
[----:B------:R-:W-:Y:S01]  /*0920*/  CS2R R30, SRZ ;  /* 0x00000000001e7805 */ /* 0x000fe2000001ff00 */
[----:B------:R-:W-:-:S13]  /*0930*/  ISETP.EQ.OR.EX P0, PT, RZ, c[0x0][0x184], P0, P1 ;  /* 0x00006100ff007a0c */ /* 0x000fda0000702710 */
[----:B------:R-:W-:Y:S05]  /*0940*/  @P0 BRA `(.L_x_976) ;  /* 0x0000002000000947 */ /* 0x000fea0003800000 */
[----:B------:R-:W-:-:S06]  /*0950*/  IMAD.WIDE R28, R13, R14, c[0x0][0x180] ;  /* 0x000060000d1c7625 */ /* 0x000fcc00078e020e */
[----:B------:R-:W5:Y:S02]  /*0960*/  LDG.E.128 R28, [R28.64] ;  /* 0x000000241c1c7981 */ /* 0x000f64000c1e1d00 */
.L_x_976:
[----:B------:R-:W-:Y:S05]  /*0970*/  BSYNC B0 ;  /* 0x0000000000007941 */ /* 0x000fea0003800000 */
.L_x_975:
[----:B------:R-:W-:Y:S01]  /*0980*/  ULDC.U8 UR4, c[0x0][0x1e4] ;  /* 0x0000790000047ab9 */ /* 0x000fe20000000000 */
[----:B------:R-:W-:Y:S01]  /*0990*/  ISETP.LT.AND P2, PT, RZ, c[0x0][0x1e0], PT ;  /* 0x00007800ff007a0c */ /* 0x000fe20003f41270 */
[----:B-----5:R-:W-:Y:S01]  /*09a0*/  @!P5 FADD.FTZ R24, R24, R28 ;  /* 0x0000001c1818d221 */ /* 0x020fe20000010000 */
[----:B------:R-:W-:Y:S01]  /*09b0*/  ISETP.NE.AND P1, PT, RZ, UR4, PT ;  /* 0x00000004ff007c0c */ /* 0x000fe2000bf25270 */
[----:B------:R-:W-:Y:S01]  /*09c0*/  @!P5 FADD.FTZ R25, R25, R29 ;  /* 0x0000001d1919d221 */ /* 0x000fe20000010000 */
[----:B------:R-:W-:Y:S01]  /*09d0*/  ISETP.GE.AND P0, PT, R40, 0x20, PT ;  /* 0x000000202800780c */ /* 0x000fe20003f06270 */
[----:B------:R-:W-:Y:S02]  /*09e0*/  @!P5 FADD.FTZ R26, R26, R30 ;  /* 0x0000001e1a1ad221 */ /* 0x000fe40000010000 */
[----:B------:R-:W-:Y:S02]  /*09f0*/  @!P5 FADD.FTZ R27, R27, R31 ;  /* 0x0000001f1b1bd221 */ /* 0x000fe40000010000 */
[----:B------:R-:W-:-:S02]  /*0a00*/  IMAD R101, R101, c[0x0][0x1d8], RZ ;  /* 0x0000760065657a24 */ /* 0x000fc400078e02ff */
[----:B------:R-:W-:Y:S02]  /*0a10*/  @P3 FMUL.FTZ R24, R24, R36 ;  /* 0x0000002418183220 */ /* 0x000fe40000410000 */
[----:B------:R-:W-:Y:S02]  /*0a20*/  @P3 FMUL.FTZ R25, R25, R37 ;  /* 0x0000002519193220 */ /* 0x000fe40000410000 */
[----:B------:R-:W-:Y:S02]  /*0a30*/  @P3 FMUL.FTZ R26, R26, R38 ;  /* 0x000000261a1a3220 */ /* 0x000fe40000410000 */
[----:B------:R-:W-:Y:S02]  /*0a40*/  @P3 FMUL.FTZ R27, R27, R39 ;  /* 0x000000271b1b3220 */ /* 0x000fe40000410000 */
[----:B------:R-:W-:Y:S02]  /*0a50*/  FADD.FTZ R32, R20, R32 ;  /* 0x0000002014207221 */ /* 0x000fe40000010000 */
[----:B------:R-:W-:-:S02]  /*0a60*/  FADD.FTZ R33, R21, R33 ;  /* 0x0000002115217221 */ /* 0x000fc40000010000 */
[----:B------:R-:W-:Y:S02]  /*0a70*/  FADD.FTZ R34, R22, R34 ;  /* 0x0000002216227221 */ /* 0x000fe40000010000 */
[----:B------:R-:W-:Y:S02]  /*0a80*/  FADD.FTZ R35, R23, R35 ;  /* 0x0000002317237221 */ /* 0x000fe40000010000 */
[----:B------:R-:W-:Y:S01]  /*0a90*/  IMAD R101, R101, c[0x0][0x1d0], R16 ;  /* 0x0000740065657a24 */ /* 0x000fe200078e0210 */
[----:B------:R-:W-:Y:S05]  /*0aa0*/  @!P1 BRA P2, `(.L_x_977) ;  /* 0x00000be000009947 */ /* 0x000fea0001000000 */
[----:B------:R-:W-:-:S04]  /*0ab0*/  MOV R0, c[0x0][0x1e0] ;  /* 0x0000780000007a02 */ /* 0x000fc80000000f00 */
[----:B------:R-:W-:-:S13]  /*0ac0*/  ISETP.LT.OR P1, PT, R0, 0x1, !P1 ;  /* 0x000000010000780c */ /* 0x000fda0004f21670 */
[----:B------:R-:W-:Y:S05]  /*0ad0*/  @P1 BRA `(.L_x_978) ;  /* 0x0000107000001947 */ /* 0x000fea0003800000 */
[----:B------:R-:W-:Y:S02]  /*0ae0*/  LEA.HI R0, R0, c[0x0][0x1e0], RZ, 0x1 ;  /* 0x0000780000007a11 */ /* 0x000fe400078f08ff */
[----:B-1----:R-:W-:Y:S02]  /*0af0*/  IABS R8, R41 ;  /* 0x0000002900087213 */ /* 0x002fe40000000000 */
        /* <DEDUP_REMOVED lines=8> */
[----:B0-----:R-:W-:Y:S01]  /*0b80*/  HFMA2.MMA R4, -RZ, RZ, 0, 0 ;  /* 0x00000000ff047435 */ /* 0x001fe200000001ff */
[----:B-1----:R-:W-:-:S04]  /*0b90*/  IMAD.MOV R6, RZ, RZ, -R5 ;  /* 0x000000ffff067224 */ /* 0x002fc800078e0a05 */
[----:B------:R-:W-:Y:S01]  /*0ba0*/  IMAD R7, R6, R3, RZ ;  /* 0x0000000306077224 */ /* 0x000fe200078e02ff */
[----:B------:R-:W-:-:S04]  /*0bb0*/  MOV R6, R8 ;  /* 0x0000000800067202 */ /* 0x000fc80000000f00 */
[----:B------:R-:W-:-:S06]  /*0bc0*/  IMAD.HI.U32 R5, R5, R7, R4 ;  /* 0x0000000705057227 */ /* 0x000fcc00078e0004 */
[----:B------:R-:W-:-:S04]  /*0bd0*/  IMAD.HI.U32 R5, R5, R6, RZ ;  /* 0x0000000605057227 */ /* 0x000fc800078e00ff */
[----:B------:R-:W-:-:S05]  /*0be0*/  IMAD R0, R5, R0, R6 ;  /* 0x0000000005007224 */ /* 0x000fca00078e0206 */
[----:B------:R-:W-:-:S13]  /*0bf0*/  ISETP.GT.U32.AND P3, PT, R3, R0, PT ;  /* 0x000000000300720c */ /* 0x000fda0003f64070 */
[-C--:B------:R-:W-:Y:S02]  /*0c00*/  @!P3 IADD3 R0, R0, -R3.reuse, RZ ;  /* 0x800000030000b210 */ /* 0x080fe40007ffe0ff */
[----:B------:R-:W-:Y:S02]  /*0c10*/  @!P3 IADD3 R5, R5, 0x1, RZ ;  /* 0x000000010505b810 */ /* 0x000fe40007ffe0ff */
[----:B------:R-:W-:Y:S02]  /*0c20*/  ISETP.GE.U32.AND P1, PT, R0, R3, PT ;  /* 0x000000030000720c */ /* 0x000fe40003f26070 */
[----:B------:R-:W-:Y:S02]  /*0c30*/  LOP3.LUT R0, R41, R19, RZ, 0x3c, !PT ;  /* 0x0000001329007212 */ /* 0x000fe400078e3cff */
[----:B------:R-:W-:Y:S02]  /*0c40*/  ISETP.NE.AND P3, PT, R19, RZ, PT ;  /* 0x000000ff1300720c */ /* 0x000fe40003f65270 */
[----:B------:R-:W-:-:S07]  /*0c50*/  ISETP.GE.AND P2, PT, R0, RZ, PT ;  /* 0x000000ff0000720c */ /* 0x000fce0003f46270 */
[----:B------:R-:W-:Y:S02]  /*0c60*/  @P1 IADD3 R5, R5, 0x1, RZ ;  /* 0x0000000105051810 */ /* 0x000fe40007ffe0ff */
[----:B------:R-:W-:Y:S02]  /*0c70*/  ISETP.LT.AND P1, PT, R41, c[0x0][0x1e0], !P0 ;  /* 0x0000780029007a0c */ /* 0x000fe40004721270 */
[----:B------:R-:W-:Y:S02]  /*0c80*/  MOV R22, R5 ;  /* 0x0000000500167202 */ /* 0x000fe40000000f00 */
[----:B------:R-:W-:Y:S02]  /*0c90*/  LOP3.LUT P0, RZ, R19, 0x3, RZ, 0xc0, !PT ;  /* 0x0000000313ff7812 */ /* 0x000fe4000780c0ff */
[----:B------:R-:W-:Y:S01]  /*0ca0*/  P2R R36, PR, RZ, 0x2 ;  /* 0x00000002ff247803 */ /* 0x000fe20000000000 */
[----:B------:R-:W-:Y:S01]  /*0cb0*/  @!P2 IMAD.MOV R22, RZ, RZ, -R22 ;  /* 0x000000ffff16a224 */ /* 0x000fe200078e0a16 */
[----:B------:R-:W-:-:S04]  /*0cc0*/  @!P3 LOP3.LUT R22, RZ, R19, RZ, 0x33, !PT ;  /* 0x00000013ff16b212 */ /* 0x000fc800078e33ff */
[----:B------:R-:W-:-:S05]  /*0cd0*/  IADD3 R0, -R22, RZ, RZ ;  /* 0x000000ff16007210 */ /* 0x000fca0007ffe1ff */
[----:B------:R-:W-:Y:S01]  /*0ce0*/  IMAD R23, R19, R0, R41 ;  /* 0x0000000013177224 */ /* 0x000fe200078e0229 */
[----:B------:R-:W-:Y:S05]  /*0cf0*/  @!P0 BRA `(.L_x_979) ;  /* 0x0000013000008947 */ /* 0x000fea0003800000 */
[----:B------:R-:W-:Y:S01]  /*0d00*/  MOV R0, 0x0 ;  /* 0x0000000000007802 */ /* 0x000fe20000000f00 */
[----:B------:R-:W-:Y:S01]  /*0d10*/  IMAD.MOV.U32 R5, RZ, RZ, c[0x4][0xcc] ;  /* 0x01003300ff057624 */ /* 0x000fe200078e00ff */
[----:B------:R-:W-:Y:S01]  /*0d20*/  MOV R4, c[0x4][0xc8] ;  /* 0x0100320000047a02 */ /* 0x000fe20000000f00 */
[----:B------:R-:W-:Y:S01]  /*0d30*/  IMAD.MOV.U32 R8, RZ, RZ, 0x53f ;  /* 0x0000053fff087424 */ /* 0x000fe200078e00ff */
[----:B------:R0:W1:Y:S01]  /*0d40*/  LDC.64 R14, c[0x4][R0] ;  /* 0x01000000000e7b82 */ /* 0x0000620000000a00 */
[----:B------:R-:W-:Y:S01]  /*0d50*/  MOV R6, c[0x4][0xd0] ;  /* 0x0100340000067a02 */ /* 0x000fe20000000f00 */
[----:B------:R-:W-:Y:S01]  /*0d60*/  IMAD.MOV.U32 R12, RZ, RZ, 0x1 ;  /* 0x00000001ff0c7424 */ /* 0x000fe200078e00ff */
[----:B------:R-:W-:Y:S02]  /*0d70*/  MOV R7, c[0x4][0xd4] ;  /* 0x0100350000077a02 */ /* 0x000fe40000000f00 */
[----:B------:R-:W-:-:S02]  /*0d80*/  MOV R10, c[0x4][0x90] ;  /* 0x01002400000a7a02 */ /* 0x000fc40000000f00 */
[----:B------:R-:W-:Y:S02]  /*0d90*/  MOV R11, c[0x4][0x94] ;  /* 0x01002500000b7a02 */ /* 0x000fe40000000f00 */
[----:B------:R-:W-:Y:S02]  /*0da0*/  MOV R13, RZ ;  /* 0x000000ff000d7202 */ /* 0x000fe40000000f00 */
[----:B0-----:R-:W-:Y:S01]  /*0db0*/  LEPC R16 ;  /* 0x000000000010734e */ /* 0x001fe20000000000 */
[----:B------:R-:W-:Y:S02]  /*0dc0*/  MOV R3, 0xe30 ;  /* 0x00000e3000037802 */ /* 0x000fe40000000f00 */
[----:B------:R-:W-:Y:S02]  /*0dd0*/  MOV R20, 0xdb0 ;  /* 0x00000db000147802 */ /* 0x000fe40000000f00 */
[----:B------:R-:W-:Y:S02]  /*0de0*/  MOV R21, 0x0 ;  /* 0x0000000000157802 */ /* 0x000fe40000000f00 */
[----:B------:R-:W-:Y:S02]  /*0df0*/  MOV R0, 0x0 ;  /* 0x0000000000007802 */ /* 0x000fe40000000f00 */
[----:B------:R-:W-:-:S04]  /*0e00*/  IADD3 R20, P0, P1, -R20, R3, R16 ;  /* 0x0000000314147210 */ /* 0x000fc8000791e110 */
[----:B------:R-:W-:-:S04]  /*0e10*/  IADD3.X R21, ~R0, R21, R17, P0, P1 ;  /* 0x0000001500157210 */ /* 0x000fc800007e2511 */
[----:B-1----:R-:W-:Y:S05]  /*0e20*/  CALL.ABS.NOINC R14 ;  /* 0x000000000e007343 */ /* 0x002fea0003c00000 */
.L_x_979:
[----:B------:R-:W-:Y:S01]  /*0e30*/  ISETP.NE.AND P6, PT, R36, RZ, PT ;  /* 0x000000ff2400720c */ /* 0x000fe20003fc5270 */
[----:B------:R-:W-:Y:S01]  /*0e40*/  IMAD R0, R19, R22, R23 ;  /* 0x0000001613007224 */ /* 0x000fe200078e0217 */
[----:B------:R-:W-:-:S04]  /*0e50*/  MOV R5, c[0x0][0x1e0] ;  /* 0x0000780000057a02 */ /* 0x000fc80000000f00 */
[----:B------:R-:W-:-:S05]  /*0e60*/  LEA R14, R0, 0x440, 0x2 ;  /* 0x00000440000e7811 */ /* 0x000fca00078e10ff */
[----:B------:R-:W-:Y:S02]  /*0e70*/  IMAD R15, R5, 0x4, R14 ;  /* 0x00000004050f7824 */ /* 0x000fe400078e020e */
[----:B------:R-:W-:Y:S05]  /*0e80*/  @!P6 BRA `(.L_x_980) ;  /* 0x000000300000e947 */ /* 0x000fea0003800000 */
[----:B------:R-:W-:Y:S01]  /*0e90*/  ISETP.NE.AND P5, PT, RZ, c[0x0][0x1ec], PT ;  /* 0x00007b00ff007a0c */ /* 0x000fe20003fa5270 */
[----:B------:R0:W-:-:S12]  /*0ea0*/  STS.128 [R14], R32 ;  /* 0x000000200e007388 */ /* 0x0001d80000000c00 */
[----:B------:R0:W-:Y:S02]  /*0eb0*/  @!P5 STS.128 [R15], R24 ;  /* 0x000000180f00d388 */ /* 0x0001e40000000c00 */
.L_x_980:
        /* <DEDUP_REMOVED lines=11> */
[----:B------:R-:W-:Y:S01]  /*0f70*/  LEA R17, R0, 0x440, 0x2 ;  /* 0x0000044000117811 */ /* 0x000fe200078e10ff */
[----:B0-----:R0:W1:Y:S01]  /*0f80*/  LDS R32, [R0.X4+0x440] ;  /* 0x0004400000207984 */ /* 0x0010620000004800 */
[----:B------:R-:W-:Y:S01]  /*0f90*/  ISETP.NE.AND P0, PT, RZ, c[0x0][0x1ec], PT ;  /* 0x00007b00ff007a0c */ /* 0x000fe20003f05270 */
[----:B------:R-:W-:Y:S01]  /*0fa0*/  BSSY B1, `(.L_x_983) ;  /* 0x0000060000017945 */ /* 0x000fe20003800000 */
[----:B------:R-:W-:Y:S01]  /*0fb0*/  LEA R16, R19, R17, 0x2 ;  /* 0x0000001113107211 */ /* 0x000fe200078e10ff */
[----:B------:R0:W2:Y:S04]  /*0fc0*/  LDS R34, [R0.X4+0x444] ;  /* 0x0004440000227984 */ /* 0x0000a80000004800 */
[----:B------:R0:W3:Y:S04]  /*0fd0*/  LDS R33, [R16] ;  /* 0x0000000010217984 */ /* 0x0000e80000000800 */
[----:B------:R0:W4:Y:S02]  /*0fe0*/  LDS R35, [R16+0x4] ;  /* 0x0000040010237984 */ /* 0x0001240000000800 */
[----:B------:R-:W-:Y:S05]  /*0ff0*/  @!P0 BRA `(.L_x_984) ;  /* 0x0000022000008947 */ /* 0x000fea0003800000 */
[----:B0-----:R-:W-:-:S04]  /*1000*/  LEA.HI R0, R0, R0, RZ, 0x1 ;  /* 0x0000000000007211 */ /* 0x001fc800078f08ff */
[----:B------:R-:W-:-:S04]  /*1010*/  SHF.L.U32 R0, R0, 0x1, RZ ;  /* 0x0000000100007819 */ /* 0x000fc800000006ff */
[----:B------:R-:W-:-:S04]  /*1020*/  LOP3.LUT R8, R0, 0xfffffffc, RZ, 0xc0, !PT ;  /* 0xfffffffc00087812 */ /* 0x000fc800078ec0ff */
[----:B------:R-:W-:-:S13]  /*1030*/  ISETP.GE.AND P0, PT, R8, c[0x0][0x1e0], PT ;  /* 0x0000780008007a0c */ /* 0x000fda0003f06270 */
[----:B------:R-:W-:Y:S05]  /*1040*/  @P0 BRA `(.L_x_985) ;  /* 0x0000055000000947 */ /* 0x000fea0003800000 */
[----:B------:R-:W0:Y:S01]  /*1050*/  I2F R3, c[0x0][0x1e0] ;  /* 0x0000780000037b06 */ /* 0x000e220000201400 */
[----:B------:R-:W-:-:S07]  /*1060*/  IADD3 R5, R8, 0x2, RZ ;  /* 0x0000000208057810 */ /* 0x000fce0007ffe0ff */
[----:B------:R-:W-:Y:S08]  /*1070*/  I2F R5, R5 ;  /* 0x0000000500057306 */ /* 0x000ff00000201400 */
[----:B0-----:R-:W0:Y:S08]  /*1080*/  MUFU.RCP R3, R3 ;  /* 0x0000000300037308 */ /* 0x001e300000001000 */
[----:B------:R-:W5:Y:S01]  /*1090*/  I2F R4, R8 ;  /* 0x0000000800047306 */ /* 0x000f620000201400 */
[----:B0-----:R-:W-:-:S07]  /*10a0*/  FMUL.FTZ R6, R5, R3 ;  /* 0x0000000305067220 */ /* 0x001fce0000410000 */
[----:B------:R-:W-:Y:S01]  /*10b0*/  I2F R0, c[0x0][0x1ec] ;  /* 0x00007b0000007b06 */ /* 0x000fe20000201400 */
[----:B------:R-:W-:Y:S02]  /*10c0*/  FMUL.FTZ R6, R6, 13.28771209716796875 ;  /* 0x41549a7806067820 */ /* 0x000fe40000410000 */
[----:B-----5:R-:W-:-:S05]  /*10d0*/  FMUL.FTZ R4, R4, R3 ;  /* 0x0000000304047220 */ /* 0x020fca0000410000 */
[----:B------:R-:W0:Y:S01]  /*10e0*/  MUFU.EX2 R7, -R6 ;  /* 0x8000000600077308 */ /* 0x000e220000000800 */
[----:B------:R-:W-:-:S07]  /*10f0*/  FMUL.FTZ R4, R4, 13.28771209716796875 ;  /* 0x41549a7804047820 */ /* 0x000fce0000410000 */
[----:B------:R-:W5:Y:S01]  /*1100*/  MUFU.EX2 R9, -R4 ;  /* 0x8000000400097308 */ /* 0x000f620000000800 */
[----:B0-----:R-:W-:-:S04]  /*1110*/  FMUL.FTZ R3, R0, R7 ;  /* 0x0000000700037220 */ /* 0x001fc80000410000 */
[----:B------:R-:W-:Y:S02]  /*1120*/  FMUL.RZ R10, R3, 0.15915493667125701904 ;  /* 0x3e22f983030a7820 */ /* 0x000fe4000040c000 */
[----:B-----5:R-:W-:Y:S02]  /*1130*/  FMUL.FTZ R0, R0, R9 ;  /* 0x0000000900007220 */ /* 0x020fe40000410000 */
[----:B------:R-:W0:Y:S02]  /*1140*/  MUFU.SIN R8, R10 ;  /* 0x0000000a00087308 */ /* 0x000e240000000400 */
[----:B------:R-:W-:-:S06]  /*1150*/  FMUL.RZ R9, R0, 0.15915493667125701904 ;  /* 0x3e22f98300097820 */ /* 0x000fcc000040c000 */
[----:B------:R-:W5:Y:S08]  /*1160*/  MUFU.SIN R3, R9 ;  /* 0x0000000900037308 */ /* 0x000f700000000400 */
[----:B------:R-:W4:Y:S02]  /*1170*/  MUFU.COS R7, R10 ;  /* 0x0000000a00077308 */ /* 0x000f240000000000 */
[----:B0---4-:R-:W-:-:S02]  /*1180*/  FMUL.FTZ R6, R35, R8 ;  /* 0x0000000823067220 */ /* 0x011fc40000410000 */
[----:B--2---:R-:W-:-:S04]  /*1190*/  FMUL.FTZ R8, R34, R8 ;  /* 0x0000000822087220 */ /* 0x004fc80000410000 */
[----:B------:R-:W0:Y:S01]  /*11a0*/  MUFU.COS R0, R9 ;  /* 0x0000000900007308 */ /* 0x000e220000000000 */
[-C--:B---3-5:R-:W-:Y:S02]  /*11b0*/  FMUL.FTZ R5, R33, R3.reuse ;  /* 0x0000000321057220 */ /* 0x0a8fe40000410000 */
[----:B-1----:R-:W-:Y:S02]  /*11c0*/  FMUL.FTZ R3, R32, R3 ;  /* 0x0000000320037220 */ /* 0x002fe40000410000 */
[-C--:B------:R-:W-:Y:S02]  /*11d0*/  FFMA.FTZ R34, R34, R7.reuse, -R6 ;  /* 0x0000000722227223 */ /* 0x080fe40000010806 */
[----:B------:R-:W-:Y:S02]  /*11e0*/  FFMA.FTZ R35, R35, R7, R8 ;  /* 0x0000000723237223 */ /* 0x000fe40000010008 */
[-C--:B0-----:R-:W-:Y:S02]  /*11f0*/  FFMA.FTZ R32, R32, R0.reuse, -R5 ;  /* 0x0000000020207223 */ /* 0x081fe40000010805 */
[----:B------:R-:W-:Y:S01]  /*1200*/  FFMA.FTZ R33, R33, R0, R3 ;  /* 0x0000000021217223 */ /* 0x000fe20000010003 */
[----:B------:R-:W-:Y:S05]  /*1210*/  BRA `(.L_x_985) ;  /* 0x0000038000007947 */ /* 0x000fea0003800000 */
.L_x_984:
[C---:B------:R-:W-:Y:S01]  /*1220*/  LEA R19, R5.reuse, R17, 0x2 ;  /* 0x0000001105137211 */ /* 0x040fe200078e10ff */
[----:B------:R-:W-:Y:S01]  /*1230*/  BSSY B2, `(.L_x_986) ;  /* 0x0000032000027945 */ /* 0x000fe20003800000 */
[----:B------:R-:W-:-:S02]  /*1240*/  LEA R20, R5, R16, 0x2 ;  /* 0x0000001005147211 */ /* 0x000fc400078e10ff */
[----:B0-----:R-:W-:Y:S01]  /*1250*/  LEA.HI R0, R0, R0, RZ, 0x1 ;  /* 0x0000000000007211 */ /* 0x001fe200078f08ff */
[----:B------:R0:W4:Y:S04]  /*1260*/  LDS R24, [R19] ;  /* 0x0000000013187984 */ /* 0x0001280000000800 */
[----:B------:R0:W3:Y:S01]  /*1270*/  LDS R26, [R19+0x4] ;  /* 0x00000400131a7984 */ /* 0x0000e20000000800 */
[----:B------:R-:W-:-:S03]  /*1280*/  IMAD.SHL.U32 R0, R0, 0x2, RZ ;  /* 0x0000000200007824 */ /* 0x000fc600078e00ff */
[----:B------:R0:W2:Y:S02]  /*1290*/  LDS R25, [R20] ;  /* 0x0000000014197984 */ /* 0x0000a40000000800 */
[----:B------:R-:W-:Y:S02]  /*12a0*/  LOP3.LUT R7, R0, 0xfffffffc, RZ, 0xc0, !PT ;  /* 0xfffffffc00077812 */ /* 0x000fe400078ec0ff */
[----:B------:R0:W1:Y:S02]  /*12b0*/  LDS R27, [R20+0x4] ;  /* 0x00000400141b7984 */ /* 0x0000640000000800 */
[----:B------:R-:W-:-:S13]  /*12c0*/  ISETP.GE.AND P0, PT, R7, c[0x0][0x1e0], PT ;  /* 0x0000780007007a0c */ /* 0x000fda0003f06270 */
[----:B------:R-:W-:Y:S05]  /*12d0*/  @P0 BRA `(.L_x_987) ;  /* 0x0000027000000947 */ /* 0x000fea0003800000 */
[----:B0-----:R-:W0:Y:S01]  /*12e0*/  I2F R6, c[0x0][0x1e0] ;  /* 0x0000780000067b06 */ /* 0x001e220000201400 */
[----:B------:R-:W-:Y:S02]  /*12f0*/  IADD3 R4, R7, 0x2, RZ ;  /* 0x0000000207047810 */ /* 0x000fe40007ffe0ff */
[----:B------:R-:W-:-:S05]  /*1300*/  IADD3 R0, -R42, c[0x0][0x1ec], RZ ;  /* 0x00007b002a007a10 */ /* 0x000fca0007ffe1ff */
[----:B------:R-:W-:Y:S08]  /*1310*/  I2F R4, R4 ;  /* 0x0000000400047306 */ /* 0x000ff00000201400 */
[----:B0-----:R-:W0:Y:S08]  /*1320*/  MUFU.RCP R6, R6 ;  /* 0x0000000600067308 */ /* 0x001e300000001000 */
[----:B------:R-:W5:Y:S01]  /*1330*/  I2F R3, R7 ;  /* 0x0000000700037306 */ /* 0x000f620000201400 */
[----:B0-----:R-:W-:-:S07]  /*1340*/  FMUL.FTZ R5, R4, R6 ;  /* 0x0000000604057220 */ /* 0x001fce0000410000 */
[----:B------:R-:W-:Y:S01]  /*1350*/  I2F R0, R0 ;  /* 0x0000000000007306 */ /* 0x000fe20000201400 */
        /* <DEDUP_REMOVED lines=13> */
[-C--:B-1----:R-:W-:Y:S02]  /*1430*/  FMUL.FTZ R11, R27, R7.reuse ;  /* 0x000000071b0b7220 */ /* 0x082fe40000410000 */
[-C--:B--2---:R-:W-:Y:S02]  /*1440*/  FMUL.FTZ R9, R34, R7.reuse ;  /* 0x0000000722097220 */ /* 0x084fe40000410000 */
[----:B---3--:R-:W-:Y:S01]  /*1450*/  FMUL.FTZ R10, R26, R7 ;  /* 0x000000071a0a7220 */ /* 0x008fe20000410000 */
[----:B------:R-:W0:Y:S01]  /*1460*/  MUFU.COS R0, R12 ;  /* 0x0000000c00007308 */ /* 0x000e220000000000 */
[-C--:B-----5:R-:W-:Y:S02]  /*1470*/  FMUL.FTZ R3, R33, R4.reuse ;  /* 0x0000000421037220 */ /* 0x0a0fe40000410000 */
[----:B------:R-:W-:Y:S02]  /*1480*/  FMUL.FTZ R7, R25, R4 ;  /* 0x0000000419077220 */ /* 0x000fe40000410000 */
[----:B------:R-:W-:-:S02]  /*1490*/  FFMA.FTZ R8, R34, R6, -R5 ;  /* 0x0000000622087223 */ /* 0x000fc40000010805 */
[-C--:B------:R-:W-:Y:S02]  /*14a0*/  FMUL.FTZ R5, R32, R4.reuse ;  /* 0x0000000420057220 */ /* 0x080fe40000410000 */
[----:B------:R-:W-:Y:S02]  /*14b0*/  FMUL.FTZ R4, R24, R4 ;  /* 0x0000000418047220 */ /* 0x000fe40000410000 */
[----:B------:R-:W-:Y:S02]  /*14c0*/  FFMA.FTZ R26, R26, R6, -R11 ;  /* 0x000000061a1a7223 */ /* 0x000fe4000001080b */
[-C--:B0-----:R-:W-:Y:S02]  /*14d0*/  FFMA.FTZ R3, R32, R0.reuse, -R3 ;  /* 0x0000000020037223 */ /* 0x081fe40000010803 */
[----:B------:R-:W-:Y:S02]  /*14e0*/  FFMA.FTZ R24, R24, R0, -R7 ;  /* 0x0000000018187223 */ /* 0x000fe40000010807 */
[-C--:B------:R-:W-:Y:S01]  /*14f0*/  FFMA.FTZ R35, R35, R6.reuse, R9 ;  /* 0x0000000623237223 */ /* 0x080fe20000010009 */
[----:B------:R-:W-:Y:S01]  /*1500*/  MOV R32, R3 ;  /* 0x0000000300207202 */ /* 0x000fe20000000f00 */
[----:B------:R-:W-:-:S02]  /*1510*/  FFMA.FTZ R27, R27, R6, R10 ;  /* 0x000000061b1b7223 */ /* 0x000fc4000001000a */
[-C--:B------:R-:W-:Y:S02]  /*1520*/  FFMA.FTZ R33, R33, R0.reuse, R5 ;  /* 0x0000000021217223 */ /* 0x080fe40000010005 */
[----:B------:R-:W-:Y:S02]  /*1530*/  FFMA.FTZ R25, R25, R0, R4 ;  /* 0x0000000019197223 */ /* 0x000fe40000010004 */
[----:B------:R-:W-:Y:S02]  /*1540*/  IMAD.MOV.U32 R34, RZ, RZ, R8 ;  /* 0x000000ffff227224 */ /* 0x000fe400078e0008 */
.L_x_987:
[----:B0-----:R-:W-:Y:S05]  /*1550*/  BSYNC B2 ;  /* 0x0000000000027941 */ /* 0x001fea0003800000 */
.L_x_986:
[----:B----4-:R0:W-:Y:S04]  /*1560*/  STS [R19], R24 ;  /* 0x0000001813007388 */ /* 0x0101e80000000800 */
[----:B---3--:R0:W-:Y:S04]  /*1570*/  STS [R19+0x4], R26 ;  /* 0x0000041a13007388 */ /* 0x0081e80000000800 */
[----:B--2---:R0:W-:Y:S04]  /*1580*/  STS [R20], R25 ;  /* 0x0000001914007388 */ /* 0x0041e80000000800 */
[----:B-1----:R0:W-:Y:S02]  /*1590*/  STS [R20+0x4], R27 ;  /* 0x0000041b14007388 */ /* 0x0021e40000000800 */
.L_x_985:
[----:B------:R-:W-:Y:S05]  /*15a0*/  BSYNC B1 ;  /* 0x0000000000017941 */ /* 0x000fea0003800000 */
.L_x_983:
[----:B-1----:R1:W-:Y:S04]  /*15b0*/  STS [R17], R32 ;  /* 0x0000002011007388 */ /* 0x0023e80000000800 */
[----:B--2---:R1:W-:Y:S04]  /*15c0*/  STS [R17+0x4], R34 ;  /* 0x0000042211007388 */ /* 0x0043e80000000800 */
[----:B---3--:R1:W-:Y:S04]  /*15d0*/  STS [R16], R33 ;  /* 0x0000002110007388 */ /* 0x0083e80000000800 */
[----:B----4-:R1:W-:Y:S02]  /*15e0*/  STS [R16+0x4], R35 ;  /* 0x0000042310007388 */ /* 0x0103e40000000800 */
.L_x_982:
[----:B------:R-:W-:Y:S05]  /*15f0*/  BSYNC B0 ;  /* 0x0000000000007941 */ /* 0x000fea0003800000 */
.L_x_981:
[----:B------:R-:W-:Y:S06]  /*1600*/  BAR.SYNC.DEFER_BLOCKING 0x0 ;  /* 0x0000000000007b1d */ /* 0x000fec0000010000 */
[----:B------:R-:W-:Y:S01]  /*1610*/  BSSY B0, `(.L_x_988) ;  /* 0x0000005000007945 */ /* 0x000fe20003800000 */
[----:B------:R-:W-:Y:S05]  /*1620*/  @!P6 BRA `(.L_x_989) ;  /* 0x000000300000e947 */ /* 0x000fea0003800000 */
[----:B------:R-:W-:Y:S01]  /*1630*/  ISETP.NE.AND P0, PT, RZ, c[0x0][0x1ec], PT ;  /* 0x00007b00ff007a0c */ /* 0x000fe20003f05270 */
[----:B01----:R0:W1:-:S12]  /*1640*/  LDS.128 R32, [R14] ;  /* 0x000000000e207984 */ /* 0x0030580000000c00 */
[----:B------:R0:W2:Y:S02]  /*1650*/  @!P0 LDS.128 R24, [R15] ;  /* 0x000000000f188984 */ /* 0x0000a40000000c00 */
.L_x_989:
[----:B------:R-:W-:Y:S05]  /*1660*/  BSYNC B0 ;  /* 0x0000000000007941 */ /* 0x000fea0003800000 */
.L_x_988:
[----:B------:R-:W-:Y:S06]  /*1670*/  BAR.SYNC.DEFER_BLOCKING 0x0 ;  /* 0x0000000000007b1d */ /* 0x000fec0000010000 */
[----:B------:R-:W-:Y:S05]  /*1680*/  BRA `(.L_x_978) ;  /* 0x000004c000007947 */ /* 0x000fea0003800000 */
.L_x_977:
[----:B------:R-:W-:Y:S01]  /*1690*/  ISETP.NE.AND P0, PT, RZ, c[0x0][0x1ec], PT ;  /* 0x00007b00ff007a0c */ /* 0x000fe20003f05270 */
[----:B------:R-:W-:Y:S01]  /*16a0*/  BSSY B0, `(.L_x_978) ;  /* 0x000004a000007945 */ /* 0x000fe20003800000 */
[----:B-1----:R-:W-:-:S11]  /*16b0*/  IADD3 R7, -R42, c[0x0][0x1ec], RZ ;  /* 0x00007b002a077a10 */ /* 0x002fd60007ffe1ff */
[----:B------:R-:W-:Y:S05]  /*16c0*/  @!P0 BRA `(.L_x_990) ;  /* 0x000001f000008947 */ /* 0x000fea0003800000 */
        /* <DEDUP_REMOVED lines=19> */
[----:B------:R-:W1:Y:S08]  /*1800*/  MUFU.SIN R4, R8 ;  /* 0x0000000800047308 */ /* 0x000e700000000400 */
[----:B------:R-:W2:Y:S01]  /*1810*/  MUFU.COS R6, R10 ;  /* 0x0000000a00067308 */ /* 0x000ea20000000000 */
[-C--:B0-----:R-:W-:Y:S02]  /*1820*/  FMUL.FTZ R9, R35, R7.reuse ;  /* 0x0000000723097220 */ /* 0x081fe40000410000 */
[----:B------:R-:W-:-:S05]  /*1830*/  FMUL.FTZ R7, R34, R7 ;  /* 0x0000000722077220 */ /* 0x000fca0000410000 */
[----:B------:R-:W0:Y:S01]  /*1840*/  MUFU.COS R0, R8 ;  /* 0x0000000800007308 */ /* 0x000e220000000000 */
[-C--:B-1----:R-:W-:Y:S02]  /*1850*/  FMUL.FTZ R5, R33, R4.reuse ;  /* 0x0000000421057220 */ /* 0x082fe40000410000 */
[----:B------:R-:W-:Y:S02]  /*1860*/  FMUL.FTZ R4, R32, R4 ;  /* 0x0000000420047220 */ /* 0x000fe40000410000 */
[-C--:B--2---:R-:W-:Y:S02]  /*1870*/  FFMA.FTZ R34, R34, R6.reuse, -R9 ;  /* 0x0000000622227223 */ /* 0x084fe40000010809 */
[----:B------:R-:W-:Y:S02]  /*1880*/  FFMA.FTZ R35, R35, R6, R7 ;  /* 0x0000000623237223 */ /* 0x000fe40000010007 */
[-C--:B0-----:R-:W-:Y:S02]  /*1890*/  FFMA.FTZ R32, R32, R0.reuse, -R5 ;  /* 0x0000000020207223 */ /* 0x081fe40000010805 */
[----:B------:R-:W-:Y:S01]  /*18a0*/  FFMA.FTZ R33, R33, R0, R4 ;  /* 0x0000000021217223 */ /* 0x000fe20000010004 */
[----:B------:R-:W-:Y:S05]  /*18b0*/  BRA `(.L_x_991) ;  /* 0x0000028000007947 */ /* 0x000fea0003800000 */
.L_x_990:
        /* <DEDUP_REMOVED lines=21> */
[-C--:B0-----:R-:W-:Y:S02]  /*1a10*/  FMUL.FTZ R7, R35, R11.reuse ;  /* 0x0000000b23077220 */ /* 0x081fe40000410000 */
[----:B------:R-:W-:-:S02]  /*1a20*/  FMUL.FTZ R3, R27, R11 ;  /* 0x0000000b1b037220 */ /* 0x000fc40000410000 */
[-C--:B------:R-:W-:Y:S02]  /*1a30*/  FMUL.FTZ R4, R26, R11.reuse ;  /* 0x0000000b1a047220 */ /* 0x080fe40000410000 */
[C---:B------:R-:W-:Y:S01]  /*1a40*/  FMUL.FTZ R13, R34.reuse, R11 ;  /* 0x0000000b220d7220 */ /* 0x040fe20000410000 */
[----:B------:R0:W3:Y:S01]  /*1a50*/  MUFU.COS R5, R0 ;  /* 0x0000000000057308 */ /* 0x0000e20000000000 */
[-C--:B-1----:R-:W-:Y:S02]  /*1a60*/  FFMA.FTZ R12, R34, R10.reuse, -R7 ;  /* 0x0000000a220c7223 */ /* 0x082fe40000010807 */
[-C--:B------:R-:W-:Y:S02]  /*1a70*/  FFMA.FTZ R26, R26, R10.reuse, -R3 ;  /* 0x0000000a1a1a7223 */ /* 0x080fe40000010803 */
[----:B------:R-:W-:Y:S01]  /*1a80*/  FFMA.FTZ R35, R35, R10, R13 ;  /* 0x0000000a23237223 */ /* 0x000fe2000001000d */
[----:B------:R-:W-:Y:S01]  /*1a90*/  MOV R34, R12 ;  /* 0x0000000c00227202 */ /* 0x000fe20000000f00 */
[----:B------:R-:W-:-:S02]  /*1aa0*/  FFMA.FTZ R27, R27, R10, R4 ;  /* 0x0000000a1b1b7223 */ /* 0x000fc40000010004 */
[-C--:B--2---:R-:W-:Y:S02]  /*1ab0*/  FMUL.FTZ R7, R33, R6.reuse ;  /* 0x0000000621077220 */ /* 0x084fe40000410000 */
[-C--:B------:R-:W-:Y:S02]  /*1ac0*/  FMUL.FTZ R3, R25, R6.reuse ;  /* 0x0000000619037220 */ /* 0x080fe40000410000 */
[-C--:B------:R-:W-:Y:S02]  /*1ad0*/  FMUL.FTZ R8, R32, R6.reuse ;  /* 0x0000000620087220 */ /* 0x080fe40000410000 */
[----:B0-----:R-:W-:Y:S02]  /*1ae0*/  FMUL.FTZ R0, R24, R6 ;  /* 0x0000000618007220 */ /* 0x001fe40000410000 */
[-C--:B---3--:R-:W-:Y:S02]  /*1af0*/  FFMA.FTZ R7, R32, R5.reuse, -R7 ;  /* 0x0000000520077223 */ /* 0x088fe40000010807 */
[----:B------:R-:W-:-:S02]  /*1b00*/  FFMA.FTZ R24, R24, R5, -R3 ;  /* 0x0000000518187223 */ /* 0x000fc40000010803 */
[-C--:B------:R-:W-:Y:S02]  /*1b10*/  FFMA.FTZ R33, R33, R5.reuse, R8 ;  /* 0x0000000521217223 */ /* 0x080fe40000010008 */
[----:B------:R-:W-:Y:S02]  /*1b20*/  FFMA.FTZ R25, R25, R5, R0 ;  /* 0x0000000519197223 */ /* 0x000fe40000010000 */
[----:B------:R-:W-:Y:S02]  /*1b30*/  IMAD.MOV.U32 R32, RZ, RZ, R7 ;  /* 0x000000ffff207224 */ /* 0x000fe400078e0007 */
.L_x_991:
[----:B------:R-:W-:Y:S05]  /*1b40*/  BSYNC B0 ;  /* 0x0000000000007941 */ /* 0x000fea0003800000 */
.L_x_978:
[----:B------:R-:W-:Y:S01]  /*1b50*/  MOV R3, UR40 ;  /* 0x0000002800037c02 */ /* 0x000fe20008000f00 */
[----:B------:R-:W-:Y:S01]  /*1b60*/  BSSY B0, `(.L_x_992) ;  /* 0x0000021000007945 */ /* 0x000fe20003800000 */
[----:B------:R-:W-:Y:S01]  /*1b70*/  ISETP.GT.AND P0, PT, R40, 0x1f, PT ;  /* 0x0000001f2800780c */ /* 0x000fe20003f04270 */
[----:B------:R-:W-:Y:S01]  /*1b80*/  HFMA2.MMA R0, -RZ, RZ, 0, 0 ;  /* 0x00000000ff007435 */ /* 0x000fe200000001ff */
[----:B------:R-:W-:-:S04]  /*1b90*/  IADD3 R3, R3, -c[0x0][0x1d4], RZ ;  /* 0x8000750003037a10 */ /* 0x000fc80007ffe0ff */
[----:B------:R-:W-:-:S05]  /*1ba0*/  IMNMX R3, RZ, R3, !PT ;  /* 0x00000003ff037217 */ /* 0x000fca0007800200 */
[----:B------:R3:W-:Y:S02]  /*1bb0*/  STL [R1+0x190], R3 ;  /* 0x0001900301007387 */ /* 0x0007e40000100800 */
[----:B------:R-:W-:Y:S05]  /*1bc0*/  @P0 BRA `(.L_x_993) ;  /* 0x000001a000000947 */ /* 0x000fea0003800000 */
[----:B------:R-:W-:Y:S01]  /*1bd0*/  ISETP.NE.AND P1, PT, RZ, c[0x0][0x1ec], PT ;  /* 0x00007b00ff007a0c */ /* 0x000fe20003f25270 */
[----:B---3--:R-:W-:Y:S01]  /*1be0*/  IMAD.U32 R3, RZ, RZ, UR38 ;  /* 0x00000026ff037e24 */ /* 0x008fe2000f8e00ff */
[----:B-1----:R1:W-:Y:S02]  /*1bf0*/  STS.128 [R40.X16+0x40], R32 ;  /* 0x0000402028007388 */ /* 0x0023e4000000cc00 */
[----:B------:R-:W-:-:S09]  /*1c00*/  ISETP.GT.OR P0, PT, R40, 0x13, P1 ;  /* 0x000000132800780c */ /* 0x000fd20000f04670 */
[----:B------:R1:W-:Y:S04]  /*1c10*/  @!P1 STS.128 [R40.X16+0x240], R28 ;  /* 0x0002401c28009388 */ /* 0x0003e8000000cc00 */
[----:B------:R-:W-:Y:S02]  /*1c20*/  @!P0 SHF.L.U32 R3, R3, 0x2, RZ ;  /* 0x0000000203038819 */ /* 0x000fe400000006ff */
[----:B------:R-:W-:-:S03]  /*1c30*/  @!P0 MOV R4, 0x4 ;  /* 0x0000000400048802 */ /* 0x000fc60000000f00 */
[----:B------:R-:W-:-:S04]  /*1c40*/  @!P0 IMAD R3, R18, c[0x0][0x1d4], R3 ;  /* 0x0000750012038a24 */ /* 0x000fc800078e0203 */
[----:B------:R-:W-:-:S04]  /*1c50*/  @!P0 IMAD.WIDE R4, R3, R4, c[0x0][0x198] ;  /* 0x0000660003048625 */ /* 0x000fc800078e0204 */
[----:B--2---:R-:W-:Y:S01]  /*1c60*/  FMUL.FTZ R3, R33, R25 ;  /* 0x0000001921037220 */ /* 0x004fe20000410000 */
[----:B------:R1:W-:Y:S03]  /*1c70*/  @!P0 STG.E.128 [R4.64], R24 ;  /* 0x0000001804008986 */ /* 0x0003e6000c101d24 */
[----:B------:R-:W-:-:S04]  /*1c80*/  FFMA.FTZ R3, R32, R24, R3 ;  /* 0x0000001820037223 */ /* 0x000fc80000010003 */
[----:B------:R-:W-:-:S04]  /*1c90*/  FFMA.FTZ R0, R34, R26, R3 ;  /* 0x0000001a22007223 */ /* 0x000fc80000010003 */
[----:B------:R-:W-:Y:S01]  /*1ca0*/  FFMA.FTZ R6, R35, R27, R0 ;  /* 0x0000001b23067223 */ /* 0x000fe20000010000 */
[----:B------:R-:W-:Y:S05]  /*1cb0*/  BRA.DIV ~URZ, `(.L_x_994) ;  /* 0x0000ac527f007947 */ /* 0x000fea000b800000 */
[----:B------:R2:W3:Y:S02]  /*1cc0*/  SHFL.BFLY PT, R0, R6, 0x10, 0x1f ;  /* 0x0e001f0006007f89 */ /* 0x0004e400000e0000 */
.L_x_1124:
[----:B---3--:R-:W-:Y:S01]  /*1cd0*/  FADD.FTZ R9, R6, R0 ;  /* 0x0000000006097221 */ /* 0x008fe20000010000 */
[----:B------:R-:W-:Y:S05]  /*1ce0*/  BRA.DIV ~URZ, `(.L_x_995) ;  /* 0x0000ac827f007947 */ /* 0x000fea000b800000 */
[----:B------:R-:W3:Y:S02]  /*1cf0*/  SHFL.BFLY PT, R0, R9, 0x8, 0x1f ;  /* 0x0d001f0009007f89 */ /* 0x000ee400000e0000 */
[----:B---3--:R-:W-:-:S05]  /*1d00*/  FADD.FTZ R0, R9, R0 ;  /* 0x0000000009007221 */ /* 0x008fca0000010000 */
[----:B------:R-:W3:Y:S02]  /*1d10*/  SHFL.BFLY PT, R3, R0, 0x4, 0x1f ;  /* 0x0c801f0000037f89 */ /* 0x000ee400000e0000 */
[----:B---3--:R-:W-:-:S05]  /*1d20*/  FADD.FTZ R3, R0, R3 ;  /* 0x0000000300037221 */ /* 0x008fca0000010000 */
[----:B-1----:R-:W1:Y:S02]  /*1d30*/  SHFL.BFLY PT, R4, R3, 0x2, 0x1f ;  /* 0x0c401f0003047f89 */ /* 0x002e6400000e0000 */
[----:B-12---:R-:W-:-:S05]  /*1d40*/  FADD.FTZ R6, R3, R4 ;  /* 0x0000000403067221 */ /* 0x006fca0000010000 */
[----:B------:R1:W2:Y:S02]  /*1d50*/  SHFL.BFLY PT, R5, R6, 0x1, 0x1f ;  /* 0x0c201f0006057f89 */ /* 0x0002a400000e0000 */
.L_x_1125:
[----:B--2---:R-:W-:Y:S02]  /*1d60*/  FADD.FTZ R0, R5, R6 ;  /* 0x0000000605007221 */ /* 0x004fe40000010000 */
.L_x_993:
[----:B------:R-:W-:Y:S05]  /*1d70*/  BSYNC B0 ;  /* 0x0000000000007941 */ /* 0x000fea0003800000 */
.L_x_992:
[----:B------:R-:W4:Y:S01]  /*1d80*/  S2R R45, SR_TID.X ;  /* 0x00000000002d7919 */ /* 0x000f220000002100 */
[----:B---3--:R-:W-:-:S03]  /*1d90*/  IMAD.MOV.U32 R3, RZ, RZ, -0x800001 ;  /* 0xff7fffffff037424 */ /* 0x008fc600078e00ff */
[----:B------:R3:W5:Y:S04]  /*1da0*/  LDL R44, [R1+0x190] ;  /* 0x00019000012c7983 */ /* 0x0007680000100800 */
[----:B------:R3:W-:Y:S01]  /*1db0*/  STL [R1+0x18c], R3 ;  /* 0x00018c0301007387 */ /* 0x0007e20000100800 */
[----:B----4-:R-:W-:-:S13]  /*1dc0*/  ISETP.NE.AND P0, PT, R45, RZ, PT ;  /* 0x000000ff2d00720c */ /* 0x010fda0003f05270 */
[----:B------:R-:W-:Y:S05]  /*1dd0*/  @P0 BRA `(.L_x_996) ;  /* 0x0000014000000947 */ /* 0x000fea0003800000 */
[----:B---3--:R-:W3:Y:S01]  /*1de0*/  LDL R3, [R1+0x194] ;  /* 0x0001940001037983 */ /* 0x008ee20000100800 */
[----:B------:R-:W-:-:S03]  /*1df0*/  ISETP.NE.U32.AND P0, PT, RZ, c[0x0][0x218], PT ;  /* 0x00008600ff007a0c */ /* 0x000fc60003f05070 */
[----:B------:R-:W4:Y:S01]  /*1e00*/  S2R R4, SR_CTAID.X ;  /* 0x0000000000047919 */ /* 0x000f220000002500 */
[----:B------:R-:W-:-:S13]  /*1e10*/  ISETP.NE.AND.EX P0, PT, RZ, c[0x0][0x21c], PT, P0 ;  /* 0x00008700ff007a0c */ /* 0x000fda0003f05300 */
[----:B------:R-:W-:Y:S02]  /*1e20*/  @P0 MOV R5, 0x4 ;  /* 0x0000000400050802 */ /* 0x000fe40000000f00 */
[----:B---3--:R-:W-:-:S05]  /*1e30*/  @P0 IADD3 R3, -R3, UR39, RZ ;  /* 0x0000002703030c10 */ /* 0x008fca000fffe1ff */
[----:B----4-:R-:W-:-:S04]  /*1e40*/  @P0 IMAD R4, R4, c[0x0][0x220], R3 ;  /* 0x0000880004040a24 */ /* 0x010fc800078e0203 */
[----:B------:R-:W-:-:S04]  /*1e50*/  @P0 IMAD R4, R4, c[0x0][0x220], R3 ;  /* 0x0000880004040a24 */ /* 0x000fc800078e0203 */
[----:B------:R-:W-:-:S06]  /*1e60*/  @P0 IMAD.WIDE R4, R4, R5, c[0x0][0x218] ;  /* 0x0000860004040625 */ /* 0x000fcc00078e0205 */
[----:B------:R-:W3:Y:S01]  /*1e70*/  @P0 LDG.E R4, [R4.64] ;  /* 0x0000002404040981 */ /* 0x000ee2000c1e1900 */
[----:B------:R-:W-:Y:S01]  /*1e80*/  MOV R3, UR40 ;  /* 0x0000002800037c02 */ /* 0x000fe20008000f00 */
[----:B-1----:R-:W-:Y:S02]  /*1e90*/  IMAD.U32 R6, RZ, RZ, UR40 ;  /* 0x00000028ff067e24 */ /* 0x002fe4000f8e00ff */
[----:B------:R-:W-:Y:S01]  /*1ea0*/  FMUL.FTZ R7, R0, c[0x0][0x1f0] ;  /* 0x00007c0000077a20 */ /* 0x000fe20000410000 */
[----:B------:R-:W-:-:S04]  /*1eb0*/  IADD3 R3, R3, -c[0x0][0x1d4], RZ ;  /* 0x8000750003037a10 */ /* 0x000fc80007ffe0ff */
[----:B-----5:R-:W-:-:S04]  /*1ec0*/  IMNMX R44, RZ, R3, !PT ;  /* 0x00000003ff2c7217 */ /* 0x020fc80007800200 */
[----:B------:R-:W-:Y:S01]  /*1ed0*/  IADD3 R0, -R44, -0x1, R6 ;  /* 0xffffffff2c007810 */ /* 0x000fe20007ffe106 */
[----:B------:R1:W-:Y:S01]  /*1ee0*/  STL [R1+0x190], R44 ;  /* 0x0001902c01007387 */ /* 0x0003e20000100800 */
[----:B---3--:R-:W-:-:S05]  /*1ef0*/  @P0 FADD.FTZ R7, R7, R4 ;  /* 0x0000000407070221 */ /* 0x008fca0000010000 */
[----:B------:R1:W-:Y:S04]  /*1f00*/  STL [R1+0x18c], R7 ;  /* 0x00018c0701007387 */ /* 0x0003e80000100800 */
[----:B------:R1:W-:Y:S02]  /*1f10*/  STS [R0.X4+0x440], R7 ;  /* 0x0004400700007388 */ /* 0x0003e40000004800 */
.L_x_996:
[----:B---3--:R-:W-:Y:S02]  /*1f20*/  WARPSYNC 0xffffffff ;  /* 0xffffffff00007948 */ /* 0x008fe40003800000 */
[----:B------:R-:W-:Y:S01]  /*1f30*/  BAR.SYNC.DEFER_BLOCKING 0x0 ;  /* 0x0000000000007b1d */ /* 0x000fe20000010000 */
[----:B-1----:R-:W-:-:S04]  /*1f40*/  MOV R0, UR39 ;  /* 0x0000002700007c02 */ /* 0x002fc80008000f00 */
[----:B-----5:R-:W-:Y:S01]  /*1f50*/  IADD3 R0, R0, 0x1f, -R44 ;  /* 0x0000001f00007810 */ /* 0x020fe20007ffe82c */
[----:B------:R-:W-:Y:S02]  /*1f60*/  ULDC UR61, c[0x0][0x1ec] ;  /* 0x00007b00003d7ab9 */ /* 0x000fe40000000800 */
[----:B------:R-:W-:Y:S01]  /*1f70*/  UISETP.NE.AND UP0, UPT, URZ, UR61, UPT ;  /* 0x0000003d3f00728c */ /* 0x000fe2000bf05270 */
[----:B------:R-:W-:-:S04]  /*1f80*/  SHF.R.S32.HI R3, RZ, 0x1f, R0 ;  /* 0x0000001fff037819 */ /* 0x000fc80000011400 */
[----:B------:R-:W-:Y:S02]  /*1f90*/  LEA.HI R3, R3, R0, RZ, 0x5 ;  /* 0x0000000003037211 */ /* 0x000fe400078f28ff */
[----:B------:R-:W-:Y:S02]  /*1fa0*/  PLOP3.LUT P1, PT, PT, PT, UP0, 0x80, 0x0 ;  /* 0x000000000000781c */ /* 0x000fe40003f2f008 */
[----:B------:R-:W-:Y:S01]  /*1fb0*/  LOP3.LUT R3, R3, 0xffffffe0, RZ, 0xc0, !PT ;  /* 0xffffffe003037812 */ /* 0x000fe200078ec0ff */
[----:B0-----:R-:W0:Y:S04]  /*1fc0*/  LDS.128 R20, [0x1e0] ;  /* 0x0001e000ff147984 */ /* 0x001e280000000c00 */
[----:B------:R-:W-:Y:S04]  /*1fd0*/  LDS.128 R16, [0x1d0] ;  /* 0x0001d000ff107984 */ /* 0x000fe80000000c00 */
[----:B------:R-:W-:Y:S04]  /*1fe0*/  LDS.128 R12, [0x1c0] ;  /* 0x0001c000ff0c7984 */ /* 0x000fe80000000c00 */
[----:B------:R-:W1:Y:S04]  /*1ff0*/  LDS.128 R48, [0x160] ;  /* 0x00016000ff307984 */ /* 0x000e680000000c00 */
[----:B------:R-:W-:Y:S04]  /*2000*/  LDS.128 R4, [0x1a0] ;  /* 0x0001a000ff047984 */ /* 0x000fe80000000c00 */
[----:B------:R-:W-:Y:S04]  /*2010*/  LDS.128 R32, [0x170] ;  /* 0x00017000ff207984 */ /* 0x000fe80000000c00 */
[----:B------:R-:W-:Y:S04]  /*2020*/  LDS.128 R8, [0x1b0] ;  /* 0x0001b000ff087984 */ /* 0x000fe80000000c00 */
[----:B------:R-:W-:Y:S04]  /*2030*/  LDS.128 R36, [0x180] ;  /* 0x00018000ff247984 */ /* 0x000fe80000000c00 */
[----:B------:R-:W-:Y:S04]  /*2040*/  LDS.128 R40, [0x190] ;  /* 0x00019000ff287984 */ /* 0x000fe80000000c00 */
[----:B--2---:R-:W-:Y:S01]  /*2050*/  LDS.128 R24, [0x1f0] ;  /* 0x0001f000ff187984 */ /* 0x004fe20000000c00 */
[----:B0-----:R0:W2:Y:S03]  /*2060*/  R2UR UR32, R23 ;  /* 0x00000000172073c2 */ /* 0x0010a600000e0000 */
[----:B------:R-:W-:Y:S05]  /*2070*/  LDS.128 R28, [0x200] ;  /* 0x00020000ff1c7984 */ /* 0x000fea0000000c00 */
[----:B------:R0:W3:Y:S01]  /*2080*/  R2UR UR33, R22 ;  /* 0x00000000162173c2 */ /* 0x0000e200000e0000 */
[----:B-1----:R-:W-:Y:S01]  /*2090*/  STL.64 [R1+0x180], R48 ;  /* 0x0001803001007387 */ /* 0x002fe20000100a00 */
[----:B------:R-:W-:-:S06]  /*20a0*/  MOV R0, R51 ;  /* 0x0000003300007202 */ /* 0x000fcc0000000f00 */
[----:B------:R0:W1:Y:S01]  /*20b0*/  R2UR UR34, R21 ;  /* 0x00000000152273c2 */ /* 0x00006200000e0000 */
[----:B------:R-:W-:Y:S07]  /*20c0*/  STL [R1+0x188], R50 ;  /* 0x0001883201007387 */ /* 0x000fee0000100800 */
[----:B------:R0:W4:Y:S02]  /*20d0*/  R2UR UR35, R20 ;  /* 0x00000000142373c2 */ /* 0x00012400000e0000 */
[----:B0-----:R-:W0:Y:S06]  /*20e0*/  LDS.128 R20, [0x40] ;  /* 0x00004000ff147984 */ /* 0x001e2c0000000c00 */
[----:B------:R1:W0:Y:S08]  /*20f0*/  R2UR UR28, R19 ;  /* 0x00000000131c73c2 */ /* 0x00023000000e0000 */
[----:B------:R1:W0:Y:S08]  /*2100*/  R2UR UR29, R18 ;  /* 0x00000000121d73c2 */ /* 0x00023000000e0000 */
[----:B------:R1:W2:Y:S08]  /*2110*/  R2UR UR30, R17 ;  /* 0x00000000111e73c2 */ /* 0x0002b000000e0000 */
[----:B------:R1:W2:Y:S02]  /*2120*/  R2UR UR31, R16 ;  /* 0x00000000101f73c2 */ /* 0x0002a400000e0000 */
[----:B-1----:R-:W1:Y:S06]  /*2130*/  LDS.128 R16, [0x50] ;  /* 0x00005000ff107984 */ /* 0x002e6c0000000c00 */
[----:B------:R2:W1:Y:S01]  /*2140*/  R2UR UR24, R15 ;  /* 0x000000000f1873c2 */ /* 0x00046200000e0000 */
[----:B0-----:R-:W-:Y:S07]  /*2150*/  STL.64 [R1+0x170], R20 ;  /* 0x0001701401007387 */ /* 0x001fee0000100a00 */
[----:B------:R2:W0:Y:S01]  /*2160*/  R2UR UR25, R14 ;  /* 0x000000000e1973c2 */ /* 0x00042200000e0000 */
[----:B------:R-:W-:Y:S04]  /*2170*/  STL.64 [R1+0x178], R22 ;  /* 0x0001781601007387 */ /* 0x000fe80000100a00 */
[----:B------:R-:W-:Y:S03]  /*2180*/  LDS.128 R20, [0x70] ;  /* 0x00007000ff147984 */ /* 0x000fe60000000c00 */
[----:B------:R2:W0:Y:S08]  /*2190*/  R2UR UR26, R13 ;  /* 0x000000000d1a73c2 */ /* 0x00043000000e0000 */
[----:B------:R2:W0:Y:S02]  /*21a0*/  R2UR UR27, R12 ;  /* 0x000000000c1b73c2 */ /* 0x00042400000e0000 */
[----:B--2---:R-:W2:Y:S06]  /*21b0*/  LDS.128 R12, [0x60] ;  /* 0x00006000ff0c7984 */ /* 0x004eac0000000c00 */
[----:B------:R0:W0:Y:S01]  /*21c0*/  R2UR UR16, R7 ;  /* 0x00000000071073c2 */ /* 0x00002200000e0000 */
[----:B-1----:R-:W-:Y:S07]  /*21d0*/  STL.64 [R1+0x160], R16 ;  /* 0x0001601001007387 */ /* 0x002fee0000100a00 */
[----:B------:R0:W1:Y:S01]  /*21e0*/  R2UR UR17, R6 ;  /* 0x00000000061173c2 */ /* 0x00006200000e0000 */
[----:B------:R-:W-:Y:S04]  /*21f0*/  STL.64 [R1+0x168], R18 ;  /* 0x0001681201007387 */ /* 0x000fe80000100a00 */
[----:B------:R-:W1:Y:S03]  /*2200*/  LDS.128 R16, [0x80] ;  /* 0x00008000ff107984 */ /* 0x000e660000000c00 */
[----:B------:R0:W1:Y:S08]  /*2210*/  R2UR UR18, R5 ;  /* 0x00000000051273c2 */ /* 0x00007000000e0000 */
[----:B------:R0:W1:Y:S02]  /*2220*/  R2UR UR19, R4 ;  /* 0x00000000041373c2 */ /* 0x00006400000e0000 */
[----:B0-----:R-:W-:Y:S06]  /*2230*/  LDS.128 R4, [0x220] ;  /* 0x00022000ff047984 */ /* 0x001fec0000000c00 */
[----:B------:R0:W0:Y:S01]  /*2240*/  R2UR UR4, R35 ;  /* 0x00000000230473c2 */ /* 0x00002200000e0000 */
[----:B--2---:R-:W-:Y:S07]  /*2250*/  STL.64 [R1+0x150], R12 ;  /* 0x0001500c01007387 */ /* 0x004fee0000100a00 */
[----:B------:R0:W2:Y:S01]  /*2260*/  R2UR UR5, R34 ;  /* 0x00000000220573c2 */ /* 0x0000a200000e0000 */
[----:B------:R-:W-:Y:S04]  /*2270*/  STL.64 [R1+0x158], R14 ;  /* 0x0001580e01007387 */ /* 0x000fe80000100a00 */
[----:B------:R-:W2:Y:S03]  /*2280*/  LDS.128 R12, [0x90] ;  /* 0x00009000ff0c7984 */ /* 0x000ea60000000c00 */
[----:B------:R0:W0:Y:S01]  /*2290*/  R2UR UR6, R33 ;  /* 0x00000000210673c2 */ /* 0x00002200000e0000 */
[----:B------:R-:W-:Y:S04]  /*22a0*/  STL.64 [R1+0x140], R20 ;  /* 0x0001401401007387 */ /* 0x000fe80000100a00 */
[----:B------:R-:W-:Y:S03]  /*22b0*/  STL.64 [R1+0x148], R22 ;  /* 0x0001481601007387 */ /* 0x000fe60000100a00 */
[----:B------:R0:W2:Y:S01]  /*22c0*/  R2UR UR7, R32 ;  /* 0x00000000200773c2 */ /* 0x0000a200000e0000 */
[----:B------:R-:W3:Y:S04]  /*22d0*/  LDS.128 R20, [0xa0] ;  /* 0x0000a000ff147984 */ /* 0x000ee80000000c00 */
[----:B-1----:R-:W-:Y:S03]  /*22e0*/  STL.64 [R1+0x130], R16 ;  /* 0x0001301001007387 */ /* 0x002fe60000100a00 */
[----:B------:R1:W1:Y:S01]  /*22f0*/  R2UR UR20, R11 ;  /* 0x000000000b1473c2 */ /* 0x00026200000e0000 */
[----:B------:R-:W-:Y:S04]  /*2300*/  STL.64 [R1+0x138], R18 ;  /* 0x0001381201007387 */ /* 0x000fe80000100a00 */
[----:B------:R-:W1:Y:S03]  /*2310*/  LDS.128 R16, [0xb0] ;  /* 0x0000b000ff107984 */ /* 0x000e660000000c00 */
[----:B------:R1:W1:Y:S01]  /*2320*/  R2UR UR21, R10 ;  /* 0x000000000a1573c2 */ /* 0x00026200000e0000 */
[----:B0-----:R-:W-:Y:S07]  /*2330*/  LDS.128 R32, [0x210] ;  /* 0x00021000ff207984 */ /* 0x001fee0000000c00 */
[----:B------:R0:W0:Y:S01]  /*2340*/  R2UR UR22, R9 ;  /* 0x00000000091673c2 */ /* 0x00002200000e0000 */
[----:B--2---:R-:W-:Y:S07]  /*2350*/  STL.64 [R1+0x120], R12 ;  /* 0x0001200c01007387 */ /* 0x004fee0000100a00 */
[----:B------:R0:W2:Y:S01]  /*2360*/  R2UR UR23, R8 ;  /* 0x00000000081773c2 */ /* 0x0000a200000e0000 */
[----:B------:R-:W-:Y:S04]  /*2370*/  STL.64 [R1+0x128], R14 ;  /* 0x0001280e01007387 */ /* 0x000fe80000100a00 */
[----:B------:R-:W2:Y:S03]  /*2380*/  LDS.128 R12, [0xc0] ;  /* 0x0000c000ff0c7984 */ /* 0x000ea60000000c00 */
[----:B------:R0:W2:Y:S01]  /*2390*/  R2UR UR61, R0 ;  /* 0x00000000003d73c2 */ /* 0x0000a200000e0000 */
[----:B---3--:R-:W-:Y:S04]  /*23a0*/  STL.64 [R1+0x110], R20 ;  /* 0x0001101401007387 */ /* 0x008fe80000100a00 */
[----:B------:R-:W-:Y:S01]  /*23b0*/  STL.64 [R1+0x118], R22 ;  /* 0x0001181601007387 */ /* 0x000fe20000100a00 */
[----:B0-----:R-:W-:-:S02]  /*23c0*/  IADD3 R0, R3, R44, RZ ;  /* 0x0000002c03007210 */ /* 0x001fc40007ffe0ff */
[----:B------:R0:W3:Y:S01]  /*23d0*/  R2UR UR54, R6 ;  /* 0x00000000063673c2 */ /* 0x0000e200000e0000 */
[----:B------:R-:W3:Y:S04]  /*23e0*/  LDS.128 R20, [0xd0] ;  /* 0x0000d000ff147984 */ /* 0x000ee80000000c00 */
[----:B-1----:R-:W-:Y:S01]  /*23f0*/  STL.64 [R1+0x100], R16 ;  /* 0x0001001001007387 */ /* 0x002fe20000100a00 */
[----:B0-----:R-:W-:-:S03]  /*2400*/  IMAD.IADD R6, R45, 0x1, R44 ;  /* 0x000000012d067824 */ /* 0x001fc600078e022c */
[----:B------:R-:W-:Y:S01]  /*2410*/  STL.64 [R1+0x108], R18 ;  /* 0x0001081201007387 */ /* 0x000fe20000100a00 */
[----:B------:R0:W1:Y:S03]  /*2420*/  R2UR UR8, R39 ;  /* 0x00000000270873c2 */ /* 0x00006600000e0000 */
[----:B------:R-:W0:Y:S01]  /*2430*/  LDS.128 R16, [0xe0] ;  /* 0x0000e000ff107984 */ /* 0x000e220000000c00 */
[----:B------:R-:W-:-:S03]  /*2440*/  ISETP.GE.AND P0, PT, R6, R0, PT ;  /* 0x000000000600720c */ /* 0x000fc60003f06270 */
[----:B------:R-:W-:Y:S01]  /*2450*/  LDS.128 R8, [0x230] ;  /* 0x00023000ff087984 */ /* 0x000fe20000000c00 */
[----:B------:R0:W0:Y:S08]  /*2460*/  R2UR UR9, R38 ;  /* 0x00000000260973c2 */ /* 0x00003000000e0000 */
[----:B------:R0:W0:Y:S01]  /*2470*/  R2UR UR10, R37 ;  /* 0x00000000250a73c2 */ /* 0x00002200000e0000 */
[----:B--2---:R-:W-:Y:S04]  /*2480*/  STL.64 [R1+0xf0], R12 ;  /* 0x0000f00c01007387 */ /* 0x004fe80000100a00 */
[----:B------:R-:W-:Y:S03]  /*2490*/  STL.64 [R1+0xf8], R14 ;  /* 0x0000f80e01007387 */ /* 0x000fe60000100a00 */
[----:B------:R2:W1:Y:S01]  /*24a0*/  R2UR UR11, R36 ;  /* 0x00000000240b73c2 */ /* 0x00046200000e0000 */
[----:B------:R-:W1:Y:S04]  /*24b0*/  LDS.128 R12, [0xf0] ;  /* 0x0000f000ff0c7984 */ /* 0x000e680000000c00 */
[----:B---3--:R-:W-:Y:S03]  /*24c0*/  STL.64 [R1+0xe0], R20 ;  /* 0x0000e01401007387 */ /* 0x008fe60000100a00 */
[----:B------:R2:W3:Y:S01]  /*24d0*/  R2UR UR12, R43 ;  /* 0x000000002b0c73c2 */ /* 0x0004e200000e0000 */
[----:B------:R-:W-:Y:S04]  /*24e0*/  STL.64 [R1+0xe8], R22 ;  /* 0x0000e81601007387 */ /* 0x000fe80000100a00 */
[----:B------:R-:W2:Y:S03]  /*24f0*/  LDS.128 R20, [0x100] ;  /* 0x00010000ff147984 */ /* 0x000ea60000000c00 */
[----:B------:R1:W1:Y:S01]  /*2500*/  R2UR UR13, R42 ;  /* 0x000000002a0d73c2 */ /* 0x00026200000e0000 */
[----:B0-----:R-:W-:Y:S04]  /*2510*/  STL.64 [R1+0xd0], R16 ;  /* 0x0000d01001007387 */ /* 0x001fe80000100a00 */
[----:B------:R-:W-:Y:S03]  /*2520*/  STL.64 [R1+0xd8], R18 ;  /* 0x0000d81201007387 */ /* 0x000fe60000100a00 */
[----:B------:R0:W0:Y:S01]  /*2530*/  R2UR UR14, R41 ;  /* 0x00000000290e73c2 */ /* 0x00002200000e0000 */
[----:B------:R-:W0:Y:S07]  /*2540*/  LDS.128 R16, [0x110] ;  /* 0x00011000ff107984 */ /* 0x000e2e0000000c00 */
[----:B------:R0:W0:Y:S08]  /*2550*/  R2UR UR15, R40 ;  /* 0x00000000280f73c2 */ /* 0x00003000000e0000 */
[----:B------:R0:W0:Y:S01]  /*2560*/  R2UR UR41, R27 ;  /* 0x000000001b2973c2 */ /* 0x00002200000e0000 */
[----:B-1----:R-:W-:Y:S04]  /*2570*/  STL.64 [R1+0xc0], R12 ;  /* 0x0000c00c01007387 */ /* 0x002fe80000100a00 */
[----:B------:R-:W-:Y:S03]  /*2580*/  STL.64 [R1+0xc8], R14 ;  /* 0x0000c80e01007387 */ /* 0x000fe60000100a00 */
[----:B------:R1:W1:Y:S01]  /*2590*/  R2UR UR42, R26 ;  /* 0x000000001a2a73c2 */ /* 0x00026200000e0000 */
[----:B------:R-:W1:Y:S04]  /*25a0*/  LDS.128 R12, [0x120] ;  /* 0x00012000ff0c7984 */ /* 0x000e680000000c00 */
[----:B--2---:R-:W-:Y:S03]  /*25b0*/  STL.64 [R1+0xb0], R20 ;  /* 0x0000b01401007387 */ /* 0x004fe60000100a00 */
[----:B------:R2:W1:Y:S01]  /*25c0*/  R2UR UR43, R25 ;  /* 0x00000000192b73c2 */ /* 0x00046200000e0000 */
        /* <DEDUP_REMOVED lines=13> */
[----:B--2---:R2:W-:Y:S03]  /*26a0*/  STL.64 [R1+0x80], R20 ;  /* 0x0000801401007387 */ /* 0x0045e60000100a00 */
[----:B------:R2:W1:Y:S01]  /*26b0*/  R2UR UR49, R35 ;  /* 0x00000000233173c2 */ /* 0x00046200000e0000 */
[----:B------:R2:W-:Y:S07]  /*26c0*/  STL.64 [R1+0x88], R22 ;  /* 0x0000881601007387 */ /* 0x0005ee0000100a00 */
[----:B------:R2:W1:Y:S01]  /*26d0*/  R2UR UR50, R34 ;  /* 0x00000000223273c2 */ /* 0x00046200000e0000 */
[----:B0-----:R2:W-:Y:S04]  /*26e0*/  STL.64 [R1+0x70], R16 ;  /* 0x0000701001007387 */ /* 0x0015e80000100a00 */
[----:B------:R2:W-:Y:S03]  /*26f0*/  STL.64 [R1+0x78], R18 ;  /* 0x0000781201007387 */ /* 0x0005e60000100a00 */
[----:B------:R2:W0:Y:S08]  /*2700*/  R2UR UR51, R33 ;  /* 0x00000000213373c2 */ /* 0x00043000000e0000 */
[----:B------:R2:W0:Y:S08]  /*2710*/  R2UR UR52, R32 ;  /* 0x00000000203473c2 */ /* 0x00043000000e0000 */
[----:B------:R2:W0:Y:S01]  /*2720*/  R2UR UR53, R7 ;  /* 0x00000000073573c2 */ /* 0x00042200000e0000 */
[----:B-1----:R2:W-:Y:S04]  /*2730*/  STL.64 [R1+0x60], R12 ;  /* 0x0000600c01007387 */ /* 0x0025e80000100a00 */
[----:B------:R2:W-:Y:S03]  /*2740*/  STL.64 [R1+0x68], R14 ;  /* 0x0000680e01007387 */ /* 0x0005e60000100a00 */
[----:B------:R2:W1:Y:S01]  /*2750*/  R2UR UR55, R5 ;  /* 0x00000000053773c2 */ /* 0x00046200000e0000 */
[----:B------:R2:W-:Y:S07]  /*2760*/  STL [R1+0x198], R0 ;  /* 0x0001980001007387 */ /* 0x0005ee0000100800 */
[----:B------:R2:W0:Y:S08]  /*2770*/  R2UR UR56, R4 ;  /* 0x00000000043873c2 */ /* 0x00043000000e0000 */
[----:B------:R2:W0:Y:S08]  /*2780*/  R2UR UR57, R11 ;  /* 0x000000000b3973c2 */ /* 0x00043000000e0000 */
[----:B------:R2:W0:Y:S08]  /*2790*/  R2UR UR58, R10 ;  /* 0x000000000a3a73c2 */ /* 0x00043000000e0000 */
[----:B------:R2:W0:Y:S08]  /*27a0*/  R2UR UR59, R9 ;  /* 0x00000000093b73c2 */ /* 0x00043000000e0000 */
[----:B------:R2:W0:Y:S01]  /*27b0*/  R2UR UR60, R8 ;  /* 0x00000000083c73c2 */ /* 0x00042200000e0000 */
[----:B------:R-:W-:Y:S05]  /*27c0*/  @P1 BRA `(.L_x_997) ;  /* 0x000002c000001947 */ /* 0x000fea0003800000 */
[----:B-1234-:R-:W1:Y:S04]  /*27d0*/  LDS.128 R16, [0x240] ;  /* 0x00024000ff107984 */ /* 0x01ee680000000c00 */
[----:B------:R-:W2:Y:S04]  /*27e0*/  LDS.128 R12, [0x250] ;  /* 0x00025000ff0c7984 */ /* 0x000ea80000000c00 */
[----:B------:R-:W3:Y:S04]  /*27f0*/  LDS.128 R8, [0x260] ;  /* 0x00026000ff087984 */ /* 0x000ee80000000c00 */
[----:B------:R-:W-:Y:S04]  /*2800*/  LDS.128 R248, [0x2a0] ;  /* 0x0002a000fff87984 */ /* 0x000fe80000000c00 */
[----:B------:R-:W-:Y:S04]  /*2810*/  LDS.128 R244, [0x2b0] ;  /* 0x0002b000fff47984 */ /* 0x000fe80000000c00 */
[----:B------:R-:W-:Y:S04]  /*2820*/  LDS.128 R240, [0x2c0] ;  /* 0x0002c000fff07984 */ /* 0x000fe80000000c00 */
[----:B------:R-:W-:Y:S04]  /*2830*/  LDS.128 R236, [0x2d0] ;  /* 0x0002d000ffec7984 */ /* 0x000fe80000000c00 */
[----:B------:R-:W-:Y:S04]  /*2840*/  LDS.128 R20, [0x300] ;  /* 0x00030000ff147984 */ /* 0x000fe80000000c00 */
[----:B------:R-:W-:Y:S04]  /*2850*/  LDS.128 R24, [0x310] ;  /* 0x00031000ff187984 */ /* 0x000fe80000000c00 */
[----:B------:R-:W-:Y:S04]  /*2860*/  LDS.128 R28, [0x320] ;  /* 0x00032000ff1c7984 */ /* 0x000fe80000000c00 */
[----:B-1----:R-:W-:Y:S04]  /*2870*/  STL.64 [R1+0x50], R16 ;  /* 0x0000501001007387 */ /* 0x002fe80000100a00 */
[----:B------:R-:W-:Y:S04]  /*2880*/  STL.64 [R1+0x58], R18 ;  /* 0x0000581201007387 */ /* 0x000fe80000100a00 */
[----:B------:R-:W1:Y:S04]  /*2890*/  LDS.128 R16, [0x270] ;  /* 0x00027000ff107984 */ /* 0x000e680000000c00 */
[----:B--2---:R-:W-:Y:S04]  /*28a0*/  STL.64 [R1+0x40], R12 ;  /* 0x0000400c01007387 */ /* 0x004fe80000100a00 */
[----:B------:R-:W-:Y:S04]  /*28b0*/  STL.64 [R1+0x48], R14 ;  /* 0x0000480e01007387 */ /* 0x000fe80000100a00 */
[----:B------:R-:W2:Y:S04]  /*28c0*/  LDS.128 R12, [0x280] ;  /* 0x00028000ff0c7984 */ /* 0x000ea80000000c00 */
[----:B---3--:R-:W-:Y:S04]  /*28d0*/  STL.64 [R1+0x30], R8 ;  /* 0x0000300801007387 */ /* 0x008fe80000100a00 */
[----:B------:R-:W-:Y:S04]  /*28e0*/  STL.64 [R1+0x38], R10 ;  /* 0x0000380a01007387 */ /* 0x000fe80000100a00 */
[----:B------:R-:W3:Y:S04]  /*28f0*/  LDS.128 R8, [0x290] ;  /* 0x00029000ff087984 */ /* 0x000ee80000000c00 */
[----:B------:R-:W4:Y:S04]  /*2900*/  LDS.128 R32, [0x330] ;  /* 0x00033000ff207984 */ /* 0x000f280000000c00 */
[----:B------:R-:W0:Y:S04]  /*2910*/  LDS.128 R36, [0x340] ;  /* 0x00034000ff247984 */ /* 0x000e280000000c00 */
[----:B------:R-:W0:Y:S04]  /*2920*/  LDS.128 R40, [0x350] ;  /* 0x00035000ff287984 */ /* 0x000e280000000c00 */
[----:B-1----:R1:W-:Y:S04]  /*2930*/  STL.64 [R1+0x20], R16 ;  /* 0x0000201001007387 */ /* 0x0023e80000100a00 */
[----:B------:R1:W-:Y:S04]  /*2940*/  STL.64 [R1+0x28], R18 ;  /* 0x0000281201007387 */ /* 0x0003e80000100a00 */
[----:B------:R-:W0:Y:S04]  /*2950*/  LDS.128 R16, [0x2f0] ;  /* 0x0002f000ff107984 */ /* 0x000e280000000c00 */
[----:B--2---:R1:W-:Y:S04]  /*2960*/  STL.64 [R1+0x10], R12 ;  /* 0x0000100c01007387 */ /* 0x0043e80000100a00 */
[----:B------:R1:W-:Y:S04]  /*2970*/  STL.64 [R1+0x18], R14 ;  /* 0x0000180e01007387 */ /* 0x0003e80000100a00 */
[----:B------:R-:W2:Y:S04]  /*2980*/  LDS.128 R12, [0x2e0] ;  /* 0x0002e000ff0c7984 */ /* 0x000ea80000000c00 */
        /* <DEDUP_REMOVED lines=14> */
[----:B---3--:R1:W-:Y:S04]  /*2a70*/  STL.64 [R1], R8 ;  /* 0x0000000801007387 */ /* 0x0083e80000100a00 */
[----:B------:R1:W-:Y:S02]  /*2a80*/  STL.64 [R1+0x8], R10 ;  /* 0x0000080a01007387 */ /* 0x0003e40000100a00 */
.L_x_997:
[----:B-1234-:R-:W-:Y:S01]  /*2a90*/  BSSY B0, `(.L_x_998) ;  /* 0x00006cf000007945 */ /* 0x01efe20003800000 */
[----:B------:R-:W-:Y:S01]  /*2aa0*/  IMAD R0, R101, 0x50, RZ ;  /* 0x0000005065007824 */ /* 0x000fe200078e02ff */
[----:B------:R-:W-:Y:S05]  /*2ab0*/  @P0 BRA `(.L_x_999) ;  /* 0x00006cc000000947 */ /* 0x000fea0003800000 */
[----:B------:R-:W-:Y:S01]  /*2ac0*/  IABS R3, c[0x0][0x1d4] ;  /* 0x0000750000037a13 */ /* 0x000fe20000000000 */
[----:B------:R-:W-:-:S03]  /*2ad0*/  HFMA2.MMA R4, -RZ, RZ, 0, 0 ;  /* 0x00000000ff047435 */ /* 0x000fc600000001ff */
[----:B------:R-:W-:Y:S01]  /*2ae0*/  MOV R7, R3 ;  /* 0x0000000300077202 */ /* 0x000fe20000000f00 */
[----:B------:R-:W-:-:S03]  /*2af0*/  IMAD R3, R100, c[0x0][0x1d4], RZ ;  /* 0x0000750064037a24 */ /* 0x000fc600078e02ff */
[----:B------:R-:W1:Y:S08]  /*2b00*/  I2F.RP R9, R7 ;  /* 0x0000000700097306 */ /* 0x000e700000209400 */
[----:B-1----:R-:W1:Y:S02]  /*2b10*/  MUFU.RCP R9, R9 ;  /* 0x0000000900097308 */ /* 0x002e640000001000 */
[----:B-1----:R-:W-:-:S06]  /*2b20*/  IADD3 R5, R9, 0xffffffe, RZ ;  /* 0x0ffffffe09057810 */ /* 0x002fcc0007ffe0ff */
[----:B------:R-:W1:Y:S02]  /*2b30*/  F2I.FTZ.U32.TRUNC.NTZ R5, R5 ;  /* 0x0000000500057305 */ /* 0x000e64000021f000 */
[----:B-1----:R-:W-:-:S04]  /*2b40*/  IMAD.MOV R11, RZ, RZ, -R5 ;  /* 0x000000ffff0b7224 */ /* 0x002fc800078e0a05 */
[----:B------:R-:W-:-:S04]  /*2b50*/  IMAD R11, R11, R7, RZ ;  /* 0x000000070b0b7224 */ /* 0x000fc800078e02ff */
[----:B------:R-:W-:Y:S01]  /*2b60*/  IMAD.HI.U32 R7, R5, R11, R4 ;  /* 0x0000000b05077227 */ /* 0x000fe200078e0004 */
[----:B------:R-:W-:Y:S02]  /*2b70*/  MOV R4, R6 ;  /* 0x0000000600047202 */ /* 0x000fe40000000f00 */
[----:B------:R-:W-:Y:S02]  /*2b80*/  SHF.R.S32.HI R5, RZ, 0x1f, R3 ;  /* 0x0000001fff057819 */ /* 0x000fe40000011403 */
[----:B------:R1:W-:Y:S04]  /*2b90*/  STL [R1+0x19c], R7 ;  /* 0x00019c0701007387 */ /* 0x0003e80000100800 */
.L_x_1066:
[----:B------:R-:W2:Y:S04]  /*2ba0*/  LDL R10, [R1+0x19c] ;  /* 0x00019c00010a7983 */ /* 0x000ea80000100800 */
[----:B------:R-:W3:Y:S01]  /*2bb0*/  S2R R5, SR_CTAID.Y ;  /* 0x0000000000057919 */ /* 0x000ee20000002600 */
[----:B------:R-:W-:-:S04]  /*2bc0*/  ISETP.NE.U32.AND P0, PT, RZ, c[0x0][0x200], PT ;  /* 0x00008000ff007a0c */ /* 0x000fc80003f05070 */
[----:B------:R-:W-:Y:S01]  /*2bd0*/  ISETP.NE.AND.EX P0, PT, RZ, c[0x0][0x204], PT, P0 ;  /* 0x00008100ff007a0c */ /* 0x000fe20003f05300 */
[----:B---3--:R-:W-:-:S12]  /*2be0*/  IMAD R8, R5, c[0x0][0x1d4], RZ ;  /* 0x0000750005087a24 */ /* 0x008fd800078e02ff */
[----:B------:R-:W-:Y:S02]  /*2bf0*/  @P0 SHF.R.S32.HI R5, RZ, 0x1f, R4 ;  /* 0x0000001fff050819 */ /* 0x000fe40000011404 */
[--C-:B-1----:R-:W-:Y:S02]  /*2c00*/  @P0 SHF.R.S32.HI R7, RZ, 0x1f, R8.reuse ;  /* 0x0000001fff070819 */ /* 0x102fe40000011408 */
[----:B------:R-:W-:-:S04]  /*2c10*/  @P0 IADD3 R6, P2, P3, R4, c[0x0][0x200], R8 ;  /* 0x0000800004060a10 */ /* 0x000fc80007b5e008 */
[----:B------:R-:W-:-:S05]  /*2c20*/  @P0 IADD3.X R7, R5, c[0x0][0x204], R7, P2, P3 ;  /* 0x0000810005070a10 */ /* 0x000fca00017e6407 */
[----:B------:R2:W3:Y:S01]  /*2c30*/  @P0 LDG.E.U8 R6, [R6.64] ;  /* 0x0000002406060981 */ /* 0x0004e2000c1e1100 */
[----:B------:R-:W-:Y:S02]  /*2c40*/  IABS R5, R4 ;  /* 0x0000000400057213 */ /* 0x000fe40000000000 */
[----:B------:R-:W-:Y:S02]  /*2c50*/  IABS R9, c[0x0][0x1d4] ;  /* 0x0000750000097a13 */ /* 0x000fe40000000000 */
[----:B------:R-:W-:Y:S01]  /*2c60*/  ISETP.GE.AND P3, PT, R4, RZ, PT ;  /* 0x000000ff0400720c */ /* 0x000fe20003f66270 */
[----:B------:R-:W1:Y:S01]  /*2c70*/  S2R R225, SR_CTAID.X ;  /* 0x0000000000e17919 */ /* 0x000e620000002500 */
[----:B------:R-:W-:Y:S01]  /*2c80*/  BSSY B1, `(.L_x_1000) ;  /* 0x0000043000017945 */ /* 0x000fe20003800000 */
[----:B--2---:R-:W-:-:S04]  /*2c90*/  IMAD.HI.U32 R7, R10, R5, RZ ;  /* 0x000000050a077227 */ /* 0x004fc800078e00ff */
[----:B------:R-:W-:Y:S01]  /*2ca0*/  IMAD.MOV R7, RZ, RZ, -R7 ;  /* 0x000000ffff077224 */ /* 0x000fe200078e0a07 */
[----:B------:R-:W-:-:S03]  /*2cb0*/  IABS R10, c[0x0][0x1d4] ;  /* 0x00007500000a7a13 */ /* 0x000fc60000000000 */
[----:B------:R-:W-:-:S05]  /*2cc0*/  IMAD R5, R9, R7, R5 ;  /* 0x0000000709057224 */ /* 0x000fca00078e0205 */
[----:B------:R-:W-:-:S13]  /*2cd0*/  ISETP.GT.U32.AND P2, PT, R10, R5, PT ;  /* 0x000000050a00720c */ /* 0x000fda0003f44070 */
[----:B------:R-:W-:-:S04]  /*2ce0*/  @!P2 IADD3 R5, R5, -R9, RZ ;  /* 0x800000090505a210 */ /* 0x000fc80007ffe0ff */
[----:B------:R-:W-:-:S13]  /*2cf0*/  ISETP.GT.U32.AND P2, PT, R10, R5, PT ;  /* 0x000000050a00720c */ /* 0x000fda0003f44070 */
[----:B------:R-:W-:Y:S02]  /*2d00*/  @!P2 IADD3 R5, R5, -R9, RZ ;  /* 0x800000090505a210 */ /* 0x000fe40007ffe0ff */
[----:B------:R-:W-:-:S03]  /*2d10*/  ISETP.NE.AND P2, PT, RZ, c[0x0][0x1d4], PT ;  /* 0x00007500ff007a0c */ /* 0x000fc60003f45270 */
[----:B------:R-:W-:Y:S01]  /*2d20*/  @!P3 IMAD.MOV R5, RZ, RZ, -R5 ;  /* 0x000000ffff05b224 */ /* 0x000fe200078e0a05 */
[----:B---3--:R-:W-:-:S09]  /*2d30*/  ISETP.NE.AND P0, PT, R6, RZ, P0 ;  /* 0x000000ff0600720c */ /* 0x008fd20000705270 */
[----:B------:R-:W-:-:S04]  /*2d40*/  @!P2 LOP3.LUT R5, RZ, c[0x0][0x1d4], RZ, 0x33, !PT ;  /* 0x00007500ff05aa12 */ /* 0x000fc800078e33ff */
[----:B------:R-:W-:Y:S02]  /*2d50*/  SHF.R.S32.HI R6, RZ, 0x1f, R5 ;  /* 0x0000001fff067819 */ /* 0x000fe40000011405 */
[----:B------:R-:W-:-:S04]  /*2d60*/  IADD3 R7, P2, R5, R8, RZ ;  /* 0x0000000805077210 */ /* 0x000fc80007f5e0ff */
[----:B------:R-:W-:Y:S02]  /*2d70*/  LEA.HI.X.SX32 R8, R8, R6, 0x1, P2 ;  /* 0x0000000608087211 */ /* 0x000fe400010f0eff */
[----:B------:R-:W-:Y:S02]  /*2d80*/  ISETP.GE.AND P2, PT, R4, UR39, PT ;  /* 0x0000002704007c0c */ /* 0x000fe4000bf46270 */
[----:B------:R-:W-:-:S04]  /*2d90*/  LEA R6, P3, R7, c[0x0][0x1a8], 0x2 ;  /* 0x00006a0007067a11 */ /* 0x000fc800078610ff */
[----:B------:R-:W-:-:S07]  /*2da0*/  LEA.HI.X R7, R7, c[0x0][0x1ac], R8, 0x2, P3 ;  /* 0x00006b0007077a11 */ /* 0x000fce00018f1408 */
[----:B-----5:R-:W-:Y:S05]  /*2db0*/  @P2 BRA `(.L_x_1001) ;  /* 0x000002f000002947 */ /* 0x020fea0003800000 */
[----:B-1----:R-:W-:Y:S01]  /*2dc0*/  MOV R10, c[0x0][0x1d4] ;  /* 0x00007500000a7a02 */ /* 0x002fe20000000f00 */
[----:B------:R-:W-:Y:S01]  /*2dd0*/  IMAD.SHL.U32 R224, R5, 0x4, RZ ;  /* 0x0000000405e07824 */ /* 0x000fe200078e00ff */
[----:B------:R-:W-:Y:S01]  /*2de0*/  MOV R8, UR4 ;  /* 0x0000000400087c02 */ /* 0x000fe20008000f00 */
[----:B------:R-:W-:Y:S02]  /*2df0*/  ULDC UR4, c[0x0][0x1ec] ;  /* 0x00007b0000047ab9 */ /* 0x000fe40000000800 */
[----:B------:R-:W-:Y:S01]  /*2e00*/  IMAD R10, R10, 0x50, RZ ;  /* 0x000000500a0a7824 */ /* 0x000fe200078e02ff */
[----:B------:R-:W-:Y:S01]  /*2e10*/  UISETP.NE.AND UP0, UPT, URZ, UR4, UPT ;  /* 0x000000043f00728c */ /* 0x000fe2000bf05270 */
[----:B------:R1:W2:Y:S03]  /*2e20*/  R2UR UR4, R8 ;  /* 0x00000000080473c2 */ /* 0x0002a600000e0000 */
[----:B------:R-:W-:-:S13]  /*2e30*/  ISETP.GE.AND P3, PT, R224, R10, PT ;  /* 0x0000000ae000720c */ /* 0x000fda0003f66270 */
[----:B-1----:R-:W3:Y:S01]  /*2e40*/  @!P3 LDG.E R8, [R6.64] ;  /* 0x000000240608b981 */ /* 0x002ee2000c1e1900 */
[----:B------:R-:W-:Y:S01]  /*2e50*/  @!P3 IMAD R9, R0, c[0x0][0x1d4], RZ ;  /* 0x000075000009ba24 */ /* 0x000fe200078e02ff */
[----:B------:R-:W-:Y:S01]  /*2e60*/  CS2R R102, SRZ ;  /* 0x0000000000667805 */ /* 0x000fe2000001ff00 */
[----:B------:R-:W-:Y:S01]  /*2e70*/  CS2R R100, SRZ ;  /* 0x0000000000647805 */ /* 0x000fe2000001ff00 */
[----:B---3--:R-:W-:-:S04]  /*2e80*/  @!P3 IMAD R8, R8, c[0x0][0x1d8], RZ ;  /* 0x000076000808ba24 */ /* 0x008fc800078e02ff */
[----:B------:R-:W-:-:S04]  /*2e90*/  @!P3 IMAD R8, R8, 0x50, RZ ;  /* 0x000000500808b824 */ /* 0x000fc800078e02ff */
[----:B------:R-:W-:Y:S01]  /*2ea0*/  @!P3 IMAD R10, R8, c[0x0][0x1d4], R224 ;  /* 0x00007500080aba24 */ /* 0x000fe200078e02e0 */
[----:B------:R-:W-:-:S04]  /*2eb0*/  @!P3 SHF.R.S32.HI R8, RZ, 0x1f, R9 ;  /* 0x0000001fff08b819 */ /* 0x000fc80000011409 */
[----:B------:R-:W-:-:S04]  /*2ec0*/  @!P3 IADD3 R9, P1, R10, R9, RZ ;  /* 0x000000090a09b210 */ /* 0x000fc80007f3e0ff */
[----:B------:R-:W-:Y:S02]  /*2ed0*/  @!P3 LEA.HI.X.SX32 R10, R10, R8, 0x1, P1 ;  /* 0x000000080a0ab211 */ /* 0x000fe400008f0eff */
[----:B------:R-:W-:-:S04]  /*2ee0*/  @!P3 LEA R8, P1, R9, c[0x0][0x198], 0x2 ;  /* 0x000066000908ba11 */ /* 0x000fc800078210ff */
[----:B------:R-:W-:-:S05]  /*2ef0*/  @!P3 LEA.HI.X R9, R9, c[0x0][0x19c], R10, 0x2, P1 ;  /* 0x000067000909ba11 */ /* 0x000fca00008f140a */
[----:B------:R1:W5:Y:S01]  /*2f00*/  @!P3 LDG.E.128 R100, [R8.64] ;  /* 0x000000240864b981 */ /* 0x000362000c1e1d00 */
[----:B------:R-:W-:-:S13]  /*2f10*/  PLOP3.LUT P1, PT, PT, PT, UP0, 0x80, 0x0 ;  /* 0x000000000000781c */ /* 0x000fda0003f2f008 */
[----:B--2---:R-:W-:Y:S05]  /*2f20*/  @P1 BRA `(.L_x_1001) ;  /* 0x0000018000001947 */ /* 0x004fea0003800000 */
[----:B-1----:R-:W-:Y:S01]  /*2f30*/  ISETP.NE.AND P5, PT, R2, RZ, PT ;  /* 0x000000ff0200720c */ /* 0x002fe20003fa5270 */
[----:B------:R-:W2:Y:S04]  /*2f40*/  LDL R232, [R1+0x54] ;  /* 0x0000540001e87983 */ /* 0x000ea80000100800 */
[----:B------:R-:W3:Y:S04]  /*2f50*/  LDL R226, [R1+0x58] ;  /* 0x0000580001e27983 */ /* 0x000ee80000100800 */
[----:B------:R-:W4:Y:S04]  /*2f60*/  LDL R233, [R1+0x50] ;  /* 0x0000500001e97983 */ /* 0x000f280000100800 */
[----:B------:R-:W-:Y:S01]  /*2f70*/  @P5 IMAD R8, R252, c[0x0][0x1d8], R225 ;  /* 0x00007600fc085a24 */ /* 0x000fe200078e02e1 */
[----:B------:R-:W-:Y:S01]  /*2f80*/  @P5 MOV R9, 0x4 ;  /* 0x0000000400095802 */ /* 0x000fe20000000f00 */
[----:B------:R-:W4:Y:S02]  /*2f90*/  LDL R227, [R1+0x5c] ;  /* 0x00005c0001e37983 */ /* 0x000f240000100800 */
[----:B------:R-:W-:-:S04]  /*2fa0*/  @P5 IMAD R8, R8, 0x50, RZ ;  /* 0x0000005008085824 */ /* 0x000fc800078e02ff */
[----:B------:R-:W-:-:S06]  /*2fb0*/  @P5 IMAD.WIDE R8, R8, R9, c[0x0][0x230] ;  /* 0x00008c0008085625 */ /* 0x000fcc00078e0209 */
[----:B------:R-:W4:Y:S01]  /*2fc0*/  @P5 LDG.E.128 R8, [R8.64] ;  /* 0x0000002408085981 */ /* 0x000f22000c1e1d00 */
[----:B--2--5:R-:W-:Y:S02]  /*2fd0*/  FADD.FTZ R101, R232, R101 ;  /* 0x00000065e8657221 */ /* 0x024fe40000010000 */
[----:B---3--:R-:W-:Y:S01]  /*2fe0*/  FADD.FTZ R102, R226, R102 ;  /* 0x00000066e2667221 */ /* 0x008fe20000010000 */
[----:B------:R-:W-:Y:S01]  /*2ff0*/  SHF.R.S32.HI R226, RZ, 0x1f, R3 ;  /* 0x0000001fffe27819 */ /* 0x000fe20000011403 */
[----:B----4-:R-:W-:Y:S02]  /*3000*/  FADD.FTZ R100, R233, R100 ;  /* 0x00000064e9647221 */ /* 0x010fe40000010000 */
[----:B------:R-:W-:Y:S02]  /*3010*/  FADD.FTZ R103, R227, R103 ;  /* 0x00000067e3677221 */ /* 0x000fe40000010000 */
[----:B------:R-:W-:Y:S01]  /*3020*/  @P5 FMUL.FTZ R101, R101, R9 ;  /* 0x0000000965655220 */ /* 0x000fe20000410000 */
[----:B------:R-:W-:Y:S01]  /*3030*/  @!P3 IADD3 R9, P4, R3, R224, RZ ;  /* 0x000000e00309b210 */ /* 0x000fe20007f9e0ff */
[----:B------:R-:W-:-:S02]  /*3040*/  @P5 FMUL.FTZ R102, R102, R10 ;  /* 0x0000000a66665220 */ /* 0x000fc40000410000 */
[----:B------:R-:W-:Y:S01]  /*3050*/  @P5 FMUL.FTZ R100, R100, R8 ;  /* 0x0000000864645220 */ /* 0x000fe20000410000 */
[----:B------:R-:W-:Y:S02]  /*3060*/  @!P3 LEA.HI.X.SX32 R10, R224, R226, 0x1, P4 ;  /* 0x000000e2e00ab211 */ /* 0x000fe400020f0eff */
[----:B------:R-:W-:Y:S01]  /*3070*/  @!P3 LEA R8, P4, R9, c[0x0][0x198], 0x2 ;  /* 0x000066000908ba11 */ /* 0x000fe200078810ff */
[----:B------:R-:W-:-:S03]  /*3080*/  @P5 FMUL.FTZ R103, R103, R11 ;  /* 0x0000000b67675220 */ /* 0x000fc60000410000 */
[----:B------:R-:W-:-:S05]  /*3090*/  @!P3 LEA.HI.X R9, R9, c[0x0][0x19c], R10, 0x2, P4 ;  /* 0x000067000909ba11 */ /* 0x000fca00020f140a */
[----:B------:R1:W-:Y:S04]  /*30a0*/  @!P3 STG.E.128 [R8.64], R100 ;  /* 0x000000640800b986 */ /* 0x0003e8000c101d24 */
.L_x_1001:
[----:B-1----:R-:W-:Y:S05]  /*30b0*/  BSYNC B1 ;  /* 0x0000000000017941 */ /* 0x002fea0003800000 */
.L_x_1000:
[----:B------:R-:W-:Y:S01]  /*30c0*/  HFMA2.MMA R9, -RZ, RZ, 0, 4.76837158203125e-06 ;  /* 0x00000050ff097435 */ /* 0x000fe200000001ff */
[----:B------:R-:W-:Y:S01]  /*30d0*/  IMAD R8, R252, c[0x0][0x1d8], R225 ;  /* 0x00007600fc087a24 */ /* 0x000fe200078e02e1 */
[----:B------:R-:W-:Y:S01]  /*30e0*/  BSSY B1, `(.L_x_1002) ;  /* 0x000003d000017945 */ /* 0x000fe20003800000 */
[----:B------:R-:W-:-:S07]  /*30f0*/  IMAD.MOV.U32 R10, RZ, RZ, 0x4 ;  /* 0x00000004ff0a7424 */ /* 0x000fce00078e00ff */
[----:B------:R-:W-:-:S04]  /*3100*/  IMAD R8, R8, R9, 0x4 ;  /* 0x0000000408087424 */ /* 0x000fc800078e0209 */
[----:B------:R-:W-:Y:S01]  /*3110*/  IMAD.WIDE R8, R8, R10, c[0x0][0x230] ;  /* 0x00008c0008087625 */ /* 0x000fe200078e020a */
[----:B------:R-:W-:Y:S05]  /*3120*/  @P2 BRA `(.L_x_1003) ;  /* 0x0000038000002947 */ /* 0x000fea0003800000 */
[----:B------:R-:W-:Y:S01]  /*3130*/  MOV R10, UR4 ;  /* 0x00000004000a7c02 */ /* 0x000fe20008000f00 */
[----:B------:R-:W-:Y:S01]  /*3140*/  ULDC UR4, c[0x0][0x1ec] ;  /* 0x00007b0000047ab9 */ /* 0x000fe20000000800 */
[----:B------:R-:W-:Y:S01]  /*3150*/  MOV R11, c[0x0][0x1d4] ;  /* 0x00007500000b7a02 */ /* 0x000fe20000000f00 */
[----:B------:R-:W-:Y:S02]  /*3160*/  UISETP.NE.AND UP0, UPT, URZ, UR4, UPT ;  /* 0x000000043f00728c */ /* 0x000fe4000bf05270 */
[----:B------:R1:W2:Y:S02]  /*3170*/  R2UR UR4, R10 ;  /* 0x000000000a0473c2 */ /* 0x0002a400000e0000 */
[----:B------:R-:W-:Y:S01]  /*3180*/  IMAD R11, R11, 0x50, RZ ;  /* 0x000000500b0b7824 */ /* 0x000fe200078e02ff */
[----:B-1----:R-:W-:-:S05]  /*3190*/  IADD3 R10, R5, c[0x0][0x1d4], RZ ;  /* 0x00007500050a7a10 */ /* 0x002fca0007ffe0ff */
[----:B------:R-:W-:-:S05]  /*31a0*/  IMAD.SHL.U32 R10, R10, 0x4, RZ ;  /* 0x000000040a0a7824 */ /* 0x000fca00078e00ff */
[----:B------:R-:W-:-:S13]  /*31b0*/  ISETP.GE.AND P3, PT, R10, R11, PT ;  /* 0x0000000b0a00720c */ /* 0x000fda0003f66270 */
[----:B------:R-:W3:Y:S01]  /*31c0*/  @!P3 LDG.E R11, [R6.64] ;  /* 0x00000024060bb981 */ /* 0x000ee2000c1e1900 */
[----:B------:R-:W-:Y:S01]  /*31d0*/  @!P3 IMAD R225, R0, c[0x0][0x1d4], RZ ;  /* 0x0000750000e1ba24 */ /* 0x000fe200078e02ff */
[----:B------:R-:W-:Y:S01]  /*31e0*/  CS2R R230, SRZ ;  /* 0x0000000000e67805 */ /* 0x000fe2000001ff00 */
[----:B------:R-:W-:Y:S01]  /*31f0*/  CS2R R228, SRZ ;  /* 0x0000000000e47805 */ /* 0x000fe2000001ff00 */
[----:B---3--:R-:W-:-:S04]  /*3200*/  @!P3 IMAD R11, R11, c[0x0][0x1d8], RZ ;  /* 0x000076000b0bba24 */ /* 0x008fc800078e02ff */
[----:B------:R-:W-:-:S04]  /*3210*/  @!P3 IMAD R11, R11, 0x50, RZ ;  /* 0x000000500b0bb824 */ /* 0x000fc800078e02ff */
[----:B------:R-:W-:-:S05]  /*3220*/  @!P3 IMAD R11, R11, c[0x0][0x1d4], R10 ;  /* 0x000075000b0bba24 */ /* 0x000fca00078e020a */
[----:B------:R-:W-:Y:S02]  /*3230*/  @!P3 SHF.R.S32.HI R224, RZ, 0x1f, R11 ;  /* 0x0000001fffe0b819 */ /* 0x000fe4000001140b */
        /* <DEDUP_REMOVED lines=11> */
[----:B------:R-:W4:Y:S04]  /*32f0*/  @P4 LDG.E.128 R224, [R8.64] ;  /* 0x0000002408e04981 */ /* 0x000f28000c1e1d00 */
[----:B------:R-:W4:Y:S01]  /*3300*/  LDL R235, [R1+0x4c] ;  /* 0x00004c0001eb7983 */ /* 0x000f220000100800 */
[----:B--2--5:R-:W-:-:S02]  /*3310*/  FADD.FTZ R11, R233, R228 ;  /* 0x000000e4e90b7221 */ /* 0x024fc40000010000 */
[----:B---3--:R-:W-:-:S03]  /*3320*/  FADD.FTZ R229, R232, R229 ;  /* 0x000000e5e8e57221 */ /* 0x008fc60000010000 */
[----:B------:R-:W-:Y:S01]  /*3330*/  MOV R232, R11 ;  /* 0x0000000b00e87202 */ /* 0x000fe20000000f00 */
[----:B----4-:R-:W-:Y:S02]  /*3340*/  @P4 FMUL.FTZ R232, R11, R224 ;  /* 0x000000e00be84220 */ /* 0x010fe40000410000 */
[----:B------:R-:W-:-:S04]  /*3350*/  FADD.FTZ R11, R234, R230 ;  /* 0x000000e6ea0b7221 */ /* 0x000fc80000010000 */
[----:B------:R-:W-:Y:S02]  /*3360*/  IMAD.MOV.U32 R234, RZ, RZ, R11 ;  /* 0x000000ffffea7224 */ /* 0x000fe400078e000b */
[----:B------:R-:W-:Y:S02]  /*3370*/  @P4 FMUL.FTZ R234, R11, R226 ;  /* 0x000000e20bea4220 */ /* 0x000fe40000410000 */
[----:B------:R-:W-:Y:S01]  /*3380*/  FADD.FTZ R11, R235, R231 ;  /* 0x000000e7eb0b7221 */ /* 0x000fe20000010000 */
[----:B------:R-:W-:Y:S01]  /*3390*/  MOV R233, R229 ;  /* 0x000000e500e97202 */ /* 0x000fe20000000f00 */
[----:B------:R-:W-:Y:S01]  /*33a0*/  @P4 FMUL.FTZ R233, R229, R225 ;  /* 0x000000e1e5e94220 */ /* 0x000fe20000410000 */
[----:B------:R-:W-:Y:S02]  /*33b0*/  SHF.R.S32.HI R228, RZ, 0x1f, R3 ;  /* 0x0000001fffe47819 */ /* 0x000fe40000011403 */
[----:B------:R-:W-:Y:S01]  /*33c0*/  MOV R235, R11 ;  /* 0x0000000b00eb7202 */ /* 0x000fe20000000f00 */
[----:B------:R-:W-:Y:S01]  /*33d0*/  @P4 FMUL.FTZ R235, R11, R227 ;  /* 0x000000e30beb4220 */ /* 0x000fe20000410000 */
[----:B------:R-:W-:-:S04]  /*33e0*/  @!P3 IADD3 R11, P4, R3, R10, RZ ;  /* 0x0000000a030bb210 */ /* 0x000fc80007f9e0ff */
[----:B------:R-:W-:Y:S02]  /*33f0*/  @!P3 LEA.HI.X.SX32 R224, R10, R228, 0x1, P4 ;  /* 0x000000e40ae0b211 */ /* 0x000fe400020f0eff */
[----:B------:R-:W-:-:S04]  /*3400*/  @!P3 LEA R10, P4, R11, c[0x0][0x198], 0x2 ;  /* 0x000066000b0aba11 */ /* 0x000fc800078810ff */
[----:B------:R-:W-:-:S05]  /*3410*/  @!P3 LEA.HI.X R11, R11, c[0x0][0x19c], R224, 0x2, P4 ;  /* 0x000067000b0bba11 */ /* 0x000fca00020f14e0 */
[----:B------:R1:W-:Y:S01]  /*3420*/  @!P3 STG.E.128 [R10.64], R232 ;  /* 0x000000e80a00b986 */ /* 0x0003e2000c101d24 */
[----:B------:R-:W-:Y:S01]  /*3430*/  MOV R231, R235 ;  /* 0x000000eb00e77202 */ /* 0x000fe20000000f00 */
[----:B------:R-:W-:Y:S01]  /*3440*/  IMAD.MOV.U32 R229, RZ, RZ, R233 ;  /* 0x000000ffffe57224 */ /* 0x000fe200078e00e9 */
[----:B------:R-:W-:Y:S01]  /*3450*/  MOV R230, R234 ;  /* 0x000000ea00e67202 */ /* 0x000fe20000000f00 */
[----:B------:R-:W-:Y:S01]  /*3460*/  @!P3 IMAD.MOV.U32 R231, RZ, RZ, R235 ;  /* 0x000000ffffe7b224 */ /* 0x000fe200078e00eb */
[----:B------:R-:W-:Y:S01]  /*3470*/  MOV R228, R232 ;  /* 0x000000e800e47202 */ /* 0x000fe20000000f00 */
[----:B------:R-:W-:Y:S01]  /*3480*/  @!P3 IMAD.MOV.U32 R228, RZ, RZ, R232 ;  /* 0x000000ffffe4b224 */ /* 0x000fe200078e00e8 */
[----:B------:R-:W-:Y:S02]  /*3490*/  @!P3 MOV R230, R234 ;  /* 0x000000ea00e6b202 */ /* 0x000fe40000000f00 */
[----:B------:R-:W-:Y:S02]  /*34a0*/  @!P3 MOV R229, R233 ;  /* 0x000000e900e5b202 */ /* 0x000fe40000000f00 */
.L_x_1003:
[----:B-1----:R-:W-:Y:S05]  /*34b0*/  BSYNC B1 ;  /* 0x0000000000017941 */ /* 0x002fea0003800000 */
.L_x_1002:
[----:B------:R-:W-:Y:S01]  /*34c0*/  BSSY B1, `(.L_x_1004) ;  /* 0x000002f000017945 */ /* 0x000fe20003800000 */
[----:B------:R-:W-:Y:S05]  /*34d0*/  @P2 BRA `(.L_x_1005) ;  /* 0x000002d000002947 */ /* 0x000fea0003800000 */
[----:B------:R-:W-:Y:S01]  /*34e0*/  MOV R10, UR4 ;  /* 0x00000004000a7c02 */ /* 0x000fe20008000f00 */
[----:B------:R-:W-:Y:S01]  /*34f0*/  ULDC UR4, c[0x0][0x1ec] ;  /* 0x00007b0000047ab9 */ /* 0x000fe20000000800 */
[----:B------:R-:W-:Y:S01]  /*3500*/  MOV R11, c[0x0][0x1d4] ;  /* 0x00007500000b7a02 */ /* 0x000fe20000000f00 */
[----:B------:R-:W-:-:S02]  /*3510*/  UISETP.NE.AND UP0, UPT, URZ, UR4, UPT ;  /* 0x000000043f00728c */ /* 0x000fc4000bf05270 */
[----:B------:R1:W2:Y:S02]  /*3520*/  R2UR UR4, R10 ;  /* 0x000000000a0473c2 */ /* 0x0002a400000e0000 */
[----:B------:R-:W-:Y:S02]  /*3530*/  IMAD R11, R11, 0x50, RZ ;  /* 0x000000500b0b7824 */ /* 0x000fe400078e02ff */
[----:B-1----:R-:W-:-:S05]  /*3540*/  IMAD.MOV.U32 R10, RZ, RZ, c[0x0][0x1d4] ;  /* 0x00007500ff0a7624 */ /* 0x002fca00078e00ff */
[----:B------:R-:W-:-:S04]  /*3550*/  LEA R10, R10, R5, 0x1 ;  /* 0x000000050a0a7211 */ /* 0x000fc800078e08ff */
[----:B------:R-:W-:-:S04]  /*3560*/  SHF.L.U32 R232, R10, 0x2, RZ ;  /* 0x000000020ae87819 */ /* 0x000fc800000006ff */
[----:B------:R-:W-:-:S13]  /*3570*/  ISETP.GE.AND P3, PT, R232, R11, PT ;  /* 0x0000000be800720c */ /* 0x000fda0003f66270 */
[----:B------:R-:W3:Y:S01]  /*3580*/  @!P3 LDG.E R10, [R6.64] ;  /* 0x00000024060ab981 */ /* 0x000ee2000c1e1900 */
[----:B------:R-:W-:Y:S01]  /*3590*/  CS2R R106, SRZ ;  /* 0x00000000006a7805 */ /* 0x000fe2000001ff00 */
[----:B---3--:R-:W-:-:S04]  /*35a0*/  @!P3 IMAD R10, R10, c[0x0][0x1d8], RZ ;  /* 0x000076000a0aba24 */ /* 0x008fc800078e02ff */
[----:B------:R-:W-:-:S04]  /*35b0*/  @!P3 IMAD R10, R10, 0x50, RZ ;  /* 0x000000500a0ab824 */ /* 0x000fc800078e02ff */
[----:B------:R-:W-:Y:S02]  /*35c0*/  @!P3 IMAD R11, R10, c[0x0][0x1d4], R232 ;  /* 0x000075000a0bba24 */ /* 0x000fe400078e02e8 */
[----:B------:R-:W-:-:S03]  /*35d0*/  @!P3 IMAD R10, R0, c[0x0][0x1d4], RZ ;  /* 0x00007500000aba24 */ /* 0x000fc600078e02ff */
[----:B------:R-:W-:Y:S02]  /*35e0*/  @!P3 SHF.R.S32.HI R104, RZ, 0x1f, R11 ;  /* 0x0000001fff68b819 */ /* 0x000fe4000001140b */
[----:B------:R-:W-:-:S04]  /*35f0*/  @!P3 IADD3 R11, P1, R10, R11, RZ ;  /* 0x0000000b0a0bb210 */ /* 0x000fc80007f3e0ff */
[----:B------:R-:W-:Y:S02]  /*3600*/  @!P3 LEA.HI.X.SX32 R104, R10, R104, 0x1, P1 ;  /* 0x000000680a68b211 */ /* 0x000fe400008f0eff */
[----:B------:R-:W-:-:S04]  /*3610*/  @!P3 LEA R10, P1, R11, c[0x0][0x198], 0x2 ;  /* 0x000066000b0aba11 */ /* 0x000fc800078210ff */
[----:B------:R-:W-:Y:S02]  /*3620*/  @!P3 LEA.HI.X R11, R11, c[0x0][0x19c], R104, 0x2, P1 ;  /* 0x000067000b0bba11 */ /* 0x000fe400008f1468 */
[----:B------:R-:W-:-:S06]  /*3630*/  CS2R R104, SRZ ;  /* 0x0000000000687805 */ /* 0x000fcc000001ff00 */
[----:B------:R1:W5:Y:S01]  /*3640*/  @!P3 LDG.E.128 R104, [R10.64] ;  /* 0x000000240a68b981 */ /* 0x000362000c1e1d00 */
[----:B------:R-:W-:-:S13]  /*3650*/  PLOP3.LUT P1, PT, PT, PT, UP0, 0x80, 0x0 ;  /* 0x000000000000781c */ /* 0x000fda0003f2f008 */
[----:B--2---:R-:W-:Y:S05]  /*3660*/  @P1 BRA `(.L_x_1005) ;  /* 0x0000014000001947 */ /* 0x004fea0003800000 */
[----:B-1----:R-:W-:Y:S01]  /*3670*/  ISETP.NE.AND P5, PT, R2, RZ, PT ;  /* 0x000000ff0200720c */ /* 0x002fe20003fa5270 */
[----:B------:R-:W2:Y:S04]  /*3680*/  LDL R11, [R1+0x30] ;  /* 0x00003000010b7983 */ /* 0x000ea80000100800 */
[----:B------:R-:W3:Y:S04]  /*3690*/  LDL R233, [R1+0x38] ;  /* 0x0000380001e97983 */ /* 0x000ee80000100800 */
[----:B------:R-:W4:Y:S04]  /*36a0*/  LDL R235, [R1+0x34] ;  /* 0x0000340001eb7983 */ /* 0x000f280000100800 */
[----:B------:R-:W4:Y:S04]  /*36b0*/  @P5 LDG.E.128 R224, [R8.64+0x10] ;  /* 0x0000102408e05981 */ /* 0x000f28000c1e1d00 */
[----:B------:R-:W4:Y:S01]  /*36c0*/  LDL R234, [R1+0x3c] ;  /* 0x00003c0001ea7983 */ /* 0x000f220000100800 */
[----:B--2--5:R-:W-:Y:S01]  /*36d0*/  FADD.FTZ R104, R11, R104 ;  /* 0x000000680b687221 */ /* 0x024fe20000010000 */
[----:B------:R-:W-:Y:S01]  /*36e0*/  @!P3 IADD3 R11, P4, R3, R232, RZ ;  /* 0x000000e8030bb210 */ /* 0x000fe20007f9e0ff */
[----:B---3--:R-:W-:Y:S01]  /*36f0*/  FADD.FTZ R106, R233, R106 ;  /* 0x0000006ae96a7221 */ /* 0x008fe20000010000 */
[----:B------:R-:W-:Y:S01]  /*3700*/  SHF.R.S32.HI R233, RZ, 0x1f, R3 ;  /* 0x0000001fffe97819 */ /* 0x000fe20000011403 */
[----:B----4-:R-:W-:-:S02]  /*3710*/  FADD.FTZ R105, R235, R105 ;  /* 0x00000069eb697221 */ /* 0x010fc40000010000 */
[----:B------:R-:W-:Y:S01]  /*3720*/  @P5 FMUL.FTZ R104, R104, R224 ;  /* 0x000000e068685220 */ /* 0x000fe20000410000 */
[----:B------:R-:W-:Y:S02]  /*3730*/  @!P3 LEA.HI.X.SX32 R224, R232, R233, 0x1, P4 ;  /* 0x000000e9e8e0b211 */ /* 0x000fe400020f0eff */
[----:B------:R-:W-:Y:S01]  /*3740*/  @!P3 LEA R10, P4, R11, c[0x0][0x198], 0x2 ;  /* 0x000066000b0aba11 */ /* 0x000fe200078810ff */
[----:B------:R-:W-:Y:S02]  /*3750*/  FADD.FTZ R107, R234, R107 ;  /* 0x0000006bea6b7221 */ /* 0x000fe40000010000 */
[----:B------:R-:W-:Y:S01]  /*3760*/  @P5 FMUL.FTZ R105, R105, R225 ;  /* 0x000000e169695220 */ /* 0x000fe20000410000 */
[----:B------:R-:W-:Y:S01]  /*3770*/  @!P3 LEA.HI.X R11, R11, c[0x0][0x19c], R224, 0x2, P4 ;  /* 0x000067000b0bba11 */ /* 0x000fe200020f14e0 */
[----:B------:R-:W-:Y:S02]  /*3780*/  @P5 FMUL.FTZ R106, R106, R226 ;  /* 0x000000e26a6a5220 */ /* 0x000fe40000410000 */
[----:B------:R-:W-:-:S05]  /*3790*/  @P5 FMUL.FTZ R107, R107, R227 ;  /* 0x000000e36b6b5220 */ /* 0x000fca0000410000 */
[----:B------:R1:W-:Y:S02]  /*37a0*/  @!P3 STG.E.128 [R10.64], R104 ;  /* 0x000000680a00b986 */ /* 0x0003e4000c101d24 */
.L_x_1005:
[----:B-1----:R-:W-:Y:S05]  /*37b0*/  BSYNC B1 ;  /* 0x0000000000017941 */ /* 0x002fea0003800000 */
.L_x_1004:
[----:B------:R-:W-:Y:S01]  /*37c0*/  BSSY B1, `(.L_x_1006) ;  /* 0x000002f000017945 */ /* 0x000fe20003800000 */
[----:B------:R-:W-:Y:S01]  /*37d0*/  IMAD.MOV.U32 R233, RZ, RZ, c[0x0][0x1d4] ;  /* 0x00007500ffe97624 */ /* 0x000fe200078e00ff */
[----:B------:R-:W-:Y:S05]  /*37e0*/  @P2 BRA `(.L_x_1007) ;  /* 0x000002c000002947 */ /* 0x000fea0003800000 */
[----:B------:R-:W-:Y:S01]  /*37f0*/  MOV R10, UR4 ;  /* 0x00000004000a7c02 */ /* 0x000fe20008000f00 */
[----:B------:R-:W-:Y:S01]  /*3800*/  ULDC UR4, c[0x0][0x1ec] ;  /* 0x00007b0000047ab9 */ /* 0x000fe20000000800 */
[----:B------:R-:W-:Y:S01]  /*3810*/  MOV R11, c[0x0][0x1d4] ;  /* 0x00007500000b7a02 */ /* 0x000fe20000000f00 */
[----:B------:R-:W-:Y:S02]  /*3820*/  UISETP.NE.AND UP0, UPT, URZ, UR4, UPT ;  /* 0x000000043f00728c */ /* 0x000fe4000bf05270 */
[----:B------:R1:W2:Y:S02]  /*3830*/  R2UR UR4, R10 ;  /* 0x000000000a0473c2 */ /* 0x0002a400000e0000 */
[----:B------:R-:W-:Y:S02]  /*3840*/  IMAD R11, R11, 0x50, RZ ;  /* 0x000000500b0b7824 */ /* 0x000fe400078e02ff */
[----:B-1----:R-:W-:-:S04]  /*3850*/  IMAD R10, R233, 0x3, R5 ;  /* 0x00000003e90a7824 */ /* 0x002fc800078e0205 */
[----:B------:R-:W-:-:S05]  /*3860*/  IMAD.SHL.U32 R232, R10, 0x4, RZ ;  /* 0x000000040ae87824 */ /* 0x000fca00078e00ff */
        /* <DEDUP_REMOVED lines=22> */
[----:B--2--5:R-:W-:-:S02]  /*39d0*/  FADD.FTZ R108, R10, R108 ;  /* 0x0000006c0a6c7221 */ /* 0x024fc40000010000 */
[----:B---3--:R-:W-:Y:S01]  /*39e0*/  FADD.FTZ R109, R11, R109 ;  /* 0x0000006d0b6d7221 */ /* 0x008fe20000010000 */
[----:B------:R-:W-:Y:S01]  /*39f0*/  @!P3 IADD3 R11, P4, R3, R232, RZ ;  /* 0x000000e8030bb210 */ /* 0x000fe20007f9e0ff */
[----:B----4-:R-:W-:Y:S01]  /*3a00*/  FADD.FTZ R110, R234, R110 ;  /* 0x0000006eea6e7221 */ /* 0x010fe20000010000 */
[----:B------:R-:W-:Y:S01]  /*3a10*/  SHF.R.S32.HI R234, RZ, 0x1f, R3 ;  /* 0x0000001fffea7819 */ /* 0x000fe20000011403 */
[----:B------:R-:W-:-:S03]  /*3a20*/  @P5 FMUL.FTZ R108, R108, R224 ;  /* 0x000000e06c6c5220 */ /* 0x000fc60000410000 */
        /* <DEDUP_REMOVED lines=8> */
.L_x_1007:
[----:B-1----:R-:W-:Y:S05]  /*3ab0*/  BSYNC B1 ;  /* 0x0000000000017941 */ /* 0x002fea0003800000 */
.L_x_1006:
[----:B------:R-:W-:Y:S01]  /*3ac0*/  BSSY B1, `(.L_x_1008) ;  /* 0x000002e000017945 */ /* 0x000fe20003800000 */
[----:B------:R-:W-:Y:S05]  /*3ad0*/  @P2 BRA `(.L_x_1009) ;  /* 0x000002c000002947 */ /* 0x000fea0003800000 */
[----:B------:R-:W-:Y:S01]  /*3ae0*/  MOV R10, UR4 ;  /* 0x00000004000a7c02 */ /* 0x000fe20008000f00 */
[----:B------:R-:W-:Y:S01]  /*3af0*/  ULDC UR4, c[0x0][0x1ec] ;  /* 0x00007b0000047ab9 */ /* 0x000fe20000000800 */
[----:B------:R-:W-:Y:S01]  /*3b00*/  MOV R11, c[0x0][0x1d4] ;  /* 0x00007500000b7a02 */ /* 0x000fe20000000f00 */
[----:B------:R-:W-:Y:S02]  /*3b10*/  UISETP.NE.AND UP0, UPT, URZ, UR4, UPT ;  /* 0x000000043f00728c */ /* 0x000fe4000bf05270 */
[----:B------:R1:W2:Y:S02]  /*3b20*/  R2UR UR4, R10 ;  /* 0x000000000a0473c2 */ /* 0x0002a400000e0000 */
[----:B------:R-:W-:Y:S02]  /*3b30*/  IMAD R11, R11, 0x50, RZ ;  /* 0x000000500b0b7824 */ /* 0x000fe400078e02ff */
[----:B-1----:R-:W-:-:S05]  /*3b40*/  IMAD R10, R233, 0x4, R5 ;  /* 0x00000004e90a7824 */ /* 0x002fca00078e0205 */
        /* <DEDUP_REMOVED lines=37> */
.L_x_1009:
[----:B-1----:R-:W-:Y:S05]  /*3da0*/  BSYNC B1 ;  /* 0x0000000000017941 */ /* 0x002fea0003800000 */
.L_x_1008:
[----:B------:R-:W-:Y:S01]  /*3db0*/  BSSY B1, `(.L_x_1010) ;  /* 0x000002e000017945 */ /* 0x000fe20003800000 */
[----:B------:R-:W-:Y:S05]  /*3dc0*/  @P2 BRA `(.L_x_1011) ;  /* 0x000002c000002947 */ /* 0x000fea0003800000 */
[----:B------:R-:W-:Y:S01]  /*3dd0*/  MOV R10, UR4 ;  /* 0x00000004000a7c02 */ /* 0x000fe20008000f00 */
[----:B------:R-:W-:Y:S01]  /*3de0*/  ULDC UR4, c[0x0][0x1ec] ;  /* 0x00007b0000047ab9 */ /* 0x000fe20000000800 */
[----:B------:R-:W-:Y:S01]  /*3df0*/  IMAD.MOV.U32 R11, RZ, RZ, c[0x0][0x1d4] ;  /* 0x00007500ff0b7624 */ /* 0x000fe200078e00ff */
[----:B------:R-:W-:Y:S02]  /*3e00*/  UISETP.NE.AND UP0, UPT, URZ, UR4, UPT ;  /* 0x000000043f00728c */ /* 0x000fe4000bf05270 */
[----:B------:R1:W2:Y:S01]  /*3e10*/  R2UR UR4, R10 ;  /* 0x000000000a0473c2 */ /* 0x0002a200000e0000 */
        /* <DEDUP_REMOVED lines=20> */
[----:B------:R-:W2:Y:S04]  /*3f60*/  LDL R10, [R1] ;  /* 0x00000000010a7983 */ /* 0x000ea80000100800 */
        /* <DEDUP_REMOVED lines=18> */
.L_x_1011:
[----:B-1----:R-:W-:Y:S05]  /*4090*/  BSYNC B1 ;  /* 0x0000000000017941 */ /* 0x002fea0003800000 */
.L_x_1010:
        /* <DEDUP_REMOVED lines=26> */
[----:B-1----:R-:W-:-:S13]  /*4240*/  ISETP.NE.AND P5, PT, R2, RZ, PT ;  /* 0x000000ff0200720c */ /* 0x002fda0003fa5270 */
[----:B------:R-:W2:Y:S01]  /*4250*/  @P5 LDG.E.128 R224, [R8.64+0x50] ;  /* 0x0000502408e05981 */ /* 0x000ea2000c1e1d00 */
[----:B-----5:R-:W-:Y:S01]  /*4260*/  FADD.FTZ R120, R248, R120 ;  /* 0x00000078f8787221 */ /* 0x020fe20000010000 */
[----:B------:R-:W-:Y:S01]  /*4270*/  SHF.R.S32.HI R234, RZ, 0x1f, R3 ;  /* 0x0000001fffea7819 */ /* 0x000fe20000011403 */
[----:B------:R-:W-:Y:S01]  /*4280*/  FADD.FTZ R121, R249, R121 ;  /* 0x00000079f9797221 */ /* 0x000fe20000010000 */
[----:B------:R-:W-:Y:S01]  /*4290*/  @!P3 IADD3 R11, P4, R3, R232, RZ ;  /* 0x000000e8030bb210 */ /* 0x000fe20007f9e0ff */
[----:B------:R-:W-:Y:S02]  /*42a0*/  FADD.FTZ R122, R250, R122 ;  /* 0x0000007afa7a7221 */ /* 0x000fe40000010000 */
[----:B------:R-:W-:Y:S02]  /*42b0*/  FADD.FTZ R123, R251, R123 ;  /* 0x0000007bfb7b7221 */ /* 0x000fe40000010000 */
[----:B--2---:R-:W-:Y:S01]  /*42c0*/  @P5 FMUL.FTZ R120, R120, R224 ;  /* 0x000000e078785220 */ /* 0x004fe20000410000 */
[----:B------:R-:W-:Y:S01]  /*42d0*/  @!P3 LEA.HI.X.SX32 R224, R232, R234, 0x1, P4 ;  /* 0x000000eae8e0b211 */ /* 0x000fe200020f0eff */
[----:B------:R-:W-:Y:S01]  /*42e0*/  @P5 FMUL.FTZ R121, R121, R225 ;  /* 0x000000e179795220 */ /* 0x000fe20000410000 */
[----:B------:R-:W-:Y:S01]  /*42f0*/  @!P3 LEA R10, P4, R11, c[0x0][0x198], 0x2 ;  /* 0x000066000b0aba11 */ /* 0x000fe200078810ff */
[----:B------:R-:W-:-:S02]  /*4300*/  @P5 FMUL.FTZ R122, R122, R226 ;  /* 0x000000e27a7a5220 */ /* 0x000fc40000410000 */
[----:B------:R-:W-:Y:S01]  /*4310*/  @P5 FMUL.FTZ R123, R123, R227 ;  /* 0x000000e37b7b5220 */ /* 0x000fe20000410000 */
[----:B------:R-:W-:-:S05]  /*4320*/  @!P3 LEA.HI.X R11, R11, c[0x0][0x19c], R224, 0x2, P4 ;  /* 0x000067000b0bba11 */ /* 0x000fca00020f14e0 */
[----:B------:R1:W-:Y:S04]  /*4330*/  @!P3 STG.E.128 [R10.64], R120 ;  /* 0x000000780a00b986 */ /* 0x0003e8000c101d24 */
.L_x_1013:
[----:B-1----:R-:W-:Y:S05]  /*4340*/  BSYNC B1 ;  /* 0x0000000000017941 */ /* 0x002fea0003800000 */
.L_x_1012:
        /* <DEDUP_REMOVED lines=42> */
.L_x_1015:
[----:B-1----:R-:W-:Y:S05]  /*45f0*/  BSYNC B1 ;  /* 0x0000000000017941 */ /* 0x002fea0003800000 */
.L_x_1014:
[----:B------:R-:W-:Y:S01]  /*4600*/  BSSY B1, `(.L_x_1016) ;  /* 0x000002a000017945 */ /* 0x000fe20003800000 */
[----:B------:R-:W-:Y:S05]  /*4610*/  @P2 BRA `(.L_x_1017) ;  /* 0x0000028000002947 */ /* 0x000fea0003800000 */
[----:B------:R-:W-:Y:S01]  /*4620*/  MOV R10, UR4 ;  /* 0x00000004000a7c02 */ /* 0x000fe20008000f00 */
[----:B------:R-:W-:Y:S01]  /*4630*/  ULDC UR4, c[0x0][0x1ec] ;  /* 0x00007b0000047ab9 */ /* 0x000fe20000000800 */
[----:B------:R-:W-:Y:S01]  /*4640*/  IMAD.MOV.U32 R11, RZ, RZ, c[0x0][0x1d4] ;  /* 0x00007500ff0b7624 */ /* 0x000fe200078e00ff */
[----:B------:R-:W-:Y:S02]  /*4650*/  UISETP.NE.AND UP0, UPT, URZ, UR4, UPT ;  /* 0x000000043f00728c */ /* 0x000fe4000bf05270 */
[----:B------:R1:W2:Y:S01]  /*4660*/  R2UR UR4, R10 ;  /* 0x000000000a0473c2 */ /* 0x0002a200000e0000 */
[----:B------:R-:W-:Y:S01]  /*4670*/  IMAD R11, R11, 0x50, RZ ;  /* 0x000000500b0b7824 */ /* 0x000fe200078e02ff */
[----:B-1----:R-:W-:-:S04]  /*4680*/  LEA R10, R233, R5, 0x3 ;  /* 0x00000005e90a7211 */ /* 0x002fc800078e18ff */
        /* <DEDUP_REMOVED lines=33> */
.L_x_1017:
[----:B-1----:R-:W-:Y:S05]  /*48a0*/  BSYNC B1 ;  /* 0x0000000000017941 */ /* 0x002fea0003800000 */
.L_x_1016:
[----:B------:R-:W-:Y:S01]  /*48b0*/  BSSY B1, `(.L_x_1018) ;  /* 0x000002a000017945 */ /* 0x000fe20003800000 */
[----:B------:R-:W-:Y:S05]  /*48c0*/  @P2 BRA `(.L_x_1019) ;  /* 0x0000028000002947 */ /* 0x000fea0003800000 */
[----:B------:R-:W-:Y:S01]  /*48d0*/  IMAD.U32 R10, RZ, RZ, UR4 ;  /* 0x00000004ff0a7e24 */ /* 0x000fe2000f8e00ff */
        /* <DEDUP_REMOVED lines=39> */
.L_x_1019:
[----:B-1----:R-:W-:Y:S05]  /*4b50*/  BSYNC B1 ;  /* 0x0000000000017941 */ /* 0x002fea0003800000 */
.L_x_1018:
        /* <DEDUP_REMOVED lines=42> */
.L_x_1021:
[----:B-1----:R-:W-:Y:S05]  /*4e00*/  BSYNC B1 ;  /* 0x0000000000017941 */ /* 0x002fea0003800000 */
.L_x_1020:
        /* <DEDUP_REMOVED lines=28> */
[----:B0----5:R-:W-:Y:S01]  /*4fd0*/  FADD.FTZ R140, R16, R140 ;  /* 0x0000008c108c7221 */ /* 0x021fe20000010000 */
        /* <DEDUP_REMOVED lines=13> */
.L_x_1023:
[----:B-1----:R-:W-:Y:S05]  /*50b0*/  BSYNC B1 ;  /* 0x0000000000017941 */ /* 0x002fea0003800000 */
.L_x_1022:
[----:B------:R-:W-:Y:S01]  /*50c0*/  BSSY B1, `(.L_x_1024) ;  /* 0x000002a000017945 */ /* 0x000fe20003800000 */
[----:B------:R-:W-:Y:S05]  /*50d0*/  @P2 BRA `(.L_x_1025) ;  /* 0x0000028000002947 */ /* 0x000fea0003800000 */
[----:B0-----:R-:W-:Y:S01]  /*50e0*/  IMAD.U32 R10, RZ, RZ, UR4 ;  /* 0x00000004ff0a7e24 */ /* 0x001fe2000f8e00ff */
[----:B------:R-:W-:Y:S01]  /*50f0*/  ULDC UR4, c[0x0][0x1ec] ;  /* 0x00007b0000047ab9 */ /* 0x000fe20000000800 */
[----:B------:R-:W-:Y:S01]  /*5100*/  MOV R11, c[0x0][0x1d4] ;  /* 0x00007500000b7a02 */ /* 0x000fe20000000f00 */
[----:B------:R-:W-:Y:S02]  /*5110*/  UISETP.NE.AND UP0, UPT, URZ, UR4, UPT ;  /* 0x000000043f00728c */ /* 0x000fe4000bf05270 */
[----:B------:R0:W1:Y:S02]  /*5120*/  R2UR UR4, R10 ;  /* 0x000000000a0473c2 */ /* 0x00006400000e0000 */
[----:B------:R-:W-:Y:S02]  /*5130*/  IMAD R11, R11, 0x50, RZ ;  /* 0x000000500b0b7824 */ /* 0x000fe400078e02ff */
[----:B0-----:R-:W-:-:S05]  /*5140*/  IMAD R10, R233, 0xc, R5 ;  /* 0x0000000ce90a7824 */ /* 0x001fca00078e0205 */
[----:B------:R-:W-:-:S04]  /*5150*/  SHF.L.U32 R232, R10, 0x2, RZ ;  /* 0x000000020ae87819 */ /* 0x000fc800000006ff */
[----:B------:R-:W-:-:S13]  /*5160*/  ISETP.GE.AND P3, PT, R232, R11, PT ;  /* 0x0000000be800720c */ /* 0x000fda0003f66270 */
[----:B------:R-:W2:Y:S01]  /*5170*/  @!P3 LDG.E R10, [R6.64] ;  /* 0x00000024060ab981 */ /* 0x000ea2000c1e1900 */
[----:B------:R-:W-:Y:S01]  /*5180*/  CS2R R146, SRZ ;  /* 0x0000000000927805 */ /* 0x000fe2000001ff00 */
[----:B--2---:R-:W-:-:S04]  /*5190*/  @!P3 IMAD R10, R10, c[0x0][0x1d8], RZ ;  /* 0x000076000a0aba24 */ /* 0x004fc800078e02ff */
        /* <DEDUP_REMOVED lines=11> */
[----:B-1----:R-:W-:Y:S05]  /*5250*/  @P1 BRA `(.L_x_1025) ;  /* 0x0000010000001947 */ /* 0x002fea0003800000 */
[----:B0-----:R-:W-:-:S13]  /*5260*/  ISETP.NE.AND P5, PT, R2, RZ, PT ;  /* 0x000000ff0200720c */ /* 0x001fda0003fa5270 */
        /* <DEDUP_REMOVED lines=15> */
.L_x_1025:
[----:B0-----:R-:W-:Y:S05]  /*5360*/  BSYNC B1 ;  /* 0x0000000000017941 */ /* 0x001fea0003800000 */
.L_x_1024:
[----:B------:R-:W-:Y:S01]  /*5370*/  BSSY B1, `(.L_x_1026) ;  /* 0x000002a000017945 */ /* 0x000fe20003800000 */
[----:B------:R-:W-:Y:S05]  /*5380*/  @P2 BRA `(.L_x_1027) ;  /* 0x0000028000002947 */ /* 0x000fea0003800000 */
[----:B------:R-:W-:Y:S01]  /*5390*/  IMAD.U32 R10, RZ, RZ, UR4 ;  /* 0x00000004ff0a7e24 */ /* 0x000fe2000f8e00ff */
        /* <DEDUP_REMOVED lines=39> */
.L_x_1027:
[----:B0-----:R-:W-:Y:S05]  /*5610*/  BSYNC B1 ;  /* 0x0000000000017941 */ /* 0x001fea0003800000 */
.L_x_1026:
        /* <DEDUP_REMOVED lines=42> */
.L_x_1029:
[----:B0-----:R-:W-:Y:S05]  /*58c0*/  BSYNC B1 ;  /* 0x0000000000017941 */ /* 0x001fea0003800000 */
.L_x_1028:
        /* <DEDUP_REMOVED lines=42> */
.L_x_1031:
[----:B0-----:R-:W-:Y:S05]  /*5b70*/  BSYNC B1 ;  /* 0x0000000000017941 */ /* 0x001fea0003800000 */
.L_x_1030:
[----:B------:R-:W-:Y:S01]  /*5b80*/  BSSY B1, `(.L_x_1032) ;  /* 0x000002a000017945 */ /* 0x000fe20003800000 */
[----:B------:R-:W-:Y:S05]  /*5b90*/  @P2 BRA `(.L_x_1033) ;  /* 0x0000028000002947 */ /* 0x000fea0003800000 */
[----:B------:R-:W-:Y:S01]  /*5ba0*/  IMAD.U32 R10, RZ, RZ, UR4 ;  /* 0x00000004ff0a7e24 */ /* 0x000fe2000f8e00ff */
[----:B------:R-:W-:Y:S01]  /*5bb0*/  ULDC UR4, c[0x0][0x1ec] ;  /* 0x00007b0000047ab9 */ /* 0x000fe20000000800 */
[----:B------:R-:W-:Y:S01]  /*5bc0*/  MOV R11, c[0x0][0x1d4] ;  /* 0x00007500000b7a02 */ /* 0x000fe20000000f00 */
[----:B------:R-:W-:Y:S02]  /*5bd0*/  UISETP.NE.AND UP0, UPT, URZ, UR4, UPT ;  /* 0x000000043f00728c */ /* 0x000fe4000bf05270 */
[----:B------:R0:W1:Y:S02]  /*5be0*/  R2UR UR4, R10 ;  /* 0x000000000a0473c2 */ /* 0x00006400000e0000 */
[----:B------:R-:W-:Y:S01]  /*5bf0*/  IMAD R11, R11, 0x50, RZ ;  /* 0x000000500b0b7824 */ /* 0x000fe200078e02ff */
[----:B0-----:R-:W-:-:S05]  /*5c00*/  LEA R10, R233, R5, 0x4 ;  /* 0x00000005e90a7211 */ /* 0x001fca00078e20ff */
[----:B------:R-:W-:-:S05]  /*5c10*/  IMAD.SHL.U32 R232, R10, 0x4, RZ ;  /* 0x000000040ae87824 */ /* 0x000fca00078e00ff */
        /* <DEDUP_REMOVED lines=32> */
.L_x_1033:
[----:B0-----:R-:W-:Y:S05]  /*5e20*/  BSYNC B1 ;  /* 0x0000000000017941 */ /* 0x001fea0003800000 */
.L_x_1032:
[----:B------:R-:W-:Y:S01]  /*5e30*/  BSSY B1, `(.L_x_1034) ;  /* 0x000002a000017945 */ /* 0x000fe20003800000 */
[----:B------:R-:W-:Y:S05]  /*5e40*/  @P2 BRA `(.L_x_1035) ;  /* 0x0000028000002947 */ /* 0x000fea0003800000 */
[----:B------:R-:W-:Y:S01]  /*5e50*/  MOV R10, UR4 ;  /* 0x00000004000a7c02 */ /* 0x000fe20008000f00 */
[----:B------:R-:W-:Y:S01]  /*5e60*/  ULDC UR4, c[0x0][0x1ec] ;  /* 0x00007b0000047ab9 */ /* 0x000fe20000000800 */
[----:B------:R-:W-:Y:S01]  /*5e70*/  MOV R11, c[0x0][0x1d4] ;  /* 0x00007500000b7a02 */ /* 0x000fe20000000f00 */
[----:B------:R-:W-:Y:S02]  /*5e80*/  UISETP.NE.AND UP0, UPT, URZ, UR4, UPT ;  /* 0x000000043f00728c */ /* 0x000fe4000bf05270 */
[----:B------:R0:W1:Y:S02]  /*5e90*/  R2UR UR4, R10 ;  /* 0x000000000a0473c2 */ /* 0x00006400000e0000 */
[----:B------:R-:W-:Y:S02]  /*5ea0*/  IMAD R11, R11, 0x50, RZ ;  /* 0x000000500b0b7824 */ /* 0x000fe400078e02ff */
[----:B0-----:R-:W-:-:S04]  /*5eb0*/  IMAD R10, R233, 0x11, R5 ;  /* 0x00000011e90a7824 */ /* 0x001fc800078e0205 */
        /* <DEDUP_REMOVED lines=33> */
.L_x_1035:
[----:B0-----:R-:W-:Y:S05]  /*60d0*/  BSYNC B1 ;  /* 0x0000000000017941 */ /* 0x001fea0003800000 */
.L_x_1034:
        /* <DEDUP_REMOVED lines=42> */
.L_x_1037:
[----:B0-----:R-:W-:Y:S05]  /*6380*/  BSYNC B1 ;  /* 0x0000000000017941 */ /* 0x001fea0003800000 */
.L_x_1036:
        /* <DEDUP_REMOVED lines=42> */
.L_x_1039:
[----:B0-----:R-:W-:Y:S05]  /*6630*/  BSYNC B1 ;  /* 0x0000000000017941 */ /* 0x001fea0003800000 */
.L_x_1038:
        /* <DEDUP_REMOVED lines=42> */
.L_x_1041:
[----:B0-----:R-:W-:Y:S05]  /*68e0*/  BSYNC B1 ;  /* 0x0000000000017941 */ /* 0x001fea0003800000 */
.L_x_1040:
        /* <DEDUP_REMOVED lines=42> */
.L_x_1043:
[----:B0-----:R-:W-:Y:S05]  /*6b90*/  BSYNC B1 ;  /* 0x0000000000017941 */ /* 0x001fea0003800000 */
.L_x_1042:
        /* <DEDUP_REMOVED lines=42> */
.L_x_1045:
[----:B0-----:R-:W-:Y:S05]  /*6e40*/  BSYNC B1 ;  /* 0x0000000000017941 */ /* 0x001fea0003800000 */
.L_x_1044:
        /* <DEDUP_REMOVED lines=42> */
.L_x_1047:
[----:B0-----:R-:W-:Y:S05]  /*70f0*/  BSYNC B1 ;  /* 0x0000000000017941 */ /* 0x001fea0003800000 */
.L_x_1046:
        /* <DEDUP_REMOVED lines=42> */
.L_x_1049:
[----:B0-----:R-:W-:Y:S05]  /*73a0*/  BSYNC B1 ;  /* 0x0000000000017941 */ /* 0x001fea0003800000 */
.L_x_1048:
        /* <DEDUP_REMOVED lines=42> */
.L_x_1051:
[----:B0-----:R-:W-:Y:S05]  /*7650*/  BSYNC B1 ;  /* 0x0000000000017941 */ /* 0x001fea0003800000 */
.L_x_1050:
        /* <DEDUP_REMOVED lines=42> */
.L_x_1053:
[----:B0-----:R-:W-:Y:S05]  /*7900*/  BSYNC B1 ;  /* 0x0000000000017941 */ /* 0x001fea0003800000 */
.L_x_1052:
        /* <DEDUP_REMOVED lines=42> */
.L_x_1055:
[----:B0-----:R-:W-:Y:S05]  /*7bb0*/  BSYNC B1 ;  /* 0x0000000000017941 */ /* 0x001fea0003800000 */
.L_x_1054:
        /* <DEDUP_REMOVED lines=42> */
.L_x_1057:
[----:B0-----:R-:W-:Y:S05]  /*7e60*/  BSYNC B1 ;  /* 0x0000000000017941 */ /* 0x001fea0003800000 */
.L_x_1056:
        /* <DEDUP_REMOVED lines=42> */
.L_x_1059:
[----:B0-----:R-:W-:Y:S05]  /*8110*/  BSYNC B1 ;  /* 0x0000000000017941 */ /* 0x001fea0003800000 */
.L_x_1058:
        /* <DEDUP_REMOVED lines=42> */
.L_x_1061:
[----:B0-----:R-:W-:Y:S05]  /*83c0*/  BSYNC B1 ;  /* 0x0000000000017941 */ /* 0x001fea0003800000 */
.L_x_1060:
[----:B------:R-:W-:Y:S01]  /*83d0*/  BSSY B1, `(.L_x_1062) ;  /* 0x000002a000017945 */ /* 0x000fe20003800000 */
[----:B------:R-:W-:Y:S01]  /*83e0*/  IMAD R5, R233, 0x1f, R5 ;  /* 0x0000001fe9057824 */ /* 0x000fe200078e0205 */
[----:B------:R-:W-:Y:S05]  /*83f0*/  @P2 BRA `(.L_x_1063) ;  /* 0x0000027000002947 */ /* 0x000fea0003800000 */
[----:B------:R-:W-:Y:S01]  /*8400*/  MOV R11, c[0x0][0x1d4] ;  /* 0x00007500000b7a02 */ /* 0x000fe20000000f00 */
[----:B------:R-:W-:Y:S01]  /*8410*/  IMAD.SHL.U32 R5, R5, 0x4, RZ ;  /* 0x0000000405057824 */ /* 0x000fe200078e00ff */
[----:B------:R-:W-:Y:S01]  /*8420*/  MOV R10, UR4 ;  /* 0x00000004000a7c02 */ /* 0x000fe20008000f00 */
[----:B------:R-:W-:Y:S02]  /*8430*/  ULDC UR4, c[0x0][0x1ec] ;  /* 0x00007b0000047ab9 */ /* 0x000fe40000000800 */
[----:B------:R-:W-:Y:S01]  /*8440*/  IMAD R11, R11, 0x50, RZ ;  /* 0x000000500b0b7824 */ /* 0x000fe200078e02ff */
[----:B------:R-:W-:Y:S01]  /*8450*/  UISETP.NE.AND UP0, UPT, URZ, UR4, UPT ;  /* 0x000000043f00728c */ /* 0x000fe2000bf05270 */
[----:B------:R0:W1:Y:S03]  /*8460*/  R2UR UR4, R10 ;  /* 0x000000000a0473c2 */ /* 0x00006600000e0000 */
[----:B------:R-:W-:-:S13]  /*8470*/  ISETP.GE.AND P3, PT, R5, R11, PT ;  /* 0x0000000b0500720c */ /* 0x000fda0003f66270 */
[----:B------:R-:W2:Y:S01]  /*8480*/  @!P3 LDG.E R6, [R6.64] ;  /* 0x000000240606b981 */ /* 0x000ea2000c1e1900 */
[----:B------:R-:W-:Y:S01]  /*8490*/  CS2R R222, SRZ ;  /* 0x0000000000de7805 */ /* 0x000fe2000001ff00 */
[----:B------:R-:W-:Y:S01]  /*84a0*/  CS2R R220, SRZ ;  /* 0x0000000000dc7805 */ /* 0x000fe2000001ff00 */
[----:B--2---:R-:W-:-:S04]  /*84b0*/  @!P3 IMAD R6, R6, c[0x0][0x1d8], RZ ;  /* 0x000076000606ba24 */ /* 0x004fc800078e02ff */
[----:B------:R-:W-:-:S04]  /*84c0*/  @!P3 IMAD R6, R6, 0x50, RZ ;  /* 0x000000500606b824 */ /* 0x000fc800078e02ff */
[----:B------:R-:W-:Y:S02]  /*84d0*/  @!P3 IMAD R7, R6, c[0x0][0x1d4], R5 ;  /* 0x000075000607ba24 */ /* 0x000fe400078e0205 */
[----:B------:R-:W-:-:S03]  /*84e0*/  @!P3 IMAD R6, R0, c[0x0][0x1d4], RZ ;  /* 0x000075000006ba24 */ /* 0x000fc600078e02ff */
[----:B0-----:R-:W-:Y:S02]  /*84f0*/  @!P3 SHF.R.S32.HI R10, RZ, 0x1f, R7 ;  /* 0x0000001fff0ab819 */ /* 0x001fe40000011407 */
[----:B------:R-:W-:-:S04]  /*8500*/  @!P3 IADD3 R7, P1, R6, R7, RZ ;  /* 0x000000070607b210 */ /* 0x000fc80007f3e0ff */
[----:B------:R-:W-:Y:S02]  /*8510*/  @!P3 LEA.HI.X.SX32 R10, R6, R10, 0x1, P1 ;  /* 0x0000000a060ab211 */ /* 0x000fe400008f0eff */
[----:B------:R-:W-:-:S04]  /*8520*/  @!P3 LEA R6, P1, R7, c[0x0][0x198], 0x2 ;  /* 0x000066000706ba11 */ /* 0x000fc800078210ff */
[----:B------:R-:W-:-:S05]  /*8530*/  @!P3 LEA.HI.X R7, R7, c[0x0][0x19c], R10, 0x2, P1 ;  /* 0x000067000707ba11 */ /* 0x000fca00008f140a */
[----:B------:R0:W5:Y:S01]  /*8540*/  @!P3 LDG.E.128 R220, [R6.64] ;  /* 0x0000002406dcb981 */ /* 0x000162000c1e1d00 */
[----:B------:R-:W-:-:S13]  /*8550*/  PLOP3.LUT P1, PT, PT, PT, UP0, 0x80, 0x0 ;  /* 0x000000000000781c */ /* 0x000fda0003f2f008 */
[----:B-1----:R-:W-:Y:S05]  /*8560*/  @P1 BRA `(.L_x_1063) ;  /* 0x0000010000001947 */ /* 0x002fea0003800000 */
[----:B0-----:R-:W-:-:S13]  /*8570*/  ISETP.NE.AND P5, PT, R2, RZ, PT ;  /* 0x000000ff0200720c */ /* 0x001fda0003fa5270 */
[----:B------:R-:W2:Y:S01]  /*8580*/  @P5 LDG.E.128 R8, [R8.64+0x1e0] ;  /* 0x0001e02408085981 */ /* 0x000ea2000c1e1d00 */
[----:B------:R-:W-:Y:S01]  /*8590*/  SHF.R.S32.HI R224, RZ, 0x1f, R3 ;  /* 0x0000001fffe07819 */ /* 0x000fe20000011403 */
[----:B-----5:R-:W-:Y:S01]  /*85a0*/  FADD.FTZ R220, R96, R220 ;  /* 0x000000dc60dc7221 */ /* 0x020fe20000010000 */
[----:B------:R-:W-:Y:S01]  /*85b0*/  @!P3 IADD3 R7, P4, R3, R5, RZ ;  /* 0x000000050307b210 */ /* 0x000fe20007f9e0ff */
[----:B------:R-:W-:Y:S02]  /*85c0*/  FADD.FTZ R221, R97, R221 ;  /* 0x000000dd61dd7221 */ /* 0x000fe40000010000 */
[----:B------:R-:W-:Y:S01]  /*85d0*/  FADD.FTZ R222, R98, R222 ;  /* 0x000000de62de7221 */ /* 0x000fe20000010000 */
[----:B------:R-:W-:Y:S01]  /*85e0*/  @!P3 LEA.HI.X.SX32 R5, R5, R224, 0x1, P4 ;  /* 0x000000e00505b211 */ /* 0x000fe200020f0eff */
[----:B------:R-:W-:Y:S01]  /*85f0*/  FADD.FTZ R223, R99, R223 ;  /* 0x000000df63df7221 */ /* 0x000fe20000010000 */
[----:B------:R-:W-:-:S04]  /*8600*/  @!P3 LEA R6, P4, R7, c[0x0][0x198], 0x2 ;  /* 0x000066000706ba11 */ /* 0x000fc800078810ff */
[----:B------:R-:W-:Y:S01]  /*8610*/  @!P3 LEA.HI.X R7, R7, c[0x0][0x19c], R5, 0x2, P4 ;  /* 0x000067000707ba11 */ /* 0x000fe200020f1405 */
[----:B--2---:R-:W-:Y:S02]  /*8620*/  @P5 FMUL.FTZ R220, R220, R8 ;  /* 0x00000008dcdc5220 */ /* 0x004fe40000410000 */
[----:B------:R-:W-:Y:S02]  /*8630*/  @P5 FMUL.FTZ R221, R221, R9 ;  /* 0x00000009dddd5220 */ /* 0x000fe40000410000 */
[----:B------:R-:W-:Y:S02]  /*8640*/  @P5 FMUL.FTZ R222, R222, R10 ;  /* 0x0000000adede5220 */ /* 0x000fe40000410000 */
[----:B------:R-:W-:-:S05]  /*8650*/  @P5 FMUL.FTZ R223, R223, R11 ;  /* 0x0000000bdfdf5220 */ /* 0x000fca0000410000 */
[----:B------:R0:W-:Y:S02]  /*8660*/  @!P3 STG.E.128 [R6.64], R220 ;  /* 0x000000dc0600b986 */ /* 0x0001e4000c101d24 */
.L_x_1063:
[----:B0-----:R-:W-:Y:S05]  /*8670*/  BSYNC B1 ;  /* 0x0000000000017941 */ /* 0x001fea0003800000 */
.L_x_1062:
[----:B------:R-:W-:Y:S01]  /*8680*/  BSSY B1, `(.L_x_1064) ;  /* 0x000010a000017945 */ /* 0x000fe20003800000 */
[----:B------:R-:W-:Y:S05]  /*8690*/  @P2 BRA `(.L_x_1065) ;  /* 0x0000108000002947 */ /* 0x000fea0003800000 */
[----:B------:R-:W2:Y:S04]  /*86a0*/  LDL R6, [R1+0x160] ;  /* 0x0001600001067983 */ /* 0x000ea80000100800 */
[----:B------:R-:W3:Y:S04]  /*86b0*/  LDL R5, [R1+0x164] ;  /* 0x0001640001057983 */ /* 0x000ee80000100800 */
[----:B------:R-:W4:Y:S04]  /*86c0*/  LDL R232, [R1+0x170] ;  /* 0x0001700001e87983 */ /* 0x000f280000100800 */
        /* <DEDUP_REMOVED lines=9> */
[----:B------:R0:W-:Y:S04]  /*8760*/  STL [R1+0x1d0], R21 ;  /* 0x0001d01501007387 */ /* 0x0001e80000100800 */
        /* <DEDUP_REMOVED lines=12> */
[----:B0-----:R-:W4:Y:S04]  /*8830*/  LDL R21, [R1+0x110] ;  /* 0x0001100001157983 */ /* 0x001f280000100800 */
[----:B-1----:R-:W4:Y:S04]  /*8840*/  LDL R20, [R1+0x114] ;  /* 0x0001140001147983 */ /* 0x002f280000100800 */
        /* <DEDUP_REMOVED lines=13> */
[----:B------:R-:W4:Y:S01]  /*8920*/  LDL R0, [R1+0x64] ;  /* 0x0000640001007983 */ /* 0x000f220000100800 */
[----:B--2--5:R-:W-:-:S02]  /*8930*/  FMUL.FTZ R6, R6, R228 ;  /* 0x000000e406067220 */ /* 0x024fc40000410000 */
[----:B---3--:R-:W-:Y:S02]  /*8940*/  FMUL.FTZ R5, R5, R229 ;  /* 0x000000e505057220 */ /* 0x008fe40000410000 */
[----:B----4-:R-:W-:Y:S02]  /*8950*/  FFMA.FTZ R6, R232, R100, R6 ;  /* 0x00000064e8067223 */ /* 0x010fe40000010006 */
[----:B------:R-:W2:Y:S01]  /*8960*/  LDL R232, [R1+0xb0] ;  /* 0x0000b00001e87983 */ /* 0x000ea20000100800 */
[----:B------:R-:W-:-:S03]  /*8970*/  FFMA.FTZ R5, R227, R101, R5 ;  /* 0x00000065e3057223 */ /* 0x000fc60000010005 */
[----:B------:R-:W3:Y:S01]  /*8980*/  LDL R227, [R1+0xb4] ;  /* 0x0000b40001e37983 */ /* 0x000ee20000100800 */
[----:B------:R-:W-:-:S03]  /*8990*/  FFMA.FTZ R6, R226, R104, R6 ;  /* 0x00000068e2067223 */ /* 0x000fc60000010006 */
[----:B------:R-:W4:Y:S01]  /*89a0*/  LDL R226, [R1+0xa0] ;  /* 0x0000a00001e27983 */ /* 0x000f220000100800 */
        /* <DEDUP_REMOVED lines=15> */
[----:B------:R0:W5:Y:S01]  /*8aa0*/  LDL.LU R21, [R1+0x1d0] ;  /* 0x0001d00001157983 */ /* 0x0001620000300800 */
        /* <DEDUP_REMOVED lines=17> */
[----:B------:R-:W4:Y:S01]  /*8bc0*/  LDL R235, [R1+0x148] ;  /* 0x0001480001eb7983 */ /* 0x000f220000100800 */
[----:B------:R-:W-:-:S03]  /*8bd0*/  FFMA.FTZ R6, R234, R140, R6 ;  /* 0x0000008cea067223 */ /* 0x000fc60000010006 */
[----:B------:R-:W4:Y:S01]  /*8be0*/  LDL R234, [R1+0x138] ;  /* 0x0001380001ea7983 */ /* 0x000f220000100800 */
[----:B------:R-:W-:-:S03]  /*8bf0*/  FFMA.FTZ R5, R233, R141, R5 ;  /* 0x0000008de9057223 */ /* 0x000fc60000010005 */
[----:B------:R-:W4:Y:S01]  /*8c00*/  LDL R233, [R1+0x128] ;  /* 0x0001280001e97983 */ /* 0x000f220000100800 */
[----:B--2---:R-:W-:-:S03]  /*8c10*/  FFMA.FTZ R6, R232, R144, R6 ;  /* 0x00000090e8067223 */ /* 0x004fc60000010006 */
[----:B------:R-:W2:Y:S01]  /*8c20*/  LDL R232, [R1+0x118] ;  /* 0x0001180001e87983 */ /* 0x000ea20000100800 */
[----:B---3--:R-:W-:-:S03]  /*8c30*/  FFMA.FTZ R5, R227, R145, R5 ;  /* 0x00000091e3057223 */ /* 0x008fc60000010005 */
[----:B------:R-:W3:Y:S01]  /*8c40*/  LDL R227, [R1+0x108] ;  /* 0x0001080001e37983 */ /* 0x000ee20000100800 */
[----:B----4-:R-:W-:-:S03]  /*8c50*/  FFMA.FTZ R6, R226, R148, R6 ;  /* 0x00000094e2067223 */ /* 0x010fc60000010006 */
[----:B------:R-:W4:Y:S01]  /*8c60*/  LDL R226, [R1+0xf8] ;  /* 0x0000f80001e27983 */ /* 0x000f220000100800 */
[----:B------:R-:W-:-:S03]  /*8c70*/  FFMA.FTZ R5, R225, R149, R5 ;  /* 0x00000095e1057223 */ /* 0x000fc60000010005 */
[----:B------:R-:W2:Y:S01]  /*8c80*/  LDL R225, [R1+0xe8] ;  /* 0x0000e80001e17983 */ /* 0x000ea20000100800 */
[----:B------:R-:W-:Y:S02]  /*8c90*/  FFMA.FTZ R6, R224, R152, R6 ;  /* 0x00000098e0067223 */ /* 0x000fe40000010006 */
[----:B------:R-:W-:Y:S01]  /*8ca0*/  FFMA.FTZ R5, R12, R153, R5 ;  /* 0x000000990c057223 */ /* 0x000fe20000010005 */
[----:B------:R-:W2:Y:S01]  /*8cb0*/  LDL R224, [R1+0xd8] ;  /* 0x0000d80001e07983 */ /* 0x000ea20000100800 */
[----:B------:R-:W-:-:S03]  /*8cc0*/  FFMA.FTZ R6, R11, R156, R6 ;  /* 0x0000009c0b067223 */ /* 0x000fc60000010006 */
[----:B------:R-:W2:Y:S01]  /*8cd0*/  LDL R12, [R1+0xc8] ;  /* 0x0000c800010c7983 */ /* 0x000ea20000100800 */
[----:B------:R-:W-:-:S03]  /*8ce0*/  FFMA.FTZ R5, R10, R157, R5 ;  /* 0x0000009d0a057223 */ /* 0x000fc60000010005 */
[----:B------:R-:W2:Y:S01]  /*8cf0*/  LDL R11, [R1+0xb8] ;  /* 0x0000b800010b7983 */ /* 0x000ea20000100800 */
[----:B------:R-:W-:Y:S02]  /*8d00*/  FFMA.FTZ R6, R9, R160, R6 ;  /* 0x000000a009067223 */ /* 0x000fe40000010006 */
[----:B------:R-:W-:Y:S01]  /*8d10*/  FFMA.FTZ R5, R3, R161, R5 ;  /* 0x000000a103057223 */ /* 0x000fe20000010005 */
[----:B------:R-:W2:Y:S01]  /*8d20*/  LDL R10, [R1+0xa8] ;  /* 0x0000a800010a7983 */ /* 0x000ea20000100800 */
[----:B------:R-:W-:-:S03]  /*8d30*/  FFMA.FTZ R6, R2, R164, R6 ;  /* 0x000000a402067223 */ /* 0x000fc60000010006 */
[----:B------:R-:W2:Y:S04]  /*8d40*/  LDL R3, [R1+0x168] ;  /* 0x0001680001037983 */ /* 0x000ea80000100800 */
[----:B------:R-:W3:Y:S01]  /*8d50*/  LDL R2, [R1+0x178] ;  /* 0x0001780001027983 */ /* 0x000ee20000100800 */
[----:B------:R-:W-:-:S03]  /*8d60*/  FFMA.FTZ R5, R0, R165, R5 ;  /* 0x000000a500057223 */ /* 0x000fc60000010005 */
[----:B------:R-:W4:Y:S01]  /*8d70*/  LDL R0, [R1+0x158] ;  /* 0x0001580001007983 */ /* 0x000f220000100800 */
[----:B------:R-:W-:Y:S02]  /*8d80*/  FFMA.FTZ R6, R8, R168, R6 ;  /* 0x000000a808067223 */ /* 0x000fe40000010006 */
[----:B------:R-:W-:Y:S01]  /*8d90*/  FFMA.FTZ R5, R7, R169, R5 ;  /* 0x000000a907057223 */ /* 0x000fe20000010005 */
[----:B------:R-:W4:Y:S01]  /*8da0*/  LDL R9, [R1+0x98] ;  /* 0x0000980001097983 */ /* 0x000f220000100800 */
[----:B------:R-:W-:Y:S02]  /*8db0*/  FFMA.FTZ R6, R172, UR7, R6 ;  /* 0x00000007ac067c23 */ /* 0x000fe40008010006 */
[----:B------:R-:W-:Y:S01]  /*8dc0*/  FFMA.FTZ R5, R173, UR6, R5 ;  /* 0x00000006ad057c23 */ /* 0x000fe20008010005 */
[----:B------:R-:W4:Y:S01]  /*8dd0*/  LDL R8, [R1+0x88] ;  /* 0x0000880001087983 */ /* 0x000f220000100800 */
[----:B------:R-:W-:Y:S02]  /*8de0*/  FFMA.FTZ R6, R176, UR11, R6 ;  /* 0x0000000bb0067c23 */ /* 0x000fe40008010006 */
[----:B------:R-:W-:Y:S01]  /*8df0*/  FFMA.FTZ R5, R177, UR10, R5 ;  /* 0x0000000ab1057c23 */ /* 0x000fe20008010005 */
[----:B------:R-:W4:Y:S01]  /*8e00*/  LDL R7, [R1+0x78] ;  /* 0x0000780001077983 */ /* 0x000f220000100800 */
[----:B------:R-:W-:-:S02]  /*8e10*/  FFMA.FTZ R6, R180, UR15, R6 ;  /* 0x0000000fb4067c23 */ /* 0x000fc40008010006 */
[----:B------:R-:W-:Y:S02]  /*8e20*/  FFMA.FTZ R5, R181, UR14, R5 ;  /* 0x0000000eb5057c23 */ /* 0x000fe40008010005 */
[----:B------:R-:W-:Y:S02]  /*8e30*/  FFMA.FTZ R6, R184, UR19, R6 ;  /* 0x00000013b8067c23 */ /* 0x000fe40008010006 */
[----:B------:R-:W-:Y:S02]  /*8e40*/  FFMA.FTZ R5, R185, UR18, R5 ;  /* 0x00000012b9057c23 */ /* 0x000fe40008010005 */
[----:B------:R-:W-:Y:S02]  /*8e50*/  FFMA.FTZ R6, R188, UR23, R6 ;  /* 0x00000017bc067c23 */ /* 0x000fe40008010006 */
[----:B------:R-:W-:Y:S02]  /*8e60*/  FFMA.FTZ R5, R189, UR22, R5 ;  /* 0x00000016bd057c23 */ /* 0x000fe40008010005 */
        /* <DEDUP_REMOVED lines=15> */
[----:B------:R-:W-:-:S04]  /*8f60*/  FFMA.FTZ R5, R221, UR59, R5 ;  /* 0x0000003bdd057c23 */ /* 0x000fc80008010005 */
[----:B------:R-:W-:Y:S02]  /*8f70*/  FADD.FTZ R5, R6, R5 ;  /* 0x0000000506057221 */ /* 0x000fe40000010000 */
[----:B--2---:R-:W-:Y:S02]  /*8f80*/  FMUL.FTZ R6, R3, R230 ;  /* 0x000000e603067220 */ /* 0x004fe40000410000 */
[----:B------:R-:W2:Y:S02]  /*8f90*/  LDL R3, [R1+0x68] ;  /* 0x0000680001037983 */ /* 0x000ea40000100800 */
[----:B---3--:R-:W-:Y:S02]  /*8fa0*/  FFMA.FTZ R6, R2, R102, R6 ;  /* 0x0000006602067223 */ /* 0x008fe40000010006 */
[----:B------:R-:W3:Y:S02]  /*8fb0*/  LDL R2, [R1+0x188] ;  /* 0x0001880001027983 */ /* 0x000ee40000100800 */
[----:B----4-:R-:W-:-:S02]  /*8fc0*/  FFMA.FTZ R6, R0, R106, R6 ;  /* 0x0000006a00067223 */ /* 0x010fc40000010006 */
[----:B------:R-:W4:Y:S02]  /*8fd0*/  LDL R0, [R1+0x16c] ;  /* 0x00016c0001007983 */ /* 0x000f240000100800 */
[----:B------:R-:W-:Y:S02]  /*8fe0*/  FFMA.FTZ R6, R235, R110, R6 ;  /* 0x0000006eeb067223 */ /* 0x000fe40000010006 */
[----:B------:R-:W4:Y:S02]  /*8ff0*/  LDL R235, [R1+0x12c] ;  /* 0x00012c0001eb7983 */ /* 0x000f240000100800 */
[----:B------:R-:W-:Y:S02]  /*9000*/  FFMA.FTZ R6, R234, R114, R6 ;  /* 0x00000072ea067223 */ /* 0x000fe40000010006 */
[----:B------:R-:W4:Y:S02]  /*9010*/  LDL R234, [R1+0x11c] ;  /* 0x00011c0001ea7983 */ /* 0x000f240000100800 */
[----:B------:R-:W-:-:S02]  /*9020*/  FFMA.FTZ R6, R233, R118, R6 ;  /* 0x00000076e9067223 */ /* 0x000fc40000010006 */
        /* <DEDUP_REMOVED lines=23> */
[----:B--2---:R-:W-:-:S02]  /*91a0*/  FFMA.FTZ R6, R3, R166, R6 ;  /* 0x000000a603067223 */ /* 0x004fc40000010006 */
[----:B------:R-:W2:Y:S02]  /*91b0*/  LDL R3, [R1+0x15c] ;  /* 0x00015c0001037983 */ /* 0x000ea40000100800 */
[----:B---3--:R-:W-:Y:S02]  /*91c0*/  FFMA.FTZ R6, R2, R170, R6 ;  /* 0x000000aa02067223 */ /* 0x008fe40000010006 */
[----:B------:R-:W3:Y:S02]  /*91d0*/  LDL R2, [R1+0x14c] ;  /* 0x00014c0001027983 */ /* 0x000ee40000100800 */
[----:B------:R-:W-:-:S04]  /*91e0*/  FFMA.FTZ R6, R174, UR5, R6 ;  /* 0x00000005ae067c23 */ /* 0x000fc80008010006 */
        /* <DEDUP_REMOVED lines=12> */
[----:B------:R-:W-:Y:S02]  /*92b0*/  FADD.FTZ R5, R6, R5 ;  /* 0x0000000506057221 */ /* 0x000fe40000010000 */
[----:B----4-:R-:W-:Y:S02]  /*92c0*/  FMUL.FTZ R6, R0, R231 ;  /* 0x000000e700067220 */ /* 0x010fe40000410000 */
[----:B------:R-:W4:Y:S02]  /*92d0*/  LDL R0, [R1+0x13c] ;  /* 0x00013c0001007983 */ /* 0x000f240000100800 */
[----:B------:R-:W-:Y:S01]  /*92e0*/  FFMA.FTZ R6, R12, R103, R6 ;  /* 0x000000670c067223 */ /* 0x000fe20000010006 */
[----:B------:R-:W-:Y:S01]  /*92f0*/  ISETP.NE.U32.AND P2, PT, RZ, c[0x0][0x218], PT ;  /* 0x00008600ff007a0c */ /* 0x000fe20003f45070 */
[----:B------:R0:W5:Y:S03]  /*9300*/  LDL.LU R12, [R1+0x1ac] ;  /* 0x0001ac00010c7983 */ /* 0x0001660000300800 */
[----:B------:R-:W-:Y:S01]  /*9310*/  ISETP.NE.AND.EX P3, PT, RZ, c[0x0][0x21c], PT, P2 ;  /* 0x00008700ff007a0c */ /* 0x000fe20003f65320 */
[----:B--2---:R-:W-:-:S02]  /*9320*/  FFMA.FTZ R6, R3, R107, R6 ;  /* 0x0000006b03067223 */ /* 0x004fc40000010006 */
[----:B------:R0:W5:Y:S02]  /*9330*/  LDL.LU R3, [R1+0x1a8] ;  /* 0x0001a80001037983 */ /* 0x0001640000300800 */
[----:B---3--:R-:W-:Y:S02]  /*9340*/  FFMA.FTZ R6, R2, R111, R6 ;  /* 0x0000006f02067223 */ /* 0x008fe40000010006 */
[----:B------:R0:W5:Y:S02]  /*9350*/  LDL.LU R2, [R1+0x1a4] ;  /* 0x0001a40001027983 */ /* 0x0001640000300800 */
[----:B----4-:R-:W-:Y:S02]  /*9360*/  FFMA.FTZ R6, R0, R115, R6 ;  /* 0x0000007300067223 */ /* 0x010fe40000010006 */
[----:B------:R0:W5:Y:S02]  /*9370*/  LDL.LU R0, [R1+0x1a0] ;  /* 0x0001a00001007983 */ /* 0x0001640000300800 */
[----:B------:R-:W-:-:S04]  /*9380*/  FFMA.FTZ R6, R235, R119, R6 ;  /* 0x00000077eb067223 */ /* 0x000fc80000010006 */
        /* <DEDUP_REMOVED lines=8> */
[----:B------:R-:W-:Y:S01]  /*9410*/  FFMA.FTZ R6, R10, R155, R6 ;  /* 0x0000009b0a067223 */ /* 0x000fe20000010006 */
[----:B------:R-:W1:Y:S03]  /*9420*/  S2R R11, SR_CTAID.X ;  /* 0x00000000000b7919 */ /* 0x000e660000002500 */
[----:B------:R-:W-:Y:S01]  /*9430*/  FFMA.FTZ R6, R9, R159, R6 ;  /* 0x0000009f09067223 */ /* 0x000fe20000010006 */
[----:B------:R-:W-:Y:S01]  /*9440*/  HFMA2.MMA R224, -RZ, RZ, 0, 2.384185791015625e-07 ;  /* 0x00000004ffe07435 */ /* 0x000fe200000001ff */
[----:B------:R-:W-:Y:S01]  /*9450*/  ISETP.NE.U32.AND P2, PT, RZ, c[0x0][0x228], PT ;  /* 0x00008a00ff007a0c */ /* 0x000fe20003f45070 */
[----:B------:R-:W-:Y:S01]  /*9460*/  IMAD.MOV.U32 R225, RZ, RZ, c[0x0][0x1e8] ;  /* 0x00007a00ffe17624 */ /* 0x000fe200078e00ff */
[----:B------:R-:W2:Y:S01]  /*9470*/  LDL R10, [R1+0x190] ;  /* 0x00019000010a7983 */ /* 0x000ea20000100800 */
[----:B------:R-:W-:-:S03]  /*9480*/  FFMA.FTZ R6, R8, R163, R6 ;  /* 0x000000a308067223 */ /* 0x000fc60000010006 */
[----:B------:R-:W3:Y:S01]  /*9490*/  LDL R8, [R1+0x194] ;  /* 0x0001940001087983 */ /* 0x000ee20000100800 */
[----:B------:R-:W-:-:S03]  /*94a0*/  FFMA.FTZ R6, R7, R167, R6 ;  /* 0x000000a707067223 */ /* 0x000fc60000010006 */
[----:B------:R-:W4:Y:S01]  /*94b0*/  LDL R9, [R1+0x18c] ;  /* 0x00018c0001097983 */ /* 0x000f220000100800 */
        /* <DEDUP_REMOVED lines=14> */
[----:B------:R-:W-:Y:S01]  /*95a0*/  FADD.FTZ R5, R6, R5 ;  /* 0x0000000506057221 */ /* 0x000fe20000010000 */
[----:B------:R-:W-:-:S05]  /*95b0*/  MOV R6, c[0x0][0x220] ;  /* 0x0000880000067a02 */ /* 0x000fca0000000f00 */
[----:B-1----:R-:W-:-:S05]  /*95c0*/  @P3 IMAD R6, R11, R6, UR40 ;  /* 0x000000280b063e24 */ /* 0x002fca000f8e0206 */
[----:B------:R-:W-:-:S05]  /*95d0*/  @P3 IADD3 R6, R6, -0x1, RZ ;  /* 0xffffffff06063810 */ /* 0x000fca0007ffe0ff */
[----:B------:R-:W-:-:S04]  /*95e0*/  @P3 IMAD R6, R6, c[0x0][0x220], R4 ;  /* 0x0000880006063a24 */ /* 0x000fc800078e0204 */
[----:B------:R-:W-:-:S06]  /*95f0*/  @P3 IMAD.WIDE R6, R6, R224, c[0x0][0x218] ;  /* 0x0000860006063625 */ /* 0x000fcc00078e02e0 */
[----:B------:R-:W2:Y:S01]  /*9600*/  @P3 LDG.E R6, [R6.64] ;  /* 0x0000002406063981 */ /* 0x000ea2000c1e1900 */
[----:B------:R-:W-:Y:S01]  /*9610*/  ISETP.NE.AND.EX P2, PT, RZ, c[0x0][0x22c], PT, P2 ;  /* 0x00008b00ff007a0c */ /* 0x000fe20003f45320 */
[----:B------:R-:W-:Y:S01]  /*9620*/  FMUL.FTZ R5, R5, c[0x0][0x1f0] ;  /* 0x00007c0005057a20 */ /* 0x000fe20000410000 */
[----:B------:R-:W-:-:S03]  /*9630*/  IADD3 R225, R225, c[0x0][0x210], RZ ;  /* 0x00008400e1e17a10 */ /* 0x000fc60007ffe0ff */
[----:B--2---:R-:W-:-:S08]  /*9640*/  @P3 FADD.FTZ R5, R5, R6 ;  /* 0x0000000605053221 */ /* 0x004fd00000010000 */
[----:B------:R-:W-:Y:S02]  /*9650*/  @P2 ISETP.GE.AND P3, PT, R4, R225, PT ;  /* 0x000000e10400220c */ /* 0x000fe40003f66270 */
[----:B------:R-:W-:Y:S02]  /*9660*/  MOV R6, UR40 ;  /* 0x0000002800067c02 */ /* 0x000fe40008000f00 */
[----:B---3--:R-:W-:Y:S02]  /*9670*/  @P2 SEL R7, R8, RZ, !P3 ;  /* 0x000000ff08072207 */ /* 0x008fe40005800000 */
[----:B------:R-:W-:-:S04]  /*9680*/  @P2 IADD3 R6, R4, 0x1, -R6 ;  /* 0x0000000104062810 */ /* 0x000fc80007ffe806 */
[----:B------:R-:W-:Y:S01]  /*9690*/  @P2 IADD3 R8, R7, R6, RZ ;  /* 0x0000000607082210 */ /* 0x000fe20007ffe0ff */
[----:B------:R-:W-:-:S06]  /*96a0*/  @P2 IMAD.WIDE R6, R11, R224, c[0x0][0x228] ;  /* 0x00008a000b062625 */ /* 0x000fcc00078e02e0 */
[----:B------:R1:W2:Y:S02]  /*96b0*/  @P2 LDG.E R6, [R6.64] ;  /* 0x0000002406062981 */ /* 0x0002a4000c1e1900 */
[----:B-1----:R-:W2:Y:S02]  /*96c0*/  @P2 I2F R7, R8 ;  /* 0x0000000800072306 */ /* 0x002ea40000201400 */
[----:B--2---:R-:W-:Y:S02]  /*96d0*/  @P2 FFMA.FTZ R5, R7, R6, R5 ;  /* 0x0000000607052223 */ /* 0x004fe40000010005 */
[----:B------:R-:W-:-:S03]  /*96e0*/  IMAD.IADD R6, R4, 0x1, -R10 ;  /* 0x0000000104067824 */ /* 0x000fc600078e0a0a */
[----:B----4-:R-:W-:Y:S02]  /*96f0*/  @!P0 FMNMX.FTZ R9, R9, R5, !PT ;  /* 0x0000000509098209 */ /* 0x010fe40007810000 */
[----:B------:R0:W-:Y:S04]  /*9700*/  STS [R6.X4+0x440], R5 ;  /* 0x0004400506007388 */ /* 0x0001e80000004800 */
[----:B------:R0:W-:Y:S02]  /*9710*/  @!P0 STL [R1+0x18c], R9 ;  /* 0x00018c0901008387 */ /* 0x0001e40000100800 */
.L_x_1065:
[----:B------:R-:W-:Y:S05]  /*9720*/  BSYNC B1 ;  /* 0x0000000000017941 */ /* 0x000fea0003800000 */
.L_x_1064:
[----:B0-----:R-:W2:Y:S01]  /*9730*/  LDL R5, [R1+0x198] ;  /* 0x0001980001057983 */ /* 0x001ea20000100800 */
[----:B------:R-:W-:-:S04]  /*9740*/  IADD3 R4, R4, 0x100, RZ ;  /* 0x0000010004047810 */ /* 0x000fc80007ffe0ff */
[----:B--2---:R-:W-:-:S13]  /*9750*/  ISETP.GE.AND P0, PT, R4, R5, PT ;  /* 0x000000050400720c */ /* 0x004fda0003f06270 */
[----:B------:R-:W-:Y:S01]  /*9760*/  @P0 CALL.REL.NOINC `(.L_x_999) ;  /* 0x0000001000000944 */ /* 0x000fe20003c00000 */
[----:B------:R-:W-:Y:S05]  /*9770*/  BRA `(.L_x_1066) ;  /* 0xffff942000007947 */ /* 0x000fea000383ffff */
.L_x_999:
[----:B------:R-:W-:Y:S05]  /*9780*/  BSYNC B0 ;  /* 0x0000000000007941 */ /* 0x000fea0003800000 */
.L_x_998:
[----:B------:R-:W2:Y:S04]  /*9790*/  LDL.LU R5, [R1+0x18c] ;  /* 0x00018c0001057983 */ /* 0x000ea80000300800 */
[----:B------:R-:W3:Y:S01]  /*97a0*/  LDL R10, [R1+0x190] ;  /* 0x00019000010a7983 */ /* 0x000ee20000100800 */
[----:B------:R-:W-:Y:S03]  /*97b0*/  BSSY B0, `(.L_x_1067) ;  /* 0x0000094000007945 */ /* 0x000fe60003800000 */
[----:B------:R-:W1:Y:S02]  /*97c0*/  S2R R11, SR_TID.X ;  /* 0x00000000000b7919 */ /* 0x000e640000002100 */
[----:B-1----:R-:W-:-:S04]  /*97d0*/  SHF.R.S32.HI R8, RZ, 0x1f, R11 ;  /* 0x0000001fff087819 */ /* 0x002fc8000001140b */
[----:B-----5:R-:W-:Y:S01]  /*97e0*/  LEA.HI R14, R8, R11, RZ, 0x5 ;  /* 0x0000000b080e7211 */ /* 0x020fe200078f28ff */
[----:B--2---:R-:W1:Y:S02]  /*97f0*/  SHFL.BFLY PT, R3, R5, 0x10, 0x1f ;  /* 0x0e001f0005037f89 */ /* 0x004e6400000e0000 */
[----:B-1----:R-:W-:-:S05]  /*9800*/  FMNMX.FTZ R4, R3, R5, !PT ;  /* 0x0000000503047209 */ /* 0x002fca0007810000 */
[----:B------:R-:W1:Y:S02]  /*9810*/  SHFL.BFLY PT, R3, R4, 0x8, 0x1f ;  /* 0x0d001f0004037f89 */ /* 0x000e6400000e0000 */
[----:B-1----:R-:W-:-:S05]  /*9820*/  FMNMX.FTZ R5, R4, R3, !PT ;  /* 0x0000000304057209 */ /* 0x002fca0007810000 */
[----:B------:R-:W1:Y:S02]  /*9830*/  SHFL.BFLY PT, R6, R5, 0x4, 0x1f ;  /* 0x0c801f0005067f89 */ /* 0x000e6400000e0000 */
[----:B-1----:R-:W-:Y:S02]  /*9840*/  FMNMX.FTZ R6, R5, R6, !PT ;  /* 0x0000000605067209 */ /* 0x002fe40007810000 */
[----:B------:R-:W-:-:S03]  /*9850*/  MOV R5, 0xff7fffff ;  /* 0xff7fffff00057802 */ /* 0x000fc60000000f00 */
[----:B------:R-:W1:Y:S02]  /*9860*/  SHFL.BFLY PT, R3, R6, 0x2, 0x1f ;  /* 0x0c401f0006037f89 */ /* 0x000e6400000e0000 */
[----:B-1----:R-:W-:Y:S02]  /*9870*/  FMNMX.FTZ R7, R6, R3, !PT ;  /* 0x0000000306077209 */ /* 0x002fe40007810000 */
[----:B------:R-:W-:-:S03]  /*9880*/  LOP3.LUT R3, R14, 0xffffffe0, RZ, 0xc0, !PT ;  /* 0xffffffe00e037812 */ /* 0x000fc600078ec0ff */
[----:B------:R-:W1:Y:S01]  /*9890*/  SHFL.BFLY PT, R8, R7, 0x1, 0x1f ;  /* 0x0c201f0007087f89 */ /* 0x000e6200000e0000 */
[----:B------:R-:W-:-:S04]  /*98a0*/  IADD3 R3, -R3, R11, RZ ;  /* 0x0000000b03037210 */ /* 0x000fc80007ffe1ff */
[C---:B------:R-:W-:Y:S02]  /*98b0*/  ISETP.NE.AND P0, PT, R3.reuse, RZ, PT ;  /* 0x000000ff0300720c */ /* 0x040fe40003f05270 */
[----:B------:R-:W-:-:S11]  /*98c0*/  ISETP.GT.AND P2, PT, R3, 0x7, PT ;  /* 0x000000070300780c */ /* 0x000fd60003f44270 */
[----:B------:R-:W-:Y:S02]  /*98d0*/  @!P0 SHF.R.S32.HI R4, RZ, 0x5, R14 ;  /* 0x00000005ff048819 */ /* 0x000fe4000001140e */
[----:B-1----:R-:W-:-:S05]  /*98e0*/  FMNMX.FTZ R9, R7, R8, !PT ;  /* 0x0000000807097209 */ /* 0x002fca0007810000 */
[----:B------:R1:W-:Y:S04]  /*98f0*/  @!P0 STS [R4.X4], R9 ;  /* 0x0000000904008388 */ /* 0x0003e80000004800 */
[----:B------:R-:W-:Y:S01]  /*9900*/  BAR.SYNC.DEFER_BLOCKING 0x0 ;  /* 0x0000000000007b1d */ /* 0x000fe20000010000 */
[----:B-1----:R-:W-:-:S05]  /*9910*/  HFMA2.MMA R9, -RZ, RZ, 0, 0 ;  /* 0x00000000ff097435 */ /* 0x002fca00000001ff */
[----:B------:R-:W1:Y:S04]  /*9920*/  @!P2 LDS R5, [R3.X4] ;  /* 0x000000000305a984 */ /* 0x000e680000004800 */
[----:B-1----:R-:W1:Y:S02]  /*9930*/  SHFL.BFLY PT, R6, R5, 0x4, 0x1f ;  /* 0x0c801f0005067f89 */ /* 0x002e6400000e0000 */
[----:B-1----:R-:W-:-:S05]  /*9940*/  FMNMX.FTZ R6, R6, R5, !PT ;  /* 0x0000000506067209 */ /* 0x002fca0007810000 */
[----:B------:R-:W1:Y:S02]  /*9950*/  SHFL.BFLY PT, R7, R6, 0x2, 0x1f ;  /* 0x0c401f0006077f89 */ /* 0x000e6400000e0000 */
[----:B-1----:R-:W-:-:S05]  /*9960*/  FMNMX.FTZ R7, R6, R7, !PT ;  /* 0x0000000706077209 */ /* 0x002fca0007810000 */
[----:B------:R-:W1:Y:S02]  /*9970*/  SHFL.BFLY PT, R8, R7, 0x1, 0x1f ;  /* 0x0c201f0007087f89 */ /* 0x000e6400000e0000 */
[----:B-1----:R-:W-:-:S05]  /*9980*/  FMNMX.FTZ R8, R7, R8, !PT ;  /* 0x0000000807087209 */ /* 0x002fca0007810000 */
[----:B0-----:R3:W0:Y:S02]  /*9990*/  SHFL.IDX PT, R16, R8, RZ, 0x1f ;  /* 0x00001fff08107589 */ /* 0x00162400000e0000 */
[----:B---3--:R-:W-:-:S05]  /*99a0*/  IMAD.IADD R8, R11, 0x1, R10 ;  /* 0x000000010b087824 */ /* 0x008fca00078e020a */
[----:B------:R-:W-:-:S13]  /*99b0*/  ISETP.GE.AND P2, PT, R8, UR40, PT ;  /* 0x0000002808007c0c */ /* 0x000fda000bf46270 */
[----:B------:R-:W-:Y:S05]  /*99c0*/  @P2 BRA `(.L_x_1068) ;  /* 0x0000072000002947 */ /* 0x000fea0003800000 */
[----:B0-----:R-:W-:Y:S01]  /*99d0*/  LOP3.LUT R4, RZ, R10, RZ, 0x33, !PT ;  /* 0x0000000aff047212 */ /* 0x001fe200078e33ff */
[----:B------:R-:W-:Y:S01]  /*99e0*/  BSSY B1, `(.L_x_1069) ;  /* 0x0000027000017945 */ /* 0x000fe20003800000 */
[----:B------:R-:W-:Y:S02]  /*99f0*/  MOV R9, RZ ;  /* 0x000000ff00097202 */ /* 0x000fe40000000f00 */
[----:B------:R-:W-:-:S04]  /*9a00*/  IADD3 R6, -R11, UR40, R4 ;  /* 0x000000280b067c10 */ /* 0x000fc8000fffe104 */
[----:B------:R-:W-:-:S04]  /*9a10*/  LEA.HI R4, R6, 0x1, RZ, 0x18 ;  /* 0x0000000106047811 */ /* 0x000fc800078fc0ff */
[----:B------:R-:W-:-:S13]  /*9a20*/  LOP3.LUT P0, R4, R4, 0x3, RZ, 0xc0, !PT ;  /* 0x0000000304047812 */ /* 0x000fda000780c0ff */
[----:B------:R-:W-:Y:S05]  /*9a30*/  @!P0 BRA `(.L_x_1070) ;  /* 0x0000021000008947 */ /* 0x000fea0003800000 */
[----:B------:R-:W0:Y:S01]  /*9a40*/  S2R R10, SR_CTAID.Y ;  /* 0x00000000000a7919 */ /* 0x000e220000002600 */
[----:B------:R-:W-:Y:S01]  /*9a50*/  SHF.R.S32.HI R5, RZ, 0x1f, R8 ;  /* 0x0000001fff057819 */ /* 0x000fe20000011408 */
[----:B------:R-:W-:Y:S01]  /*9a60*/  IMAD.SHL.U32 R11, R11, 0x4, RZ ;  /* 0x000000040b0b7824 */ /* 0x000fe200078e00ff */
[----:B------:R-:W-:Y:S01]  /*9a70*/  ISETP.NE.U32.AND P0, PT, RZ, c[0x0][0x200], PT ;  /* 0x00008000ff007a0c */ /* 0x000fe20003f05070 */
[----:B------:R-:W-:-:S03]  /*9a80*/  HFMA2.MMA R9, -RZ, RZ, 0, 0 ;  /* 0x00000000ff097435 */ /* 0x000fc600000001ff */
[----:B------:R-:W-:Y:S01]  /*9a90*/  ISETP.NE.AND.EX P0, PT, RZ, c[0x0][0x204], PT, P0 ;  /* 0x00008100ff007a0c */ /* 0x000fe20003f05300 */
[----:B0-----:R-:W-:-:S05]  /*9aa0*/  IMAD R7, R10, c[0x0][0x1d4], RZ ;  /* 0x000075000a077a24 */ /* 0x001fca00078e02ff */
[----:B------:R-:W-:Y:S02]  /*9ab0*/  SHF.R.S32.HI R10, RZ, 0x1f, R7 ;  /* 0x0000001fff0a7819 */ /* 0x000fe40000011407 */
[----:B------:R-:W-:Y:S02]  /*9ac0*/  IADD3 R12, P3, P4, R7, c[0x0][0x200], R8 ;  /* 0x00008000070c7a10 */ /* 0x000fe40007c7e008 */
[----:B------:R-:W-:Y:S02]  /*9ad0*/  MOV R7, R4 ;  /* 0x0000000400077202 */ /* 0x000fe40000000f00 */
[----:B------:R-:W-:Y:S02]  /*9ae0*/  IADD3.X R5, R10, c[0x0][0x204], R5, P3, P4 ;  /* 0x000081000a057a10 */ /* 0x000fe40001fe8405 */
[----:B------:R-:W-:Y:S02]  /*9af0*/  IADD3 R10, R11, 0x440, RZ ;  /* 0x000004400b0a7810 */ /* 0x000fe40007ffe0ff */
.L_x_1074:
[----:B------:R-:W-:Y:S01]  /*9b00*/  BSSY B2, `(.L_x_1071) ;  /* 0x000000b000027945 */ /* 0x000fe20003800000 */
[----:B0-----:R-:W-:Y:S05]  /*9b10*/  @!P0 BRA `(.L_x_1072) ;  /* 0x0000005000008947 */ /* 0x001fea0003800000 */
[----:B------:R-:W-:-:S06]  /*9b20*/  IMAD.MOV.U32 R4, RZ, RZ, R12 ;  /* 0x000000ffff047224 */ /* 0x000fcc00078e000c */
[----:B------:R-:W2:Y:S01]  /*9b30*/  LDG.E.U8 R4, [R4.64] ;  /* 0x0000002404047981 */ /* 0x000ea2000c1e1100 */
[----:B------:R-:W-:Y:S02]  /*9b40*/  MOV R11, RZ ;  /* 0x000000ff000b7202 */ /* 0x000fe40000000f00 */
[----:B--2---:R-:W-:-:S13]  /*9b50*/  ISETP.NE.AND P3, PT, R4, RZ, PT ;  /* 0x000000ff0400720c */ /* 0x004fda0003f65270 */
[----:B------:R-:W-:Y:S05]  /*9b60*/  @P3 BRA `(.L_x_1073) ;  /* 0x0000004000003947 */ /* 0x000fea0003800000 */
.L_x_1072:
[----:B------:R-:W0:Y:S02]  /*9b70*/  LDS R4, [R10] ;  /* 0x000000000a047984 */ /* 0x000e240000000800 */
[----:B0-----:R-:W-:-:S04]  /*9b80*/  FADD.FTZ R4, -R16, R4 ;  /* 0x0000000410047221 */ /* 0x001fc80000010100 */
[----:B------:R-:W-:-:S04]  /*9b90*/  FMUL.FTZ R4, R4, 1.4426950216293334961 ;  /* 0x3fb8aa3b04047820 */ /* 0x000fc80000410000 */
[----:B------:R0:W1:Y:S03]  /*9ba0*/  MUFU.EX2 R11, R4 ;  /* 0x00000004000b7308 */ /* 0x0000660000000800 */
.L_x_1073:
[----:B------:R-:W-:Y:S05]  /*9bb0*/  BSYNC B2 ;  /* 0x0000000000027941 */ /* 0x000fea0003800000 */
.L_x_1071:
[----:B------:R-:W-:Y:S01]  /*9bc0*/  IADD3 R7, R7, -0x1, RZ ;  /* 0xffffffff07077810 */ /* 0x000fe20007ffe0ff */
[----:B-1----:R1:W-:Y:S01]  /*9bd0*/  STS [R10], R11 ;  /* 0x0000000b0a007388 */ /* 0x0023e20000000800 */
[----:B------:R-:W-:Y:S01]  /*9be0*/  IADD3 R12, P4, R12, 0x100, RZ ;  /* 0x000001000c0c7810 */ /* 0x000fe20007f9e0ff */
[----:B------:R-:W-:Y:S01]  /*9bf0*/  FADD.FTZ R9, R11, R9 ;  /* 0x000000090b097221 */ /* 0x000fe20000010000 */
[----:B------:R-:W-:Y:S02]  /*9c00*/  ISETP.NE.AND P3, PT, R7, RZ, PT ;  /* 0x000000ff0700720c */ /* 0x000fe40003f65270 */
[----:B------:R-:W-:Y:S02]  /*9c10*/  IADD3 R8, R8, 0x100, RZ ;  /* 0x0000010008087810 */ /* 0x000fe40007ffe0ff */
[----:B------:R-:W-:Y:S02]  /*9c20*/  IADD3.X R5, RZ, R5, RZ, P4, !PT ;  /* 0x00000005ff057210 */ /* 0x000fe400027fe4ff */
[----:B-1----:R-:W-:-:S07]  /*9c30*/  IADD3 R10, R10, 0x400, RZ ;  /* 0x000004000a0a7810 */ /* 0x002fce0007ffe0ff */
[----:B------:R-:W-:Y:S05]  /*9c40*/  @P3 BRA `(.L_x_1074) ;  /* 0xfffffeb000003947 */ /* 0x000fea000383ffff */
.L_x_1070:
[----:B------:R-:W-:Y:S05]  /*9c50*/  BSYNC B1 ;  /* 0x0000000000017941 */ /* 0x000fea0003800000 */
.L_x_1069:
[----:B------:R-:W-:-:S13]  /*9c60*/  ISETP.GE.U32.AND P0, PT, R6, 0x300, PT ;  /* 0x000003000600780c */ /* 0x000fda0003f06070 */
[----:B------:R-:W-:Y:S05]  /*9c70*/  @!P0 BRA `(.L_x_1068) ;  /* 0x0000047000008947 */ /* 0x000fea0003800000 */
[----:B------:R-:W2:Y:S04]  /*9c80*/  LDL R11, [R1+0x190] ;  /* 0x00019000010b7983 */ /* 0x000ea80000100800 */
[----:B0-----:R-:W0:Y:S01]  /*9c90*/  S2R R4, SR_CTAID.Y ;  /* 0x0000000000047919 */ /* 0x001e220000002600 */
[----:B------:R-:W-:Y:S02]  /*9ca0*/  SHF.R.S32.HI R5, RZ, 0x1f, R8 ;  /* 0x0000001fff057819 */ /* 0x000fe40000011408 */
[----:B------:R-:W-:-:S04]  /*9cb0*/  ISETP.NE.U32.AND P0, PT, RZ, c[0x0][0x200], PT ;  /* 0x00008000ff007a0c */ /* 0x000fc80003f05070 */
[----:B------:R-:W-:Y:S01]  /*9cc0*/  ISETP.NE.AND.EX P0, PT, RZ, c[0x0][0x204], PT, P0 ;  /* 0x00008100ff007a0c */ /* 0x000fe20003f05300 */
[----:B0-----:R-:W-:Y:S01]  /*9cd0*/  IMAD R7, R4, c[0x0][0x1d4], RZ ;  /* 0x0000750004077a24 */ /* 0x001fe200078e02ff */
[----:B------:R-:W-:-:S04]  /*9ce0*/  LEA R4, R8, 0x800, 0x2 ;  /* 0x0000080008047811 */ /* 0x000fc800078e10ff */
[--C-:B------:R-:W-:Y:S02]  /*9cf0*/  SHF.R.S32.HI R6, RZ, 0x1f, R7.reuse ;  /* 0x0000001fff067819 */ /* 0x100fe40000011407 */
[----:B------:R-:W-:-:S04]  /*9d00*/  IADD3 R10, P3, P4, R8, c[0x0][0x200], R7 ;  /* 0x00008000080a7a10 */ /* 0x000fc80007c7e007 */
[----:B------:R-:W-:Y:S01]  /*9d10*/  IADD3.X R5, R5, c[0x0][0x204], R6, P3, P4 ;  /* 0x0000810005057a10 */ /* 0x000fe20001fe8406 */
[----:B--2---:R-:W-:-:S05]  /*9d20*/  IMAD R4, R11, -0x4, R4 ;  /* 0xfffffffc0b047824 */ /* 0x004fca00078e0204 */
[----:B------:R-:W-:Y:S02]  /*9d30*/  IADD3 R6, R4, 0x440, RZ ;  /* 0x0000044004067810 */ /* 0x000fe40007ffe0ff */
.L_x_1087:
[----:B------:R-:W-:Y:S01]  /*9d40*/  BSSY B1, `(.L_x_1075) ;  /* 0x000000b000017945 */ /* 0x000fe20003800000 */
[----:B------:R-:W-:Y:S01]  /*9d50*/  IMAD.MOV.U32 R4, RZ, RZ, R10 ;  /* 0x000000ffff047224 */ /* 0x000fe200078e000a */
[----:B------:R-:W-:Y:S05]  /*9d60*/  @!P0 BRA `(.L_x_1076) ;  /* 0x0000004000008947 */ /* 0x000fea0003800000 */
[----:B------:R-:W2:Y:S02]  /*9d70*/  LDG.E.U8 R7, [R4.64] ;  /* 0x0000002404077981 */ /* 0x000ea4000c1e1100 */
[----:B--2---:R-:W-:-:S13]  /*9d80*/  ISETP.NE.AND P3, PT, R7, RZ, PT ;  /* 0x000000ff0700720c */ /* 0x004fda0003f65270 */
[----:B------:R-:W-:Y:S01]  /*9d90*/  @P3 MOV R7, RZ ;  /* 0x000000ff00073202 */ /* 0x000fe20000000f00 */
[----:B------:R-:W-:Y:S05]  /*9da0*/  @P3 BRA `(.L_x_1077) ;  /* 0x0000004000003947 */ /* 0x000fea0003800000 */
.L_x_1076:
[----:B------:R-:W0:Y:S02]  /*9db0*/  LDS R7, [R6+-0x800] ;  /* 0xfff8000006077984 */ /* 0x000e240000000800 */
[----:B0-----:R-:W-:-:S04]  /*9dc0*/  FADD.FTZ R7, -R16, R7 ;  /* 0x0000000710077221 */ /* 0x001fc80000010100 */
[----:B------:R-:W-:-:S06]  /*9dd0*/  FMUL.FTZ R7, R7, 1.4426950216293334961 ;  /* 0x3fb8aa3b07077820 */ /* 0x000fcc0000410000 */
[----:B------:R-:W0:Y:S02]  /*9de0*/  MUFU.EX2 R7, R7 ;  /* 0x0000000700077308 */ /* 0x000e240000000800 */
.L_x_1077:
[----:B------:R-:W-:Y:S05]  /*9df0*/  BSYNC B1 ;  /* 0x0000000000017941 */ /* 0x000fea0003800000 */
.L_x_1075:
[----:B0-----:R0:W-:Y:S01]  /*9e00*/  STS [R6+-0x800], R7 ;  /* 0xfff8000706007388 */ /* 0x0011e20000000800 */
[----:B------:R-:W-:Y:S01]  /*9e10*/  BSSY B1, `(.L_x_1078) ;  /* 0x000000b000017945 */ /* 0x000fe20003800000 */
[----:B------:R-:W-:Y:S01]  /*9e20*/  FADD.FTZ R10, R7, R9 ;  /* 0x00000009070a7221 */ /* 0x000fe20000010000 */
[----:B------:R-:W-:Y:S05]  /*9e30*/  @!P0 BRA `(.L_x_1079) ;  /* 0x0000004000008947 */ /* 0x000fea0003800000 */
[----:B0-----:R-:W2:Y:S02]  /*9e40*/  LDG.E.U8 R7, [R4.64+0x100] ;  /* 0x0001002404077981 */ /* 0x001ea4000c1e1100 */
[----:B--2---:R-:W-:-:S13]  /*9e50*/  ISETP.NE.AND P3, PT, R7, RZ, PT ;  /* 0x000000ff0700720c */ /* 0x004fda0003f65270 */
[----:B------:R-:W-:Y:S01]  /*9e60*/  @P3 MOV R7, RZ ;  /* 0x000000ff00073202 */ /* 0x000fe20000000f00 */
[----:B------:R-:W-:Y:S05]  /*9e70*/  @P3 BRA `(.L_x_1080) ;  /* 0x0000004000003947 */ /* 0x000fea0003800000 */
.L_x_1079:
[----:B0-----:R-:W0:Y:S02]  /*9e80*/  LDS R7, [R6+-0x400] ;  /* 0xfffc000006077984 */ /* 0x001e240000000800 */
[----:B0-----:R-:W-:-:S04]  /*9e90*/  FADD.FTZ R7, -R16, R7 ;  /* 0x0000000710077221 */ /* 0x001fc80000010100 */
[----:B------:R-:W-:-:S06]  /*9ea0*/  FMUL.FTZ R7, R7, 1.4426950216293334961 ;  /* 0x3fb8aa3b07077820 */ /* 0x000fcc0000410000 */
[----:B------:R-:W0:Y:S02]  /*9eb0*/  MUFU.EX2 R7, R7 ;  /* 0x0000000700077308 */ /* 0x000e240000000800 */
.L_x_1080:
[----:B------:R-:W-:Y:S05]  /*9ec0*/  BSYNC B1 ;  /* 0x0000000000017941 */ /* 0x000fea0003800000 */
.L_x_1078:
[----:B0-----:R0:W-:Y:S01]  /*9ed0*/  STS [R6+-0x400], R7 ;  /* 0xfffc000706007388 */ /* 0x0011e20000000800 */
[----:B------:R-:W-:Y:S01]  /*9ee0*/  BSSY B1, `(.L_x_1081) ;  /* 0x000000b000017945 */ /* 0x000fe20003800000 */
[----:B------:R-:W-:Y:S01]  /*9ef0*/  FADD.FTZ R10, R10, R7 ;  /* 0x000000070a0a7221 */ /* 0x000fe20000010000 */
[----:B------:R-:W-:Y:S05]  /*9f00*/  @!P0 BRA `(.L_x_1082) ;  /* 0x0000004000008947 */ /* 0x000fea0003800000 */
[----:B0-----:R-:W2:Y:S02]  /*9f10*/  LDG.E.U8 R7, [R4.64+0x200] ;  /* 0x0002002404077981 */ /* 0x001ea4000c1e1100 */
[----:B--2---:R-:W-:Y:S01]  /*9f20*/  ISETP.NE.AND P3, PT, R7, RZ, PT ;  /* 0x000000ff0700720c */ /* 0x004fe20003f65270 */
[----:B------:R-:W-:-:S12]  /*9f30*/  IMAD.MOV.U32 R7, RZ, RZ, RZ ;  /* 0x000000ffff077224 */ /* 0x000fd800078e00ff */
[----:B------:R-:W-:Y:S05]  /*9f40*/  @P3 BRA `(.L_x_1083) ;  /* 0x0000004000003947 */ /* 0x000fea0003800000 */
.L_x_1082:
[----:B0-----:R-:W0:Y:S02]  /*9f50*/  LDS R7, [R6] ;  /* 0x0000000006077984 */ /* 0x001e240000000800 */
[----:B0-----:R-:W-:-:S04]  /*9f60*/  FADD.FTZ R7, -R16, R7 ;  /* 0x0000000710077221 */ /* 0x001fc80000010100 */
[----:B------:R-:W-:-:S06]  /*9f70*/  FMUL.FTZ R7, R7, 1.4426950216293334961 ;  /* 0x3fb8aa3b07077820 */ /* 0x000fcc0000410000 */
[----:B------:R-:W0:Y:S02]  /*9f80*/  MUFU.EX2 R7, R7 ;  /* 0x0000000700077308 */ /* 0x000e240000000800 */
.L_x_1083:
[----:B------:R-:W-:Y:S05]  /*9f90*/  BSYNC B1 ;  /* 0x0000000000017941 */ /* 0x000fea0003800000 */
.L_x_1081:
[----:B0-----:R0:W-:Y:S01]  /*9fa0*/  STS [R6], R7 ;  /* 0x0000000706007388 */ /* 0x0011e20000000800 */
[----:B------:R-:W-:Y:S01]  /*9fb0*/  BSSY B1, `(.L_x_1084) ;  /* 0x000000b000017945 */ /* 0x000fe20003800000 */
[----:B------:R-:W-:Y:S01]  /*9fc0*/  FADD.FTZ R12, R10, R7 ;  /* 0x000000070a0c7221 */ /* 0x000fe20000010000 */
[----:B------:R-:W-:Y:S05]  /*9fd0*/  @!P0 BRA `(.L_x_1085) ;  /* 0x0000004000008947 */ /* 0x000fea0003800000 */
[----:B0-----:R-:W2:Y:S02]  /*9fe0*/  LDG.E.U8 R7, [R4.64+0x300] ;  /* 0x0003002404077981 */ /* 0x001ea4000c1e1100 */
[----:B--2---:R-:W-:-:S13]  /*9ff0*/  ISETP.NE.AND P3, PT, R7, RZ, PT ;  /* 0x000000ff0700720c */ /* 0x004fda0003f65270 */
[----:B------:R-:W-:Y:S01]  /*a000*/  @P3 MOV R7, RZ ;  /* 0x000000ff00073202 */ /* 0x000fe20000000f00 */
[----:B------:R-:W-:Y:S05]  /*a010*/  @P3 BRA `(.L_x_1086) ;  /* 0x0000004000003947 */ /* 0x000fea0003800000 */
.L_x_1085:
[----:B0-----:R-:W0:Y:S02]  /*a020*/  LDS R7, [R6+0x400] ;  /* 0x0004000006077984 */ /* 0x001e240000000800 */
[----:B0-----:R-:W-:-:S04]  /*a030*/  FADD.FTZ R7, -R16, R7 ;  /* 0x0000000710077221 */ /* 0x001fc80000010100 */
[----:B------:R-:W-:-:S06]  /*a040*/  FMUL.FTZ R7, R7, 1.4426950216293334961 ;  /* 0x3fb8aa3b07077820 */ /* 0x000fcc0000410000 */
[----:B------:R-:W0:Y:S02]  /*a050*/  MUFU.EX2 R7, R7 ;  /* 0x0000000700077308 */ /* 0x000e240000000800 */
.L_x_1086:
[----:B------:R-:W-:Y:S05]  /*a060*/  BSYNC B1 ;  /* 0x0000000000017941 */ /* 0x000fea0003800000 */
.L_x_1084:
[----:B------:R-:W-:Y:S01]  /*a070*/  IADD3 R8, R8, 0x400, RZ ;  /* 0x0000040008087810 */ /* 0x000fe20007ffe0ff */
[----:B0-----:R0:W-:Y:S01]  /*a080*/  STS [R6+0x400], R7 ;  /* 0x0004000706007388 */ /* 0x0011e20000000800 */
[----:B------:R-:W-:Y:S01]  /*a090*/  IADD3 R10, P4, R4, 0x400, RZ ;  /* 0x00000400040a7810 */ /* 0x000fe20007f9e0ff */
[----:B------:R-:W-:Y:S01]  /*a0a0*/  FADD.FTZ R9, R12, R7 ;  /* 0x000000070c097221 */ /* 0x000fe20000010000 */
[----:B------:R-:W-:Y:S02]  /*a0b0*/  ISETP.GE.AND P3, PT, R8, UR40, PT ;  /* 0x0000002808007c0c */ /* 0x000fe4000bf66270 */
[----:B------:R-:W-:Y:S02]  /*a0c0*/  IADD3.X R5, RZ, R5, RZ, P4, !PT ;  /* 0x00000005ff057210 */ /* 0x000fe400027fe4ff */
[----:B0-----:R-:W-:-:S09]  /*a0d0*/  IADD3 R6, R6, 0x1000, RZ ;  /* 0x0000100006067810 */ /* 0x001fd20007ffe0ff */
[----:B------:R-:W-:Y:S05]  /*a0e0*/  @!P3 BRA `(.L_x_1087) ;  /* 0xfffffc500000b947 */ /* 0x000fea000383ffff */
.L_x_1068:
[----:B0-----:R-:W-:Y:S05]  /*a0f0*/  BSYNC B0 ;  /* 0x0000000000007941 */ /* 0x001fea0003800000 */
.L_x_1067:
[----:B------:R-:W0:Y:S04]  /*a100*/  SHFL.BFLY PT, R4, R9, 0x10, 0x1f ;  /* 0x0e001f0009047f89 */ /* 0x000e2800000e0000 */
[----:B------:R-:W1:Y:S01]  /*a110*/  S2R R11, SR_TID.X ;  /* 0x00000000000b7919 */ /* 0x000e620000002100 */
[----:B0-----:R-:W-:Y:S01]  /*a120*/  FADD.FTZ R4, R4, R9 ;  /* 0x0000000904047221 */ /* 0x001fe20000010000 */
[----:B-1----:R-:W-:-:S04]  /*a130*/  LOP3.LUT P0, R10, R11, 0x1f, RZ, 0xc0, !PT ;  /* 0x0000001f0b0a7812 */ /* 0x002fc8000780c0ff */
[----:B------:R-:W0:Y:S01]  /*a140*/  SHFL.BFLY PT, R5, R4, 0x8, 0x1f ;  /* 0x0d001f0004057f89 */ /* 0x000e2200000e0000 */
[----:B------:R-:W-:-:S08]  /*a150*/  ISETP.GT.U32.AND P3, PT, R10, 0x7, PT ;  /* 0x000000070a00780c */ /* 0x000fd00003f64070 */
[----:B------:R-:W-:-:S04]  /*a160*/  @!P0 SHF.R.U32.HI R9, RZ, 0x3, R11 ;  /* 0x00000003ff098819 */ /* 0x000fc8000001160b */
[----:B------:R-:W-:Y:S01]  /*a170*/  @!P0 LOP3.LUT R9, R9, 0x1ffffffc, RZ, 0xc0, !PT ;  /* 0x1ffffffc09098812 */ /* 0x000fe200078ec0ff */
        /* <DEDUP_REMOVED lines=8> */
[----:B------:R-:W-:Y:S06]  /*a200*/  BAR.SYNC.DEFER_BLOCKING 0x0 ;  /* 0x0000000000007b1d */ /* 0x000fec0000010000 */
[----:B------:R-:W0:Y:S04]  /*a210*/  @!P3 LDS R8, [R10.X4+0x20] ;  /* 0x000020000a08b984 */ /* 0x000e280000004800 */
[----:B0-----:R-:W0:Y:S02]  /*a220*/  SHFL.BFLY PT, R5, R8, 0x4, 0x1f ;  /* 0x0c801f0008057f89 */ /* 0x001e2400000e0000 */
[----:B0-----:R-:W-:-:S05]  /*a230*/  FADD.FTZ R5, R5, R8 ;  /* 0x0000000805057221 */ /* 0x001fca0000010000 */
[----:B------:R-:W0:Y:S02]  /*a240*/  SHFL.BFLY PT, R4, R5, 0x2, 0x1f ;  /* 0x0c401f0005047f89 */ /* 0x000e2400000e0000 */
[----:B0-----:R-:W-:-:S05]  /*a250*/  FADD.FTZ R4, R5, R4 ;  /* 0x0000000405047221 */ /* 0x001fca0000010000 */
[----:B------:R-:W0:Y:S02]  /*a260*/  SHFL.BFLY PT, R7, R4, 0x1, 0x1f ;  /* 0x0c201f0004077f89 */ /* 0x000e2400000e0000 */
[----:B0-----:R-:W-:-:S06]  /*a270*/  FADD.FTZ R7, R4, R7 ;  /* 0x0000000704077221 */ /* 0x001fcc0000010000 */
[----:B------:R-:W0:Y:S01]  /*a280*/  SHFL.IDX PT, R7, R7, RZ, 0x1f ;  /* 0x00001fff07077589 */ /* 0x000e2200000e0000 */
[----:B------:R-:W-:Y:S05]  /*a290*/  @P2 BRA.U `(.L_x_1088) ;  /* 0x000004f100002947 */ /* 0x000fea0003800000 */
[----:B------:R-:W1:Y:S01]  /*a2a0*/  LDC.U8 R16, c[0x0][0x26c] ;  /* 0x00009b00ff107b82 */ /* 0x000e620000000000 */
[----:B------:R-:W2:Y:S01]  /*a2b0*/  S2R R13, SR_CTAID.X ;  /* 0x00000000000d7919 */ /* 0x000ea20000002500 */
[----:B------:R-:W-:Y:S03]  /*a2c0*/  BSSY B0, `(.L_x_1088) ;  /* 0x000004c000007945 */ /* 0x000fe60003800000 */
[----:B------:R-:W2:Y:S01]  /*a2d0*/  S2R R12, SR_CTAID.Y ;  /* 0x00000000000c7919 */ /* 0x000ea20000002600 */
[----:B-1----:R-:W-:Y:S01]  /*a2e0*/  ISETP.NE.AND P0, PT, R16, RZ, PT ;  /* 0x000000ff1000720c */ /* 0x002fe20003f05270 */
[----:B--2---:R-:W-:-:S12]  /*a2f0*/  IMAD R12, R12, c[0x0][0x1d8], R13 ;  /* 0x000076000c0c7a24 */ /* 0x004fd800078e020d */
[----:B------:R-:W-:-:S04]  /*a300*/  @P0 IMAD.MOV.U32 R4, RZ, RZ, c[0x0][0x268] ;  /* 0x00009a00ff040624 */ /* 0x000fc800078e00ff */
[----:B------:R-:W-:-:S04]  /*a310*/  @P0 IMAD R4, R12, R4, c[0x0][0x1ec] ;  /* 0x00007b000c040624 */ /* 0x000fc800078e0204 */
[----:B------:R-:W-:Y:S02]  /*a320*/  @P0 IMAD R9, R4, c[0x0][0x1d4], RZ ;  /* 0x0000750004090a24 */ /* 0x000fe400078e02ff */
[----:B------:R-:W-:-:S03]  /*a330*/  CS2R R4, SRZ ;  /* 0x0000000000047805 */ /* 0x000fc6000001ff00 */
[----:B------:R-:W-:Y:S02]  /*a340*/  @P0 SHF.R.S32.HI R5, RZ, 0x1f, R9 ;  /* 0x0000001fff050819 */ /* 0x000fe40000011409 */
[----:B------:R-:W-:Y:S01]  /*a350*/  @P0 MOV R4, R9 ;  /* 0x0000000900040202 */ /* 0x000fe20000000f00 */
[----:B------:R-:W-:Y:S05]  /*a360*/  @P2 BRA `(.L_x_1089) ;  /* 0x0000041000002947 */ /* 0x000fea0003800000 */
[----:B------:R-:W2:Y:S01]  /*a370*/  LDL R12, [R1+0x190] ;  /* 0x00019000010c7983 */ /* 0x000ea20000100800 */
[----:B0-----:R-:W-:Y:S01]  /*a380*/  FADD.FTZ R7, R7, 9.9999999747524270788e-07 ;  /* 0x358637bd07077421 */ /* 0x001fe20000010000 */
[----:B------:R-:W-:Y:S03]  /*a390*/  BSSY B1, `(.L_x_1090) ;  /* 0x000001c000017945 */ /* 0x000fe60003800000 */
[----:B------:R0:W1:Y:S01]  /*a3a0*/  MUFU.RCP R13, R7 ;  /* 0x00000007000d7308 */ /* 0x0000620000001000 */
[-C--:B--2---:R-:W-:Y:S02]  /*a3b0*/  LOP3.LUT R6, RZ, R12.reuse, RZ, 0x33, !PT ;  /* 0x0000000cff067212 */ /* 0x084fe400078e33ff */
[----:B------:R-:W-:-:S02]  /*a3c0*/  IADD3 R9, R11, R12, RZ ;  /* 0x0000000c0b097210 */ /* 0x000fc40007ffe0ff */
[----:B------:R-:W-:-:S04]  /*a3d0*/  IADD3 R6, -R11, UR40, R6 ;  /* 0x000000280b067c10 */ /* 0x000fc8000fffe106 */
[C---:B------:R-:W-:Y:S02]  /*a3e0*/  LEA.HI R8, R6.reuse, 0x1, RZ, 0x18 ;  /* 0x0000000106087811 */ /* 0x040fe400078fc0ff */
[----:B------:R-:W-:Y:S02]  /*a3f0*/  ISETP.GE.U32.AND P2, PT, R6, 0x300, PT ;  /* 0x000003000600780c */ /* 0x000fe40003f46070 */
[----:B------:R-:W-:-:S13]  /*a400*/  LOP3.LUT P3, R8, R8, 0x3, RZ, 0xc0, !PT ;  /* 0x0000000308087812 */ /* 0x000fda000786c0ff */
[----:B------:R-:W-:Y:S05]  /*a410*/  @!P3 BRA `(.L_x_1091) ;  /* 0x000001300000b947 */ /* 0x000fea0003800000 */
[----:B01----:R-:W-:Y:S01]  /*a420*/  IADD3 R12, P3, R9, R4, RZ ;  /* 0x00000004090c7210 */ /* 0x003fe20007f7e0ff */
[----:B------:R-:W-:-:S03]  /*a430*/  IMAD.SHL.U32 R15, R11, 0x4, RZ ;  /* 0x000000040b0f7824 */ /* 0x000fc600078e00ff */
[C---:B------:R-:W-:Y:S02]  /*a440*/  LEA R11, P4, R12.reuse, c[0x0][0x260], 0x2 ;  /* 0x000098000c0b7a11 */ /* 0x040fe400078810ff */
[----:B------:R-:W-:Y:S02]  /*a450*/  LEA.HI.X.SX32 R7, R9, R5, 0x1, P3 ;  /* 0x0000000509077211 */ /* 0x000fe400018f0eff */
[----:B------:R-:W-:Y:S02]  /*a460*/  IADD3 R10, R15, 0x440, RZ ;  /* 0x000004400f0a7810 */ /* 0x000fe40007ffe0ff */
[----:B------:R-:W-:-:S03]  /*a470*/  LEA.HI.X R12, R12, c[0x0][0x264], R7, 0x2, P4 ;  /* 0x000099000c0c7a11 */ /* 0x000fc600020f1407 */
.L_x_1092:
[----:B-1----:R-:W0:Y:S01]  /*a480*/  LDS R6, [R10] ;  /* 0x000000000a067984 */ /* 0x002e220000000800 */
[----:B------:R-:W-:Y:S02]  /*a490*/  @P0 MOV R7, R12 ;  /* 0x0000000c00070202 */ /* 0x000fe40000000f00 */
[----:B------:R-:W-:Y:S02]  /*a4a0*/  IADD3 R8, R8, -0x1, RZ ;  /* 0xffffffff08087810 */ /* 0x000fe40007ffe0ff */
[----:B------:R-:W-:-:S02]  /*a4b0*/  IADD3 R9, R9, 0x100, RZ ;  /* 0x0000010009097810 */ /* 0x000fc40007ffe0ff */
[----:B------:R-:W-:Y:S01]  /*a4c0*/  ISETP.NE.AND P4, PT, R8, RZ, PT ;  /* 0x000000ff0800720c */ /* 0x000fe20003f85270 */
[----:B0-----:R-:W-:Y:S01]  /*a4d0*/  FMUL.FTZ R15, R6, R13 ;  /* 0x0000000d060f7220 */ /* 0x001fe20000410000 */
[----:B------:R-:W-:Y:S02]  /*a4e0*/  @P0 MOV R6, R11 ;  /* 0x0000000b00060202 */ /* 0x000fe40000000f00 */
[----:B------:R-:W-:Y:S02]  /*a4f0*/  IADD3 R11, P3, R11, 0x400, RZ ;  /* 0x000004000b0b7810 */ /* 0x000fe40007f7e0ff */
[----:B------:R0:W-:Y:S03]  /*a500*/  STS [R10], R15 ;  /* 0x0000000f0a007388 */ /* 0x0001e60000000800 */
[----:B------:R-:W-:Y:S01]  /*a510*/  IMAD.X R12, RZ, RZ, R12, P3 ;  /* 0x000000ffff0c7224 */ /* 0x000fe200018e060c */
[----:B------:R1:W-:Y:S01]  /*a520*/  @P0 STG.E [R6.64], R15 ;  /* 0x0000000f06000986 */ /* 0x0003e2000c101924 */
[----:B0-----:R-:W-:-:S02]  /*a530*/  IADD3 R10, R10, 0x400, RZ ;  /* 0x000004000a0a7810 */ /* 0x001fc40007ffe0ff */
[----:B------:R-:W-:Y:S05]  /*a540*/  @P4 BRA `(.L_x_1092) ;  /* 0xffffff3000004947 */ /* 0x000fea000383ffff */
.L_x_1091:
[----:B01----:R-:W-:Y:S05]  /*a550*/  BSYNC B1 ;  /* 0x0000000000017941 */ /* 0x003fea0003800000 */
.L_x_1090:
[----:B------:R-:W-:Y:S05]  /*a560*/  @!P2 BRA `(.L_x_1089) ;  /* 0x000002100000a947 */ /* 0x000fea0003800000 */
[----:B------:R-:W2:Y:S01]  /*a570*/  LDL R6, [R1+0x190] ;  /* 0x0001900001067983 */ /* 0x000ea20000100800 */
[C---:B------:R-:W-:Y:S02]  /*a580*/  IADD3 R12, P0, R9.reuse, R4, RZ ;  /* 0x00000004090c7210 */ /* 0x040fe40007f1e0ff */
[C---:B------:R-:W-:Y:S02]  /*a590*/  LEA R4, R9.reuse, 0x800, 0x2 ;  /* 0x0000080009047811 */ /* 0x040fe400078e10ff */
[----:B------:R-:W-:Y:S02]  /*a5a0*/  LEA.HI.X.SX32 R5, R9, R5, 0x1, P0 ;  /* 0x0000000509057211 */ /* 0x000fe400000f0eff */
[----:B------:R-:W-:Y:S02]  /*a5b0*/  LEA R11, P0, R12, c[0x0][0x260], 0x2 ;  /* 0x000098000c0b7a11 */ /* 0x000fe400078010ff */
[----:B------:R-:W-:Y:S02]  /*a5c0*/  ISETP.NE.AND P3, PT, R16, RZ, PT ;  /* 0x000000ff1000720c */ /* 0x000fe40003f65270 */
[----:B------:R-:W-:Y:S01]  /*a5d0*/  LEA.HI.X R12, R12, c[0x0][0x264], R5, 0x2, P0 ;  /* 0x000099000c0c7a11 */ /* 0x000fe200000f1405 */
[----:B--2---:R-:W-:-:S05]  /*a5e0*/  IMAD R4, R6, -0x4, R4 ;  /* 0xfffffffc06047824 */ /* 0x004fca00078e0204 */
[----:B------:R-:W-:-:S05]  /*a5f0*/  IADD3 R6, R4, 0x440, RZ ;  /* 0x0000044004067810 */ /* 0x000fca0007ffe0ff */
.L_x_1093:
[----:B------:R-:W0:Y:S01]  /*a600*/  LDS R4, [R6+-0x800] ;  /* 0xfff8000006047984 */ /* 0x000e220000000800 */
[----:B------:R-:W-:Y:S02]  /*a610*/  MOV R5, R12 ;  /* 0x0000000c00057202 */ /* 0x000fe40000000f00 */
[----:B------:R-:W-:Y:S01]  /*a620*/  IADD3 R9, R9, 0x400, RZ ;  /* 0x0000040009097810 */ /* 0x000fe20007ffe0ff */
[----:B------:R-:W1:Y:S03]  /*a630*/  LDS R7, [R6+-0x400] ;  /* 0xfffc000006077984 */ /* 0x000e660000000800 */
[----:B------:R-:W-:Y:S01]  /*a640*/  ISETP.GE.AND P0, PT, R9, UR40, PT ;  /* 0x0000002809007c0c */ /* 0x000fe2000bf06270 */
[----:B------:R-:W2:Y:S04]  /*a650*/  LDS R8, [R6] ;  /* 0x0000000006087984 */ /* 0x000ea80000000800 */
[----:B------:R-:W3:Y:S01]  /*a660*/  LDS R10, [R6+0x400] ;  /* 0x00040000060a7984 */ /* 0x000ee20000000800 */
[----:B0-----:R-:W-:Y:S01]  /*a670*/  FMUL.FTZ R15, R4, R13 ;  /* 0x0000000d040f7220 */ /* 0x001fe20000410000 */
[----:B------:R-:W-:Y:S01]  /*a680*/  MOV R4, R11 ;  /* 0x0000000b00047202 */ /* 0x000fe20000000f00 */
[----:B-1----:R-:W-:-:S03]  /*a690*/  FMUL.FTZ R7, R7, R13 ;  /* 0x0000000d07077220 */ /* 0x002fc60000410000 */
[----:B------:R-:W-:Y:S01]  /*a6a0*/  IADD3 R11, P2, R4, 0x1000, RZ ;  /* 0x00001000040b7810 */ /* 0x000fe20007f5e0ff */
[----:B------:R-:W-:Y:S01]  /*a6b0*/  @P3 STG.E [R4.64], R15 ;  /* 0x0000000f04003986 */ /* 0x000fe2000c101924 */
[----:B--2---:R-:W-:-:S03]  /*a6c0*/  FMUL.FTZ R17, R8, R13 ;  /* 0x0000000d08117220 */ /* 0x004fc60000410000 */
[----:B------:R-:W-:Y:S01]  /*a6d0*/  @P3 STG.E [R4.64+0x400], R7 ;  /* 0x0004000704003986 */ /* 0x000fe2000c101924 */
[----:B------:R-:W-:Y:S02]  /*a6e0*/  IMAD.X R12, RZ, RZ, R5, P2 ;  /* 0x000000ffff0c7224 */ /* 0x000fe400010e0605 */
[----:B---3--:R-:W-:Y:S01]  /*a6f0*/  FMUL.FTZ R19, R10, R13 ;  /* 0x0000000d0a137220 */ /* 0x008fe20000410000 */
[----:B------:R-:W-:Y:S04]  /*a700*/  @P3 STG.E [R4.64+0x800], R17 ;  /* 0x0008001104003986 */ /* 0x000fe8000c101924 */
[----:B------:R-:W-:Y:S04]  /*a710*/  @P3 STG.E [R4.64+0xc00], R19 ;  /* 0x000c001304003986 */ /* 0x000fe8000c101924 */
[----:B------:R-:W-:Y:S04]  /*a720*/  STS [R6+-0x800], R15 ;  /* 0xfff8000f06007388 */ /* 0x000fe80000000800 */
[----:B------:R-:W-:Y:S04]  /*a730*/  STS [R6+-0x400], R7 ;  /* 0xfffc000706007388 */ /* 0x000fe80000000800 */
[----:B------:R-:W-:Y:S04]  /*a740*/  STS [R6], R17 ;  /* 0x0000001106007388 */ /* 0x000fe80000000800 */
[----:B------:R0:W-:Y:S02]  /*a750*/  STS [R6+0x400], R19 ;  /* 0x0004001306007388 */ /* 0x0001e40000000800 */
[----:B0-----:R-:W-:Y:S01]  /*a760*/  IADD3 R6, R6, 0x1000, RZ ;  /* 0x0000100006067810 */ /* 0x001fe20007ffe0ff */
[----:B------:R-:W-:Y:S05]  /*a770*/  @!P0 BRA `(.L_x_1093) ;  /* 0xfffffe8000008947 */ /* 0x000fea000383ffff */
.L_x_1089:
[----:B------:R-:W-:Y:S05]  /*a780*/  BSYNC B0 ;  /* 0x0000000000007941 */ /* 0x000fea0003800000 */
.L_x_1088:
[----:B------:R-:W1:Y:S01]  /*a790*/  S2R R17, SR_CTAID.X ;  /* 0x0000000000117919 */ /* 0x000e620000002500 */
[----:B------:R-:W-:Y:S01]  /*a7a0*/  USHF.R.S32.HI UR4, URZ, 0x1f, UR39 ;  /* 0x0000001f3f047899 */ /* 0x000fe20008011427 */
[----:B------:R-:W-:Y:S01]  /*a7b0*/  SHF.R.S32.HI R14, RZ, 0x5, R14 ;  /* 0x00000005ff0e7819 */ /* 0x000fe2000001140e */
[----:B------:R-:W-:Y:S01]  /*a7c0*/  BSSY B0, `(.L_x_1094) ;  /* 0x000001e000007945 */ /* 0x000fe20003800000 */
[----:B------:R-:W1:Y:S01]  /*a7d0*/  S2R R25, SR_CTAID.Y ;  /* 0x0000000000197919 */ /* 0x000e620000002600 */
[----:B------:R-:W-:Y:S01]  /*a7e0*/  ULEA.HI UR4, UR4, UR39, URZ, 0x3 ;  /* 0x0000002704047291 */ /* 0x000fe2000f8f183f */
[C---:B------:R-:W-:Y:S01]  /*a7f0*/  ISETP.GT.OR P2, PT, R3.reuse, 0x13, P1 ;  /* 0x000000130300780c */ /* 0x040fe20000f44670 */
[----:B------:R-:W-:Y:S01]  /*a800*/  HFMA2.MMA R11, -RZ, RZ, 0, 0 ;  /* 0x00000000ff0b7435 */ /* 0x000fe200000001ff */
[C---:B------:R-:W-:Y:S01]  /*a810*/  SHF.L.U32 R13, R3.reuse, 0x2, RZ ;  /* 0x00000002030d7819 */ /* 0x040fe200000006ff */
[----:B------:R-:W-:Y:S01]  /*a820*/  ULOP3.LUT UR4, UR4, 0xfffffff8, URZ, 0xc0, !UPT ;  /* 0xfffffff804047892 */ /* 0x000fe2000f8ec03f */
[----:B------:R-:W-:Y:S01]  /*a830*/  ISETP.GT.AND P3, PT, R3, 0x13, PT ;  /* 0x000000130300780c */ /* 0x000fe20003f64270 */
[----:B0-----:R-:W-:-:S02]  /*a840*/  CS2R R6, SRZ ;  /* 0x0000000000067805 */ /* 0x001fc4000001ff00 */
[----:B------:R-:W-:Y:S01]  /*a850*/  UIADD3 UR4, UR39, -UR4, URZ ;  /* 0x8000000427047290 */ /* 0x000fe2000fffe03f */
[----:B------:R-:W-:-:S05]  /*a860*/  IMAD R16, R0, c[0x0][0x1d4], R13 ;  /* 0x0000750000107a24 */ /* 0x000fca00078e020d */
[C---:B------:R-:W-:Y:S02]  /*a870*/  ISETP.NE.OR P2, PT, R14.reuse, UR4, P2 ;  /* 0x000000040e007c0c */ /* 0x040fe40009745670 */
[----:B------:R-:W-:Y:S02]  /*a880*/  ISETP.NE.AND P0, PT, R14, UR4, PT ;  /* 0x000000040e007c0c */ /* 0x000fe4000bf05270 */
[----:B------:R-:W-:Y:S01]  /*a890*/  SHF.R.S32.HI R20, RZ, 0x1f, R16 ;  /* 0x0000001fff147819 */ /* 0x000fe20000011410 */
[----:B-1----:R-:W-:-:S04]  /*a8a0*/  IMAD R12, R25, c[0x0][0x1d8], R17 ;  /* 0x00007600190c7a24 */ /* 0x002fc800078e0211 */
[----:B------:R-:W-:-:S04]  /*a8b0*/  IMAD R4, R12, 0x50, RZ ;  /* 0x000000500c047824 */ /* 0x000fc800078e02ff */
[----:B------:R-:W-:Y:S02]  /*a8c0*/  IMAD R15, R4, c[0x0][0x1d4], R13 ;  /* 0x00007500040f7a24 */ /* 0x000fe400078e020d */
[----:B------:R-:W-:-:S03]  /*a8d0*/  CS2R R4, SRZ ;  /* 0x0000000000047805 */ /* 0x000fc6000001ff00 */
[----:B------:R-:W-:Y:S01]  /*a8e0*/  SHF.R.S32.HI R0, RZ, 0x1f, R15 ;  /* 0x0000001fff007819 */ /* 0x000fe2000001140f */
[----:B------:R-:W-:Y:S05]  /*a8f0*/  @P2 BRA `(.L_x_1095) ;  /* 0x000000a000002947 */ /* 0x000fea0003800000 */
[----:B------:R-:W-:Y:S01]  /*a900*/  ISETP.NE.U32.AND P2, PT, RZ, c[0x0][0x190], PT ;  /* 0x00006400ff007a0c */ /* 0x000fe20003f45070 */
[----:B------:R-:W-:Y:S01]  /*a910*/  CS2R R6, SRZ ;  /* 0x0000000000067805 */ /* 0x000fe2000001ff00 */
[----:B------:R-:W-:Y:S02]  /*a920*/  CS2R R4, SRZ ;  /* 0x0000000000047805 */ /* 0x000fe4000001ff00 */
[----:B------:R-:W-:-:S13]  /*a930*/  ISETP.NE.AND.EX P2, PT, RZ, c[0x0][0x194], PT, P2 ;  /* 0x00006500ff007a0c */ /* 0x000fda0003f45320 */
[----:B------:R-:W-:Y:S05]  /*a940*/  @!P2 BRA `(.L_x_1096) ;  /* 0x000000400000a947 */ /* 0x000fea0003800000 */
[----:B------:R-:W-:Y:S02]  /*a950*/  IMAD.MOV.U32 R5, RZ, RZ, 0x4 ;  /* 0x00000004ff057424 */ /* 0x000fe400078e00ff */
[----:B------:R-:W-:-:S04]  /*a960*/  IMAD R4, R17, 0x50, R13 ;  /* 0x0000005011047824 */ /* 0x000fc800078e020d */
[----:B------:R-:W-:-:S06]  /*a970*/  IMAD.WIDE R4, R4, R5, c[0x0][0x190] ;  /* 0x0000640004047625 */ /* 0x000fcc00078e0205 */
[----:B------:R-:W5:Y:S02]  /*a980*/  LDG.E.128 R4, [R4.64] ;  /* 0x0000002404047981 */ /* 0x000f64000c1e1d00 */
.L_x_1096:
[----:B-----5:R0:W-:Y:S02]  /*a990*/  STS.128 [R3.X16+0x240], R4 ;  /* 0x0002400403007388 */ /* 0x0201e4000000cc00 */
.L_x_1095:
[----:B------:R-:W-:Y:S05]  /*a9a0*/  BSYNC B0 ;  /* 0x0000000000007941 */ /* 0x000fea0003800000 */
.L_x_1094:
[----:B------:R-:W-:Y:S01]  /*a9b0*/  BAR.SYNC.DEFER_BLOCKING 0x0 ;  /* 0x0000000000007b1d */ /* 0x000fe20000010000 */
[----:B------:R-:W-:Y:S01]  /*a9c0*/  MOV R10, RZ ;  /* 0x000000ff000a7202 */ /* 0x000fe20000000f00 */
[----:B------:R-:W-:-:S04]  /*a9d0*/  CS2R R8, SRZ ;  /* 0x0000000000087805 */ /* 0x000fc8000001ff00 */
[----:B------:R-:W-:Y:S01]  /*a9e0*/  BSSY B0, `(.L_x_1097) ;  /* 0x000017b000007945 */ /* 0x000fe20003800000 */
[----:B------:R-:W-:Y:S05]  /*a9f0*/  @P3 BRA `(.L_x_1098) ;  /* 0x0000179000003947 */ /* 0x000fea0003800000 */
[----:B------:R-:W2:Y:S01]  /*aa00*/  LDL R29, [R1+0x190] ;  /* 0x00019000011d7983 */ /* 0x000ea20000100800 */
[----:B------:R-:W-:Y:S01]  /*aa10*/  IMAD.U32 R30, RZ, RZ, UR39 ;  /* 0x00000027ff1e7e24 */ /* 0x000fe2000f8e00ff */
[----:B------:R-:W-:Y:S01]  /*aa20*/  BSSY B1, `(.L_x_1099) ;  /* 0x0000094000017945 */ /* 0x000fe20003800000 */
[----:B------:R-:W-:-:S03]  /*aa30*/  CS2R R10, SRZ ;  /* 0x00000000000a7805 */ /* 0x000fc6000001ff00 */
[----:B------:R-:W-:Y:S02]  /*aa40*/  IMNMX R30, R30, c[0x0][0x1d4], PT ;  /* 0x000075001e1e7a17 */ /* 0x000fe40003800200 */
[----:B--2---:R-:W-:-:S05]  /*aa50*/  IADD3 R21, R14, R29, RZ ;  /* 0x0000001d0e157210 */ /* 0x004fca0007ffe0ff */
[----:B------:R-:W-:-:S05]  /*aa60*/  IMAD R8, R21, 0x50, RZ ;  /* 0x0000005015087824 */ /* 0x000fca00078e02ff */
[----:B------:R-:W-:-:S04]  /*aa70*/  IADD3 R9, P2, R15, R8, RZ ;  /* 0x000000080f097210 */ /* 0x000fc80007f5e0ff */
[----:B------:R-:W-:Y:S02]  /*aa80*/  LEA.HI.X.SX32 R8, R8, R0, 0x1, P2 ;  /* 0x0000000008087211 */ /* 0x000fe400010f0eff */
[----:B------:R-:W-:Y:S02]  /*aa90*/  ISETP.GE.AND P2, PT, R21, R30, PT ;  /* 0x0000001e1500720c */ /* 0x000fe40003f46270 */
[----:B------:R-:W-:-:S04]  /*aaa0*/  LEA R18, P4, R9, c[0x0][0x1a0], 0x2 ;  /* 0x0000680009127a11 */ /* 0x000fc800078810ff */
[----:B------:R-:W-:Y:S02]  /*aab0*/  LEA.HI.X R19, R9, c[0x0][0x1a4], R8, 0x2, P4 ;  /* 0x0000690009137a11 */ /* 0x000fe400020f1408 */
[----:B------:R-:W-:-:S05]  /*aac0*/  CS2R R8, SRZ ;  /* 0x0000000000087805 */ /* 0x000fca000001ff00 */
[----:B------:R-:W-:Y:S05]  /*aad0*/  @P2 BRA `(.L_x_1100) ;  /* 0x0000088000002947 */ /* 0x000fea0003800000 */
[----:B------:R-:W-:Y:S01]  /*aae0*/  ULDC UR5, c[0x0][0x1d4] ;  /* 0x0000750000057ab9 */ /* 0x000fe20000000800 */
[----:B------:R-:W-:Y:S01]  /*aaf0*/  IADD3 R8, -R29, -0x2, -R14 ;  /* 0xfffffffe1d087810 */ /* 0x000fe20007ffe90e */
[----:B------:R-:W-:Y:S01]  /*ab00*/  UIADD3 UR4, -UR40, URZ, URZ ;  /* 0x0000003f28047290 */ /* 0x000fe2000fffe13f */
[----:B------:R-:W-:Y:S01]  /*ab10*/  HFMA2.MMA R27, -RZ, RZ, 0, 2.384185791015625e-07 ;  /* 0x00000004ff1b7435 */ /* 0x000fe200000001ff */
[----:B------:R-:W-:Y:S01]  /*ab20*/  ULOP3.LUT UR5, URZ, UR5, URZ, 0x33, !UPT ;  /* 0x000000053f057292 */ /* 0x000fe2000f8e333f */
[----:B------:R-:W-:Y:S01]  /*ab30*/  IMAD R26, R252, c[0x0][0x1d8], R17 ;  /* 0x00007600fc1a7a24 */ /* 0x000fe200078e0211 */
[----:B------:R-:W-:Y:S01]  /*ab40*/  BSSY B2, `(.L_x_1101) ;  /* 0x0000030000027945 */ /* 0x000fe20003800000 */
[----:B------:R-:W-:Y:S01]  /*ab50*/  MOV R31, R21 ;  /* 0x00000015001f7202 */ /* 0x000fe20000000f00 */
[----:B------:R-:W-:Y:S01]  /*ab60*/  UISETP.LT.AND UP0, UPT, UR5, UR4, UPT ;  /* 0x000000040500728c */ /* 0x000fe2000bf01270 */
[----:B------:R-:W-:Y:S01]  /*ab70*/  IMAD R26, R26, 0x50, R13 ;  /* 0x000000501a1a7824 */ /* 0x000fe200078e020d */
[----:B------:R-:W-:-:S02]  /*ab80*/  CS2R R10, SRZ ;  /* 0x00000000000a7805 */ /* 0x000fc4000001ff00 */
[----:B------:R-:W-:Y:S01]  /*ab90*/  USEL UR4, UR5, UR4, !UP0 ;  /* 0x0000000405047287 */ /* 0x000fe2000c000000 */
[----:B------:R-:W-:-:S05]  /*aba0*/  IMAD.WIDE R26, R26, R27, c[0x0][0x238] ;  /* 0x00008e001a1a7625 */ /* 0x000fca00078e021b */
[----:B------:R-:W-:Y:S02]  /*abb0*/  IADD3 R22, R8, -UR4, RZ ;  /* 0x8000000408167c10 */ /* 0x000fe4000fffe0ff */
[----:B------:R-:W-:Y:S02]  /*abc0*/  CS2R R8, SRZ ;  /* 0x0000000000087805 */ /* 0x000fe4000001ff00 */
[----:B------:R-:W-:-:S13]  /*abd0*/  LOP3.LUT P2, RZ, R22, 0x8, RZ, 0xc0, !PT ;  /* 0x0000000816ff7812 */ /* 0x000fda000784c0ff */
        /* <DEDUP_REMOVED lines=15> */
[----:B------:R1:W2:Y:S04]  /*acd0*/  LDS R23, [R14.X4+0x440] ;  /* 0x000440000e177984 */ /* 0x0002a80000004800 */
[----:B------:R1:W5:Y:S01]  /*ace0*/  LDG.E.128 R32, [R10.64] ;  /* 0x000000240a207981 */ /* 0x000362000c1e1d00 */
[----:B------:R-:W-:Y:S02]  /*acf0*/  ULDC UR4, c[0x0][0x1ec] ;  /* 0x00007b0000047ab9 */ /* 0x000fe40000000800 */
[----:B------:R-:W-:-:S06]  /*ad00*/  UISETP.NE.AND UP0, UPT, URZ, UR4, UPT ;  /* 0x000000043f00728c */ /* 0x000fcc000bf05270 */
[----:B------:R-:W-:-:S13]  /*ad10*/  PLOP3.LUT P1, PT, PT, PT, UP0, 0x80, 0x0 ;  /* 0x000000000000781c */ /* 0x000fda0003f2f008 */
[----:B------:R-:W-:Y:S05]  /*ad20*/  @P1 BRA `(.L_x_1103) ;  /* 0x000000c000001947 */ /* 0x000fea0003800000 */
[----:B-1----:R-:W-:Y:S01]  /*ad30*/  ISETP.NE.AND P5, PT, R2, RZ, PT ;  /* 0x000000ff0200720c */ /* 0x002fe20003fa5270 */
[----:B------:R-:W1:-:S12]  /*ad40*/  LDS.128 R8, [R3.X16+0x240] ;  /* 0x0002400003087984 */ /* 0x000e58000000cc00 */
[----:B------:R-:W3:Y:S01]  /*ad50*/  @P5 LDG.E.128 R36, [R26.64] ;  /* 0x000000241a245981 */ /* 0x000ee2000c1e1d00 */
[----:B-1---5:R-:W-:Y:S02]  /*ad60*/  FADD.FTZ R32, R32, R8 ;  /* 0x0000000820207221 */ /* 0x022fe40000010000 */
[----:B------:R-:W-:Y:S02]  /*ad70*/  FADD.FTZ R33, R33, R9 ;  /* 0x0000000921217221 */ /* 0x000fe40000010000 */
[----:B------:R-:W-:Y:S02]  /*ad80*/  FADD.FTZ R34, R34, R10 ;  /* 0x0000000a22227221 */ /* 0x000fe40000010000 */
[----:B------:R-:W-:Y:S02]  /*ad90*/  FADD.FTZ R35, R35, R11 ;  /* 0x0000000b23237221 */ /* 0x000fe40000010000 */
[----:B---3--:R-:W-:Y:S02]  /*ada0*/  @P5 FMUL.FTZ R32, R32, R36 ;  /* 0x0000002420205220 */ /* 0x008fe40000410000 */
[----:B------:R-:W-:-:S02]  /*adb0*/  @P5 FMUL.FTZ R33, R33, R37 ;  /* 0x0000002521215220 */ /* 0x000fc40000410000 */
[----:B------:R-:W-:Y:S02]  /*adc0*/  @P5 FMUL.FTZ R34, R34, R38 ;  /* 0x0000002622225220 */ /* 0x000fe40000410000 */
[----:B------:R-:W-:-:S05]  /*add0*/  @P5 FMUL.FTZ R35, R35, R39 ;  /* 0x0000002723235220 */ /* 0x000fca0000410000 */
[----:B------:R1:W-:Y:S02]  /*ade0*/  STG.E.128 [R18.64], R32 ;  /* 0x0000002012007986 */ /* 0x0003e4000c101d24 */
.L_x_1103:
[----:B-12--5:R-:W-:Y:S01]  /*adf0*/  FFMA.FTZ R8, R23, R32, RZ ;  /* 0x0000002017087223 */ /* 0x026fe200000100ff */
[----:B------:R-:W-:Y:S01]  /*ae00*/  IADD3 R31, R21, 0x8, RZ ;  /* 0x00000008151f7810 */ /* 0x000fe20007ffe0ff */
[C---:B------:R-:W-:Y:S02]  /*ae10*/  FFMA.FTZ R9, R23.reuse, R33, RZ ;  /* 0x0000002117097223 */ /* 0x040fe400000100ff */
[C---:B------:R-:W-:Y:S02]  /*ae20*/  FFMA.FTZ R10, R23.reuse, R34, RZ ;  /* 0x00000022170a7223 */ /* 0x040fe400000100ff */
[----:B------:R-:W-:Y:S02]  /*ae30*/  FFMA.FTZ R11, R23, R35, RZ ;  /* 0x00000023170b7223 */ /* 0x000fe400000100ff */
.L_x_1102:
[----:B------:R-:W-:Y:S05]  /*ae40*/  BSYNC B2 ;  /* 0x0000000000027941 */ /* 0x000fea0003800000 */
.L_x_1101:
[----:B------:R-:W-:-:S13]  /*ae50*/  LOP3.LUT P2, RZ, R22, 0xfffffff8, RZ, 0xc0, !PT ;  /* 0xfffffff816ff7812 */ /* 0x000fda000784c0ff */
[----:B------:R-:W-:Y:S05]  /*ae60*/  @!P2 BRA `(.L_x_1100) ;  /* 0x000004f00000a947 */ /* 0x000fea0003800000 */
[----:B------:R-:W-:Y:S01]  /*ae70*/  IMAD R28, R25, c[0x0][0x1d4], RZ ;  /* 0x00007500191c7a24 */ /* 0x000fe200078e02ff */
[----:B------:R-:W-:Y:S01]  /*ae80*/  SHF.R.S32.HI R22, RZ, 0x1f, R31 ;  /* 0x0000001fff167819 */ /* 0x000fe2000001141f */
[----:B------:R-:W-:Y:S01]  /*ae90*/  IMAD.MOV.U32 R24, RZ, RZ, c[0x0][0x1d8] ;  /* 0x00007600ff187624 */ /* 0x000fe200078e00ff */
[C---:B------:R-:W-:Y:S01]  /*aea0*/  LEA R23, R31.reuse, 0x20, 0x2 ;  /* 0x000000201f177811 */ /* 0x040fe200078e10ff */
[----:B------:R-:W-:Y:S01]  /*aeb0*/  ULDC UR4, c[0x0][0x1ec] ;  /* 0x00007b0000047ab9 */ /* 0x000fe20000000800 */
[C---:B------:R-:W-:Y:S01]  /*aec0*/  IADD3 R25, P1, R28.reuse, R31, RZ ;  /* 0x0000001f1c197210 */ /* 0x040fe20007f3e0ff */
[----:B------:R-:W-:Y:S01]  /*aed0*/  UISETP.NE.AND UP0, UPT, URZ, UR4, UPT ;  /* 0x000000043f00728c */ /* 0x000fe2000bf05270 */
[----:B------:R-:W-:Y:S02]  /*aee0*/  IMAD R33, R31, 0x50, RZ ;  /* 0x000000501f217824 */ /* 0x000fe400078e02ff */
[----:B------:R-:W-:Y:S01]  /*aef0*/  LEA.HI.X.SX32 R28, R28, R22, 0x1, P1 ;  /* 0x000000161c1c7211 */ /* 0x000fe200008f0eff */
[----:B------:R-:W-:Y:S01]  /*af00*/  IMAD R22, R24, c[0x0][0x1d4], RZ ;  /* 0x0000750018167a24 */ /* 0x000fe200078e02ff */
[----:B------:R-:W-:Y:S01]  /*af10*/  LEA R24, P2, R25, c[0x0][0x1a8], 0x2 ;  /* 0x00006a0019187a11 */ /* 0x000fe200078410ff */
[----:B------:R-:W-:Y:S01]  /*af20*/  IMAD R23, R29, -0x4, R23 ;  /* 0xfffffffc1d177824 */ /* 0x000fe200078e0217 */
[----:B------:R-:W-:Y:S01]  /*af30*/  PLOP3.LUT P1, PT, PT, PT, UP0, 0x80, 0x0 ;  /* 0x000000000000781c */ /* 0x000fe20003f2f008 */
[----:B------:R-:W-:Y:S01]  /*af40*/  IMAD R32, R22, 0x50, RZ ;  /* 0x0000005016207824 */ /* 0x000fe200078e02ff */
[----:B------:R-:W-:-:S02]  /*af50*/  LEA.HI.X R25, R25, c[0x0][0x1ac], R28, 0x2, P2 ;  /* 0x00006b0019197a11 */ /* 0x000fc400010f141c */
[----:B------:R-:W-:Y:S02]  /*af60*/  IADD3 R34, R23, 0x440, RZ ;  /* 0x0000044017227810 */ /* 0x000fe40007ffe0ff */
.L_x_1106:
[----:B------:R-:W-:Y:S02]  /*af70*/  MOV R22, R24 ;  /* 0x0000001800167202 */ /* 0x000fe40000000f00 */
[----:B------:R-:W-:Y:S02]  /*af80*/  MOV R23, R25 ;  /* 0x0000001900177202 */ /* 0x000fe40000000f00 */
[----:B------:R-:W-:-:S03]  /*af90*/  ISETP.NE.AND P5, PT, R2, RZ, PT ;  /* 0x000000ff0200720c */ /* 0x000fc60003fa5270 */
[----:B------:R-:W2:Y:S01]  /*afa0*/  LDG.E R24, [R22.64] ;  /* 0x0000002416187981 */ /* 0x000ea2000c1e1900 */
[----:B-1----:R-:W-:-:S04]  /*afb0*/  IADD3 R29, P4, R15, R33, RZ ;  /* 0x000000210f1d7210 */ /* 0x002fc80007f9e0ff */
[----:B------:R-:W-:Y:S02]  /*afc0*/  LEA.HI.X.SX32 R36, R33, R0, 0x1, P4 ;  /* 0x0000000021247211 */ /* 0x000fe400020f0eff */
[----:B------:R-:W-:-:S04]  /*afd0*/  LEA R28, P4, R29, c[0x0][0x1a0], 0x2 ;  /* 0x000068001d1c7a11 */ /* 0x000fc800078810ff */
[----:B------:R-:W-:Y:S01]  /*afe0*/  LEA.HI.X R29, R29, c[0x0][0x1a4], R36, 0x2, P4 ;  /* 0x000069001d1d7a11 */ /* 0x000fe200020f1424 */
[----:B--2---:R-:W-:-:S05]  /*aff0*/  IMAD R25, R32, R24, R33 ;  /* 0x0000001820197224 */ /* 0x004fca00078e0221 */
[----:B------:R-:W-:-:S04]  /*b000*/  IADD3 R35, P2, R16, R25, RZ ;  /* 0x0000001910237210 */ /* 0x000fc80007f5e0ff */
[----:B------:R-:W-:Y:S02]  /*b010*/  LEA.HI.X.SX32 R38, R25, R20, 0x1, P2 ;  /* 0x0000001419267211 */ /* 0x000fe400010f0eff */
[----:B------:R-:W-:-:S04]  /*b020*/  LEA R24, P2, R35, c[0x0][0x1a0], 0x2 ;  /* 0x0000680023187a11 */ /* 0x000fc800078410ff */
[----:B------:R-:W-:-:S05]  /*b030*/  LEA.HI.X R25, R35, c[0x0][0x1a4], R38, 0x2, P2 ;  /* 0x0000690023197a11 */ /* 0x000fca00010f1426 */
[----:B------:R1:W5:Y:S01]  /*b040*/  LDG.E.128 R36, [R24.64] ;  /* 0x0000002418247981 */ /* 0x000362000c1e1d00 */
[----:B------:R-:W-:Y:S05]  /*b050*/  @P1 BRA `(.L_x_1104) ;  /* 0x000000b000001947 */ /* 0x000fea0003800000 */
[----:B------:R-:W2:Y:S04]  /*b060*/  @P5 LDG.E.128 R44, [R26.64] ;  /* 0x000000241a2c5981 */ /* 0x000ea8000c1e1d00 */
[----:B------:R-:W3:Y:S02]  /*b070*/  LDS.128 R40, [R3.X16+0x240] ;  /* 0x0002400003287984 */ /* 0x000ee4000000cc00 */
[----:B---3-5:R-:W-:Y:S02]  /*b080*/  FADD.FTZ R36, R36, R40 ;  /* 0x0000002824247221 */ /* 0x028fe40000010000 */
[----:B------:R-:W-:Y:S02]  /*b090*/  FADD.FTZ R37, R37, R41 ;  /* 0x0000002925257221 */ /* 0x000fe40000010000 */
[----:B------:R-:W-:-:S02]  /*b0a0*/  FADD.FTZ R38, R38, R42 ;  /* 0x0000002a26267221 */ /* 0x000fc40000010000 */
[----:B------:R-:W-:Y:S02]  /*b0b0*/  FADD.FTZ R39, R39, R43 ;  /* 0x0000002b27277221 */ /* 0x000fe40000010000 */
[----:B--2---:R-:W-:Y:S02]  /*b0c0*/  @P5 FMUL.FTZ R36, R36, R44 ;  /* 0x0000002c24245220 */ /* 0x004fe40000410000 */
[----:B------:R-:W-:Y:S02]  /*b0d0*/  @P5 FMUL.FTZ R37, R37, R45 ;  /* 0x0000002d25255220 */ /* 0x000fe40000410000 */
[----:B------:R-:W-:Y:S02]  /*b0e0*/  @P5 FMUL.FTZ R38, R38, R46 ;  /* 0x0000002e26265220 */ /* 0x000fe40000410000 */
[----:B------:R-:W-:-:S05]  /*b0f0*/  @P5 FMUL.FTZ R39, R39, R47 ;  /* 0x0000002f27275220 */ /* 0x000fca0000410000 */
[----:B------:R2:W-:Y:S02]  /*b100*/  STG.E.128 [R28.64], R36 ;  /* 0x000000241c007986 */ /* 0x0005e4000c101d24 */
.L_x_1104:
[----:B-1----:R-:W3:Y:S02]  /*b110*/  LDG.E R24, [R22.64+0x20] ;  /* 0x0000202416187981 */ /* 0x002ee4000c1e1900 */
[----:B---3--:R-:W-:-:S05]  /*b120*/  IMAD R24, R32, R24, R33 ;  /* 0x0000001820187224 */ /* 0x008fca00078e0221 */
[----:B------:R-:W-:-:S04]  /*b130*/  IADD3 R25, R24, 0x280, RZ ;  /* 0x0000028018197810 */ /* 0x000fc80007ffe0ff */
[----:B------:R-:W-:-:S04]  /*b140*/  IADD3 R35, P2, R16, R25, RZ ;  /* 0x0000001910237210 */ /* 0x000fc80007f5e0ff */
[----:B------:R-:W-:Y:S02]  /*b150*/  LEA.HI.X.SX32 R40, R25, R20, 0x1, P2 ;  /* 0x0000001419287211 */ /* 0x000fe400010f0eff */
[----:B------:R-:W-:-:S04]  /*b160*/  LEA R24, P2, R35, c[0x0][0x1a0], 0x2 ;  /* 0x0000680023187a11 */ /* 0x000fc800078410ff */
[----:B------:R-:W-:Y:S02]  /*b170*/  LEA.HI.X R25, R35, c[0x0][0x1a4], R40, 0x2, P2 ;  /* 0x0000690023197a11 */ /* 0x000fe400010f1428 */
[----:B------:R-:W1:Y:S04]  /*b180*/  LDS R35, [R34+-0x20] ;  /* 0xffffe00022237984 */ /* 0x000e680000000800 */
[----:B------:R3:W5:Y:S02]  /*b190*/  LDG.E.128 R40, [R24.64] ;  /* 0x0000002418287981 */ /* 0x000764000c1e1d00 */
[C---:B-12--5:R-:W-:Y:S02]  /*b1a0*/  FFMA.FTZ R36, R35.reuse, R36, R8 ;  /* 0x0000002423247223 */ /* 0x066fe40000010008 */
[----:B------:R-:W-:-:S02]  /*b1b0*/  FFMA.FTZ R44, R35, R37, R9 ;  /* 0x00000025232c7223 */ /* 0x000fc40000010009 */
[C---:B------:R-:W-:Y:S02]  /*b1c0*/  FFMA.FTZ R38, R35.reuse, R38, R10 ;  /* 0x0000002623267223 */ /* 0x040fe4000001000a */
[----:B------:R-:W-:Y:S01]  /*b1d0*/  FFMA.FTZ R46, R35, R39, R11 ;  /* 0x00000027232e7223 */ /* 0x000fe2000001000b */
[----:B------:R-:W-:Y:S05]  /*b1e0*/  @P1 BRA `(.L_x_1105) ;  /* 0x000000b000001947 */ /* 0x000fea0003800000 */
[----:B---3--:R-:W2:Y:S04]  /*b1f0*/  @P5 LDG.E.128 R8, [R26.64] ;  /* 0x000000241a085981 */ /* 0x008ea8000c1e1d00 */
[----:B------:R-:W1:Y:S02]  /*b200*/  LDS.128 R48, [R3.X16+0x240] ;  /* 0x0002400003307984 */ /* 0x000e64000000cc00 */
[----:B-1----:R-:W-:Y:S02]  /*b210*/  FADD.FTZ R40, R48, R40 ;  /* 0x0000002830287221 */ /* 0x002fe40000010000 */
[----:B------:R-:W-:-:S02]  /*b220*/  FADD.FTZ R41, R49, R41 ;  /* 0x0000002931297221 */ /* 0x000fc40000010000 */
[----:B------:R-:W-:Y:S02]  /*b230*/  FADD.FTZ R42, R50, R42 ;  /* 0x0000002a322a7221 */ /* 0x000fe40000010000 */
[----:B------:R-:W-:Y:S02]  /*b240*/  FADD.FTZ R43, R51, R43 ;  /* 0x0000002b332b7221 */ /* 0x000fe40000010000 */
[----:B--2---:R-:W-:Y:S02]  /*b250*/  @P5 FMUL.FTZ R40, R40, R8 ;  /* 0x0000000828285220 */ /* 0x004fe40000410000 */
[----:B------:R-:W-:Y:S02]  /*b260*/  @P5 FMUL.FTZ R41, R41, R9 ;  /* 0x0000000929295220 */ /* 0x000fe40000410000 */
[----:B------:R-:W-:Y:S02]  /*b270*/  @P5 FMUL.FTZ R42, R42, R10 ;  /* 0x0000000a2a2a5220 */ /* 0x000fe40000410000 */
[----:B------:R-:W-:-:S05]  /*b280*/  @P5 FMUL.FTZ R43, R43, R11 ;  /* 0x0000000b2b2b5220 */ /* 0x000fca0000410000 */
[----:B------:R1:W-:Y:S02]  /*b290*/  STG.E.128 [R28.64+0xa00], R40 ;  /* 0x000a00281c007986 */ /* 0x0003e4000c101d24 */
.L_x_1105:
[----:B---3--:R2:W3:Y:S01]  /*b2a0*/  LDS R11, [R34] ;  /* 0x00000000220b7984 */ /* 0x0084e20000000800 */
[----:B------:R-:W-:Y:S02]  /*b2b0*/  IADD3 R24, P2, R22, 0x40, RZ ;  /* 0x0000004016187810 */ /* 0x000fe40007f5e0ff */
[----:B------:R-:W-:Y:S02]  /*b2c0*/  IADD3 R31, R31, 0x10, RZ ;  /* 0x000000101f1f7810 */ /* 0x000fe40007ffe0ff */
[----:B------:R-:W-:Y:S01]  /*b2d0*/  IADD3 R33, R33, 0x500, RZ ;  /* 0x0000050021217810 */ /* 0x000fe20007ffe0ff */
[----:B------:R-:W-:Y:S01]  /*b2e0*/  IMAD.X R25, RZ, RZ, R23, P2 ;  /* 0x000000ffff197224 */ /* 0x000fe200010e0617 */
[----:B------:R-:W-:Y:S02]  /*b2f0*/  ISETP.GE.AND P2, PT, R31, R30, PT ;  /* 0x0000001e1f00720c */ /* 0x000fe40003f46270 */
[----:B--2---:R-:W-:Y:S01]  /*b300*/  IADD3 R34, R34, 0x40, RZ ;  /* 0x0000004022227810 */ /* 0x004fe20007ffe0ff */
[----:B---3--:R-:W-:-:S02]  /*b310*/  FFMA.FTZ R8, R11, R40, R36 ;  /* 0x000000280b087223 */ /* 0x008fc40000010024 */
[C---:B------:R-:W-:Y:S02]  /*b320*/  FFMA.FTZ R9, R11.reuse, R41, R44 ;  /* 0x000000290b097223 */ /* 0x040fe4000001002c */
[C---:B------:R-:W-:Y:S02]  /*b330*/  FFMA.FTZ R10, R11.reuse, R42, R38 ;  /* 0x0000002a0b0a7223 */ /* 0x040fe40000010026 */
[----:B------:R-:W-:-:S04]  /*b340*/  FFMA.FTZ R11, R11, R43, R46 ;  /* 0x0000002b0b0b7223 */ /* 0x000fc8000001002e */
[----:B------:R-:W-:Y:S05]  /*b350*/  @!P2 BRA `(.L_x_1106) ;  /* 0xfffffc100000a947 */ /* 0x000fea000383ffff */
.L_x_1100:
[----:B------:R-:W-:Y:S05]  /*b360*/  BSYNC B1 ;  /* 0x0000000000017941 */ /* 0x000fea0003800000 */
.L_x_1099:
[----:B------:R-:W-:-:S13]  /*b370*/  ISETP.GE.AND P2, PT, R21, UR39, PT ;  /* 0x0000002715007c0c */ /* 0x000fda000bf46270 */
[----:B------:R-:W-:Y:S05]  /*b380*/  @P2 BRA `(.L_x_1098) ;  /* 0x00000e0000002947 */ /* 0x000fea0003800000 */
[----:B-1----:R-:W2:Y:S01]  /*b390*/  LDL R40, [R1+0x190] ;  /* 0x0001900001287983 */ /* 0x002ea20000100800 */
[----:B------:R-:W-:Y:S01]  /*b3a0*/  MOV R23, UR40 ;  /* 0x0000002800177c02 */ /* 0x000fe20008000f00 */
[----:B------:R-:W-:Y:S03]  /*b3b0*/  BSSY B1, `(.L_x_1107) ;  /* 0x000004a000017945 */ /* 0x000fe60003800000 */
[----:B------:R-:W-:Y:S01]  /*b3c0*/  IADD3 R22, -R14, -0x2, R23 ;  /* 0xfffffffe0e167810 */ /* 0x000fe20007ffe117 */
[----:B------:R-:W-:-:S03]  /*b3d0*/  IMAD.MOV.U32 R23, RZ, RZ, 0x4 ;  /* 0x00000004ff177424 */ /* 0x000fc600078e00ff */
[----:B--2---:R-:W-:Y:S01]  /*b3e0*/  IADD3 R28, R22, -R40, RZ ;  /* 0x80000028161c7210 */ /* 0x004fe20007ffe0ff */
        /* <DEDUP_REMOVED lines=9> */
[----:B------:R-:W1:Y:S01]  /*b480*/  S2R R35, SR_CTAID.Y ;  /* 0x0000000000237919 */ /* 0x000e620000002600 */
[----:B------:R-:W-:Y:S02]  /*b490*/  IABS R30, R21 ;  /* 0x00000015001e7213 */ /* 0x000fe40000000000 */
[----:B------:R-:W2:Y:S01]  /*b4a0*/  I2F.RP R26, R27 ;  /* 0x0000001b001a7306 */ /* 0x000ea20000209400 */
[----:B------:R-:W-:Y:S02]  /*b4b0*/  ISETP.GE.AND P2, PT, R21, RZ, PT ;  /* 0x000000ff1500720c */ /* 0x000fe40003f46270 */
[----:B------:R-:W-:-:S05]  /*b4c0*/  ISETP.NE.AND P4, PT, RZ, c[0x0][0x1d4], PT ;  /* 0x00007500ff007a0c */ /* 0x000fca0003f85270 */
[----:B--2---:R-:W2:Y:S02]  /*b4d0*/  MUFU.RCP R26, R26 ;  /* 0x0000001a001a7308 */ /* 0x004ea40000001000 */
[----:B--2---:R-:W-:-:S06]  /*b4e0*/  IADD3 R29, R26, 0xffffffe, RZ ;  /* 0x0ffffffe1a1d7810 */ /* 0x004fcc0007ffe0ff */
[----:B------:R-:W2:Y:S02]  /*b4f0*/  F2I.FTZ.U32.TRUNC.NTZ R25, R29 ;  /* 0x0000001d00197305 */ /* 0x000ea4000021f000 */
[----:B--2---:R-:W-:-:S05]  /*b500*/  IADD3 R24, RZ, -R25, RZ ;  /* 0x80000019ff187210 */ /* 0x004fca0007ffe0ff */
[----:B------:R-:W-:Y:S01]  /*b510*/  IMAD R31, R24, R27, RZ ;  /* 0x0000001b181f7224 */ /* 0x000fe200078e02ff */
[----:B------:R-:W-:-:S10]  /*b520*/  HFMA2.MMA R24, -RZ, RZ, 0, 0 ;  /* 0x00000000ff187435 */ /* 0x000fd400000001ff */
[----:B------:R-:W-:-:S04]  /*b530*/  IMAD.HI.U32 R24, R25, R31, R24 ;  /* 0x0000001f19187227 */ /* 0x000fc800078e0018 */
[----:B------:R-:W-:-:S04]  /*b540*/  IMAD.MOV.U32 R25, RZ, RZ, R30 ;  /* 0x000000ffff197224 */ /* 0x000fc800078e001e */
[----:B------:R-:W-:-:S05]  /*b550*/  IMAD.HI.U32 R24, R24, R25, RZ ;  /* 0x0000001918187227 */ /* 0x000fca00078e00ff */
[----:B------:R-:W-:-:S05]  /*b560*/  IADD3 R24, -R24, RZ, RZ ;  /* 0x000000ff18187210 */ /* 0x000fca0007ffe1ff */
[----:B------:R-:W-:-:S05]  /*b570*/  IMAD R24, R27, R24, R25 ;  /* 0x000000181b187224 */ /* 0x000fca00078e0219 */
[----:B------:R-:W-:-:S13]  /*b580*/  ISETP.GT.U32.AND P1, PT, R27, R24, PT ;  /* 0x000000181b00720c */ /* 0x000fda0003f24070 */
[----:B------:R-:W-:-:S04]  /*b590*/  @!P1 IADD3 R24, R24, -R27, RZ ;  /* 0x8000001b18189210 */ /* 0x000fc80007ffe0ff */
[----:B------:R-:W-:-:S13]  /*b5a0*/  ISETP.GT.U32.AND P1, PT, R27, R24, PT ;  /* 0x000000181b00720c */ /* 0x000fda0003f24070 */
[----:B------:R-:W-:Y:S02]  /*b5b0*/  @!P1 IMAD.IADD R24, R24, 0x1, -R27 ;  /* 0x0000000118189824 */ /* 0x000fe400078e0a1b */
[----:B-1----:R-:W-:-:S03]  /*b5c0*/  IMAD R27, R35, c[0x0][0x1d4], RZ ;  /* 0x00007500231b7a24 */ /* 0x002fc600078e02ff */
[----:B------:R-:W-:-:S04]  /*b5d0*/  MOV R26, R24 ;  /* 0x00000018001a7202 */ /* 0x000fc80000000f00 */
[----:B------:R-:W-:Y:S02]  /*b5e0*/  @!P2 IADD3 R26, -R26, RZ, RZ ;  /* 0x000000ff1a1aa210 */ /* 0x000fe40007ffe1ff */
        /* <DEDUP_REMOVED lines=32> */
.L_x_1111:
[C---:B-12--5:R-:W-:Y:S02]  /*b7f0*/  FFMA.FTZ R8, R29.reuse, R32, R8 ;  /* 0x000000201d087223 */ /* 0x066fe40000010008 */
[C---:B------:R-:W-:Y:S02]  /*b800*/  FFMA.FTZ R9, R29.reuse, R33, R9 ;  /* 0x000000211d097223 */ /* 0x040fe40000010009 */
[C---:B------:R-:W-:Y:S02]  /*b810*/  FFMA.FTZ R10, R29.reuse, R34, R10 ;  /* 0x000000221d0a7223 */ /* 0x040fe4000001000a */
[----:B------:R-:W-:Y:S02]  /*b820*/  FFMA.FTZ R11, R29, R35, R11 ;  /* 0x000000231d0b7223 */ /* 0x000fe4000001000b */
.L_x_1110:
[----:B------:R-:W-:Y:S05]  /*b830*/  BSYNC B2 ;  /* 0x0000000000027941 */ /* 0x000fea0003800000 */
.L_x_1109:
[----:B------:R-:W-:Y:S02]  /*b840*/  IADD3 R21, R21, 0x8, RZ ;  /* 0x0000000815157810 */ /* 0x000fe40007ffe0ff */
.L_x_1108:
[----:B------:R-:W-:Y:S05]  /*b850*/  BSYNC B1 ;  /* 0x0000000000017941 */ /* 0x000fea0003800000 */
.L_x_1107:
[----:B------:R-:W-:-:S13]  /*b860*/  LOP3.LUT P2, RZ, R28, 0xfffffff8, RZ, 0xc0, !PT ;  /* 0xfffffff81cff7812 */ /* 0x000fda000784c0ff */
[----:B------:R-:W-:Y:S05]  /*b870*/  @!P2 BRA `(.L_x_1098) ;  /* 0x000009100000a947 */ /* 0x000fea0003800000 */
[----:B------:R-:W-:Y:S01]  /*b880*/  HFMA2.MMA R28, -RZ, RZ, 0, 4.76837158203125e-06 ;  /* 0x00000050ff1c7435 */ /* 0x000fe200000001ff */
[----:B------:R-:W-:Y:S01]  /*b890*/  IMAD.SHL.U32 R18, R40, 0x4, RZ ;  /* 0x0000000428127824 */ /* 0x000fe200078e00ff */
[----:B------:R-:W-:-:S03]  /*b8a0*/  MOV R29, RZ ;  /* 0x000000ff001d7202 */ /* 0x000fc60000000f00 */
[----:B------:R-:W-:-:S05]  /*b8b0*/  IMAD R44, R21, 0x4, -R18 ;  /* 0x00000004152c7824 */ /* 0x000fca00078e0a12 */
[----:B------:R-:W-:-:S05]  /*b8c0*/  IMAD R28, R21, R28, 0x280 ;  /* 0x00000280151c7424 */ /* 0x000fca00078e021c */
.L_x_1118:
[----:B------:R-:W-:Y:S01]  /*b8d0*/  IADD3 R18, R28, -0x280, RZ ;  /* 0xfffffd801c127810 */ /* 0x000fe20007ffe0ff */
[----:B------:R-:W-:Y:S01]  /*b8e0*/  BSSY B1, `(.L_x_1112) ;  /* 0x0000044000017945 */ /* 0x000fe20003800000 */
[----:B------:R-:W-:Y:S02]  /*b8f0*/  IADD3 R31, R44, R29, RZ ;  /* 0x0000001d2c1f7210 */ /* 0x000fe40007ffe0ff */
[----:B------:R-:W-:-:S04]  /*b900*/  IADD3 R19, P2, R15, R18, RZ ;  /* 0x000000120f137210 */ /* 0x000fc80007f5e0ff */
[----:B------:R-:W-:Y:S02]  /*b910*/  LEA.HI.X.SX32 R18, R18, R0, 0x1, P2 ;  /* 0x0000000012127211 */ /* 0x000fe400010f0eff */
[----:B------:R-:W-:Y:S02]  /*b920*/  ISETP.GE.AND P2, PT, R21, c[0x0][0x1d4], PT ;  /* 0x0000750015007a0c */ /* 0x000fe40003f46270 */
[----:B------:R-:W-:-:S04]  /*b930*/  LEA R26, P4, R19, c[0x0][0x1a0], 0x2 ;  /* 0x00006800131a7a11 */ /* 0x000fc800078810ff */
[----:B------:R-:W-:-:S07]  /*b940*/  LEA.HI.X R27, R19, c[0x0][0x1a4], R18, 0x2, P4 ;  /* 0x00006900131b7a11 */ /* 0x000fce00020f1412 */
        /* <DEDUP_REMOVED lines=11> */
[----:B------:R-:W-:Y:S02]  /*ba00*/  IMAD R33, R18, R25, RZ ;  /* 0x0000001912217224 */ /* 0x000fe400078e02ff */
[----:B------:R-:W-:-:S04]  /*ba10*/  IMAD.MOV.U32 R18, RZ, RZ, RZ ;  /* 0x000000ffff127224 */ /* 0x000fc800078e00ff */
[----:B------:R-:W-:Y:S01]  /*ba20*/  IMAD.HI.U32 R18, R19, R33, R18 ;  /* 0x0000002113127227 */ /* 0x000fe200078e0012 */
[----:B------:R-:W-:-:S05]  /*ba30*/  MOV R19, R32 ;  /* 0x0000002000137202 */ /* 0x000fca0000000f00 */
[----:B------:R-:W-:-:S05]  /*ba40*/  IMAD.HI.U32 R18, R18, R19, RZ ;  /* 0x0000001312127227 */ /* 0x000fca00078e00ff */
[----:B------:R-:W-:-:S05]  /*ba50*/  IADD3 R18, -R18, RZ, RZ ;  /* 0x000000ff12127210 */ /* 0x000fca0007ffe1ff */
[----:B------:R-:W-:-:S05]  /*ba60*/  IMAD R18, R25, R18, R19 ;  /* 0x0000001219127224 */ /* 0x000fca00078e0213 */
[----:B------:R-:W-:-:S13]  /*ba70*/  ISETP.GT.U32.AND P1, PT, R25, R18, PT ;  /* 0x000000121900720c */ /* 0x000fda0003f24070 */
[----:B------:R-:W-:-:S05]  /*ba80*/  @!P1 IMAD.IADD R18, R18, 0x1, -R25 ;  /* 0x0000000112129824 */ /* 0x000fca00078e0a19 */
[----:B------:R-:W-:-:S13]  /*ba90*/  ISETP.GT.U32.AND P1, PT, R25, R18, PT ;  /* 0x000000121900720c */ /* 0x000fda0003f24070 */
[----:B------:R-:W-:Y:S01]  /*baa0*/  @!P1 IADD3 R18, R18, -R25, RZ ;  /* 0x8000001912129210 */ /* 0x000fe20007ffe0ff */
[----:B-1----:R-:W-:-:S03]  /*bab0*/  IMAD R25, R34, c[0x0][0x1d4], RZ ;  /* 0x0000750022197a24 */ /* 0x002fc600078e02ff */
[----:B------:R-:W-:-:S05]  /*bac0*/  MOV R24, R18 ;  /* 0x0000001200187202 */ /* 0x000fca0000000f00 */
        /* <DEDUP_REMOVED lines=15> */
[----:B------:R1:W2:Y:S04]  /*bbc0*/  LDS R30, [R31+0x440] ;  /* 0x000440001f1e7984 */ /* 0x0002a80000000800 */
        /* <DEDUP_REMOVED lines=17> */
.L_x_1114:
[C---:B-12--5:R-:W-:Y:S02]  /*bce0*/  FFMA.FTZ R8, R30.reuse, R32, R8 ;  /* 0x000000201e087223 */ /* 0x066fe40000010008 */
[C---:B------:R-:W-:Y:S02]  /*bcf0*/  FFMA.FTZ R9, R30.reuse, R33, R9 ;  /* 0x000000211e097223 */ /* 0x040fe40000010009 */
[C---:B------:R-:W-:Y:S02]  /*bd00*/  FFMA.FTZ R10, R30.reuse, R34, R10 ;  /* 0x000000221e0a7223 */ /* 0x040fe4000001000a */
[----:B------:R-:W-:Y:S02]  /*bd10*/  FFMA.FTZ R11, R30, R35, R11 ;  /* 0x000000231e0b7223 */ /* 0x000fe4000001000b */
.L_x_1113:
[----:B------:R-:W-:Y:S05]  /*bd20*/  BSYNC B1 ;  /* 0x0000000000017941 */ /* 0x000fea0003800000 */
.L_x_1112:
[----:B------:R-:W-:Y:S01]  /*bd30*/  IADD3 R34, R21, 0x8, RZ ;  /* 0x0000000815227810 */ /* 0x000fe20007ffe0ff */
[----:B------:R-:W-:Y:S03]  /*bd40*/  BSSY B1, `(.L_x_1115) ;  /* 0x000003f000017945 */ /* 0x000fe60003800000 */
[----:B------:R-:W-:-:S13]  /*bd50*/  ISETP.GE.AND P2, PT, R34, c[0x0][0x1d4], PT ;  /* 0x0000750022007a0c */ /* 0x000fda0003f46270 */
        /* <DEDUP_REMOVED lines=21> */
[----:B------:R-:W-:Y:S01]  /*beb0*/  @!P1 IADD3 R18, R18, -R25, RZ ;  /* 0x8000001912129210 */ /* 0x000fe20007ffe0ff */
[----:B-1----:R-:W-:-:S04]  /*bec0*/  IMAD R25, R35, c[0x0][0x1d4], RZ ;  /* 0x0000750023197a24 */ /* 0x002fc800078e02ff */
[----:B------:R-:W-:-:S05]  /*bed0*/  IMAD.MOV.U32 R24, RZ, RZ, R18 ;  /* 0x000000ffff187224 */ /* 0x000fca00078e0012 */
        /* <DEDUP_REMOVED lines=32> */
[----:B------:R1:W-:Y:S02]  /*c0e0*/  STG.E.128 [R26.64+0xa00], R32 ;  /* 0x000a00201a007986 */ /* 0x0003e4000c101d24 */
.L_x_1117:
[C---:B-12--5:R-:W-:Y:S02]  /*c0f0*/  FFMA.FTZ R8, R30.reuse, R32, R8 ;  /* 0x000000201e087223 */ /* 0x066fe40000010008 */
[C---:B------:R-:W-:Y:S02]  /*c100*/  FFMA.FTZ R9, R30.reuse, R33, R9 ;  /* 0x000000211e097223 */ /* 0x040fe40000010009 */
[C---:B------:R-:W-:Y:S02]  /*c110*/  FFMA.FTZ R10, R30.reuse, R34, R10 ;  /* 0x000000221e0a7223 */ /* 0x040fe4000001000a */
[----:B------:R-:W-:Y:S02]  /*c120*/  FFMA.FTZ R11, R30, R35, R11 ;  /* 0x000000231e0b7223 */ /* 0x000fe4000001000b */
.L_x_1116:
[----:B------:R-:W-:Y:S05]  /*c130*/  BSYNC B1 ;  /* 0x0000000000017941 */ /* 0x000fea0003800000 */
.L_x_1115:
[----:B------:R-:W-:Y:S02]  /*c140*/  IADD3 R21, R21, 0x10, RZ ;  /* 0x0000001015157810 */ /* 0x000fe40007ffe0ff */
[----:B------:R-:W-:Y:S02]  /*c150*/  IADD3 R29, R29, 0x40, RZ ;  /* 0x000000401d1d7810 */ /* 0x000fe40007ffe0ff */
[----:B------:R-:W-:-:S02]  /*c160*/  ISETP.GE.AND P2, PT, R21, UR39, PT ;  /* 0x0000002715007c0c */ /* 0x000fc4000bf46270 */
[----:B------:R-:W-:-:S11]  /*c170*/  IADD3 R28, R28, 0x500, RZ ;  /* 0x000005001c1c7810 */ /* 0x000fd60007ffe0ff */
[----:B------:R-:W-:Y:S05]  /*c180*/  @!P2 BRA `(.L_x_1118) ;  /* 0xfffff7400000a947 */ /* 0x000fea000383ffff */
.L_x_1098:
[----:B------:R-:W-:Y:S05]  /*c190*/  BSYNC B0 ;  /* 0x0000000000007941 */ /* 0x000fea0003800000 */
.L_x_1097:
[----:B------:R-:W-:Y:S01]  /*c1a0*/  ISETP.GT.OR P0, PT, R3, 0x13, P0 ;  /* 0x000000130300780c */ /* 0x000fe20000704670 */
[----:B------:R-:W-:-:S12]  /*c1b0*/  BSSY B0, `(.L_x_1119) ;  /* 0x0000029000007945 */ /* 0x000fd80003800000 */
[----:B------:R-:W-:Y:S05]  /*c1c0*/  @P0 BRA `(.L_x_1120) ;  /* 0x0000027000000947 */ /* 0x000fea0003800000 */
[----:B------:R-:W2:Y:S01]  /*c1d0*/  LDL.LU R24, [R1+0x190] ;  /* 0x0001900001187983 */ /* 0x000ea20000300800 */
[----:B0-----:R-:W-:Y:S01]  /*c1e0*/  HFMA2.MMA R3, -RZ, RZ, 0, 4.76837158203125e-06 ;  /* 0x00000050ff037435 */ /* 0x001fe200000001ff */
[----:B------:R-:W-:-:S09]  /*c1f0*/  MOV R16, UR40 ;  /* 0x0000002800107c02 */ /* 0x000fd20008000f00 */
[----:B------:R-:W-:-:S05]  /*c200*/  IMAD R3, R3, R16, -0x50 ;  /* 0xffffffb003037424 */ /* 0x000fca00078e0210 */
[----:B------:R-:W-:-:S04]  /*c210*/  IADD3 R16, P0, R15, R3, RZ ;  /* 0x000000030f107210 */ /* 0x000fc80007f1e0ff */
[----:B------:R-:W-:Y:S02]  /*c220*/  LEA.HI.X.SX32 R3, R3, R0, 0x1, P0 ;  /* 0x0000000003037211 */ /* 0x000fe400000f0eff */
[----:B------:R-:W-:-:S04]  /*c230*/  LEA R18, P0, R16, c[0x0][0x1a0], 0x2 ;  /* 0x0000680010127a11 */ /* 0x000fc800078010ff */
[----:B------:R-:W-:-:S05]  /*c240*/  LEA.HI.X R19, R16, c[0x0][0x1a4], R3, 0x2, P0 ;  /* 0x0000690010137a11 */ /* 0x000fca00000f1403 */
[----:B------:R0:W5:Y:S01]  /*c250*/  LDG.E.128 R20, [R18.64] ;  /* 0x0000002412147981 */ /* 0x000162000c1e1d00 */
[----:B------:R-:W-:Y:S01]  /*c260*/  BSSY B1, `(.L_x_1121) ;  /* 0x0000019000017945 */ /* 0x000fe20003800000 */
[----:B--2---:R-:W-:-:S05]  /*c270*/  IADD3 R3, -R24, UR39, RZ ;  /* 0x0000002718037c10 */ /* 0x004fca000fffe1ff */
[----:B------:R0:W2:Y:S01]  /*c280*/  LDS R24, [R3.X4+0x440] ;  /* 0x0004400003187984 */ /* 0x0000a20000004800 */
[----:B------:R-:W-:Y:S05]  /*c290*/  @P1 BRA `(.L_x_1122) ;  /* 0x0000015000001947 */ /* 0x000fea0003800000 */
[----:B------:R-:W-:-:S13]  /*c2a0*/  ISETP.NE.AND P2, PT, R2, RZ, PT ;  /* 0x000000ff0200720c */ /* 0x000fda0003f45270 */
[----:B------:R-:W-:Y:S02]  /*c2b0*/  @P2 IMAD R252, R252, c[0x0][0x1d8], R17 ;  /* 0x00007600fcfc2a24 */ /* 0x000fe400078e0211 */
[----:B------:R-:W-:Y:S02]  /*c2c0*/  @P2 IMAD.MOV.U32 R17, RZ, RZ, 0x4 ;  /* 0x00000004ff112424 */ /* 0x000fe400078e00ff */
[----:B------:R-:W-:-:S04]  /*c2d0*/  @P2 IMAD R16, R252, 0x50, R13 ;  /* 0x00000050fc102824 */ /* 0x000fc800078e020d */
[----:B------:R-:W-:-:S06]  /*c2e0*/  @P2 IMAD.WIDE R16, R16, R17, c[0x0][0x238] ;  /* 0x00008e0010102625 */ /* 0x000fcc00078e0211 */
[----:B0-----:R-:W3:Y:S01]  /*c2f0*/  @P2 LDG.E.128 R16, [R16.64] ;  /* 0x0000002410102981 */ /* 0x001ee2000c1e1d00 */
[----:B------:R-:W-:Y:S01]  /*c300*/  UIMAD UR4, UR38, 0x50, URZ ;  /* 0x00000050260478a4 */ /* 0x000fe2000f8e023f */
[----:B-----5:R-:W-:Y:S02]  /*c310*/  FADD.FTZ R20, R20, R4 ;  /* 0x0000000414147221 */ /* 0x020fe40000010000 */
[----:B------:R-:W-:Y:S02]  /*c320*/  FADD.FTZ R21, R21, R5 ;  /* 0x0000000515157221 */ /* 0x000fe40000010000 */
[----:B------:R-:W-:Y:S01]  /*c330*/  FADD.FTZ R22, R22, R6 ;  /* 0x0000000616167221 */ /* 0x000fe20000010000 */
[----:B------:R-:W-:Y:S01]  /*c340*/  IADD3 R15, P0, R15, UR4, RZ ;  /* 0x000000040f0f7c10 */ /* 0x000fe2000ff1e0ff */
[----:B------:R-:W-:Y:S01]  /*c350*/  FADD.FTZ R23, R23, R7 ;  /* 0x0000000717177221 */ /* 0x000fe20000010000 */
[----:B------:R-:W-:-:S04]  /*c360*/  MOV R3, UR4 ;  /* 0x0000000400037c02 */ /* 0x000fc80008000f00 */
[----:B------:R-:W-:Y:S02]  /*c370*/  LEA.HI.X.SX32 R0, R3, R0, 0x1, P0 ;  /* 0x0000000003007211 */ /* 0x000fe400000f0eff */
[----:B------:R-:W-:-:S04]  /*c380*/  LEA R2, P0, R15, c[0x0][0x1a0], 0x2 ;  /* 0x000068000f027a11 */ /* 0x000fc800078010ff */
[----:B------:R-:W-:Y:S01]  /*c390*/  LEA.HI.X R3, R15, c[0x0][0x1a4], R0, 0x2, P0 ;  /* 0x000069000f037a11 */ /* 0x000fe200000f1400 */
[----:B---3--:R-:W-:Y:S02]  /*c3a0*/  @P2 FMUL.FTZ R20, R20, R16 ;  /* 0x0000001014142220 */ /* 0x008fe40000410000 */
[----:B------:R-:W-:Y:S02]  /*c3b0*/  @P2 FMUL.FTZ R21, R21, R17 ;  /* 0x0000001115152220 */ /* 0x000fe40000410000 */
[----:B------:R-:W-:Y:S02]  /*c3c0*/  @P2 FMUL.FTZ R22, R22, R18 ;  /* 0x0000001216162220 */ /* 0x000fe40000410000 */
[----:B------:R-:W-:-:S05]  /*c3d0*/  @P2 FMUL.FTZ R23, R23, R19 ;  /* 0x0000001317172220 */ /* 0x000fca0000410000 */
[----:B------:R0:W-:Y:S02]  /*c3e0*/  STG.E.128 [R2.64], R20 ;  /* 0x0000001402007986 */ /* 0x0001e4000c101d24 */
.L_x_1122:
[----:B------:R-:W-:Y:S05]  /*c3f0*/  BSYNC B1 ;  /* 0x0000000000017941 */ /* 0x000fea0003800000 */
.L_x_1121:
[C---:B--2--5:R-:W-:Y:S02]  /*c400*/  FFMA.FTZ R8, R24.reuse, R20, R8 ;  /* 0x0000001418087223 */ /* 0x064fe40000010008 */
[C---:B------:R-:W-:Y:S02]  /*c410*/  FFMA.FTZ R9, R24.reuse, R21, R9 ;  /* 0x0000001518097223 */ /* 0x040fe40000010009 */
[C---:B------:R-:W-:Y:S02]  /*c420*/  FFMA.FTZ R10, R24.reuse, R22, R10 ;  /* 0x00000016180a7223 */ /* 0x040fe4000001000a */
[----:B------:R-:W-:Y:S02]  /*c430*/  FFMA.FTZ R11, R24, R23, R11 ;  /* 0x00000017180b7223 */ /* 0x000fe4000001000b */
.L_x_1120:
[----:B------:R-:W-:Y:S05]  /*c440*/  BSYNC B0 ;  /* 0x0000000000007941 */ /* 0x000fea0003800000 */
.L_x_1119:
[----:B0-----:R-:W0:Y:S04]  /*c450*/  S2R R2, SR_TID.X ;  /* 0x0000000000027919 */ /* 0x001e280000002100 */
[----:B------:R-:W-:Y:S01]  /*c460*/  BAR.SYNC.DEFER_BLOCKING 0x0 ;  /* 0x0000000000007b1d */ /* 0x000fe20000010000 */
[----:B0-----:R-:W-:-:S04]  /*c470*/  IADD3 R0, R2, 0x1f, RZ ;  /* 0x0000001f02007810 */ /* 0x001fc80007ffe0ff */
[----:B------:R-:W-:Y:S01]  /*c480*/  ISETP.GT.U32.OR P0, PT, R0, 0x3e, P3 ;  /* 0x0000003e0000780c */ /* 0x000fe20001f04470 */
[----:B------:R-:W-:-:S12]  /*c490*/  @P3 BRA `(.L_x_1123) ;  /* 0x0000023000003947 */ /* 0x000fd80003800000 */
[----:B------:R-:W-:Y:S01]  /*c4a0*/  LOP3.LUT R0, R2, 0xffffff80, RZ, 0xc0, !PT ;  /* 0xffffff8002007812 */ /* 0x000fe200078ec0ff */
[----:B------:R-:W-:Y:S01]  /*c4b0*/  IMAD R14, R14, 0x50, R13 ;  /* 0x000000500e0e7824 */ /* 0x000fe200078e020d */
[----:B------:R-:W-:Y:S01]  /*c4c0*/  WARPSYNC 0xffffffff ;  /* 0xffffffff00007948 */ /* 0x000fe20003800000 */
[----:B------:R-:W-:Y:S02]  /*c4d0*/  ISETP.GT.AND P2, PT, R2, 0x7f, PT ;  /* 0x0000007f0200780c */ /* 0x000fe40003f44270 */
[----:B------:R-:W-:Y:S02]  /*c4e0*/  ISETP.NE.AND P1, PT, R0, 0x80, PT ;  /* 0x000000800000780c */ /* 0x000fe40003f25270 */
[C---:B------:R-:W-:Y:S02]  /*c4f0*/  LOP3.LUT R0, R2.reuse, 0xffffffc0, RZ, 0xc0, !PT ;  /* 0xffffffc002007812 */ /* 0x040fe400078ec0ff */
[----:B------:R-:W-:-:S09]  /*c500*/  ISETP.GT.AND P3, PT, R2, 0x3f, PT ;  /* 0x0000003f0200780c */ /* 0x000fd20003f64270 */
[----:B------:R-:W-:Y:S04]  /*c510*/  @!P1 STS.128 [R14.X4+-0xc0], R8 ;  /* 0xffff40080e009388 */ /* 0x000fe80000004c00 */
[----:B------:R-:W-:Y:S01]  /*c520*/  BAR.SYNC.DEFER_BLOCKING 0x0 ;  /* 0x0000000000007b1d */ /* 0x000fe20000010000 */
[----:B------:R-:W-:Y:S02]  /*c530*/  ISETP.NE.AND P1, PT, R0, 0x40, PT ;  /* 0x000000400000780c */ /* 0x000fe40003f25270 */
[----:B------:R-:W-:-:S03]  /*c540*/  LOP3.LUT R0, R2, 0xffffffe0, RZ, 0xc0, !PT ;  /* 0xffffffe002007812 */ /* 0x000fc600078ec0ff */
[----:B------:R-:W0:Y:S02]  /*c550*/  @!P2 LDS.128 R4, [R14.X4+0x440] ;  /* 0x000440000e04a984 */ /* 0x000e240000004c00 */
[----:B0-----:R-:W-:Y:S02]  /*c560*/  @!P2 FADD.FTZ R8, R8, R4 ;  /* 0x000000040808a221 */ /* 0x001fe40000010000 */
[----:B------:R-:W-:Y:S02]  /*c570*/  @!P2 FADD.FTZ R9, R9, R5 ;  /* 0x000000050909a221 */ /* 0x000fe40000010000 */
[----:B------:R-:W-:Y:S02]  /*c580*/  @!P2 FADD.FTZ R10, R10, R6 ;  /* 0x000000060a0aa221 */ /* 0x000fe40000010000 */
[----:B------:R-:W-:Y:S01]  /*c590*/  @!P2 FADD.FTZ R11, R11, R7 ;  /* 0x000000070b0ba221 */ /* 0x000fe20000010000 */
[----:B------:R-:W-:Y:S01]  /*c5a0*/  BAR.SYNC.DEFER_BLOCKING 0x0 ;  /* 0x0000000000007b1d */ /* 0x000fe20000010000 */
[----:B------:R-:W-:-:S05]  /*c5b0*/  ISETP.GT.AND P2, PT, R2, 0x1f, PT ;  /* 0x0000001f0200780c */ /* 0x000fca0003f44270 */
[----:B------:R-:W-:Y:S04]  /*c5c0*/  @!P1 STS.128 [R14.X4+0x1c0], R8 ;  /* 0x0001c0080e009388 */ /* 0x000fe80000004c00 */
[----:B------:R-:W-:Y:S01]  /*c5d0*/  BAR.SYNC.DEFER_BLOCKING 0x0 ;  /* 0x0000000000007b1d */ /* 0x000fe20000010000 */
[----:B------:R-:W-:-:S05]  /*c5e0*/  ISETP.NE.AND P1, PT, R0, 0x20, PT ;  /* 0x000000200000780c */ /* 0x000fca0003f25270 */
[----:B------:R-:W0:Y:S02]  /*c5f0*/  @!P3 LDS.128 R4, [R14.X4+0x440] ;  /* 0x000440000e04b984 */ /* 0x000e240000004c00 */
[----:B0-----:R-:W-:Y:S02]  /*c600*/  @!P3 FADD.FTZ R8, R8, R4 ;  /* 0x000000040808b221 */ /* 0x001fe40000010000 */
[----:B------:R-:W-:Y:S02]  /*c610*/  @!P3 FADD.FTZ R9, R9, R5 ;  /* 0x000000050909b221 */ /* 0x000fe40000010000 */
[----:B------:R-:W-:Y:S02]  /*c620*/  @!P3 FADD.FTZ R10, R10, R6 ;  /* 0x000000060a0ab221 */ /* 0x000fe40000010000 */
[----:B------:R-:W-:Y:S01]  /*c630*/  @!P3 FADD.FTZ R11, R11, R7 ;  /* 0x000000070b0bb221 */ /* 0x000fe20000010000 */
[----:B------:R-:W-:Y:S06]  /*c640*/  BAR.SYNC.DEFER_BLOCKING 0x0 ;  /* 0x0000000000007b1d */ /* 0x000fec0000010000 */
[----:B------:R-:W-:Y:S04]  /*c650*/  @!P1 STS.128 [R14.X4+0x300], R8 ;  /* 0x000300080e009388 */ /* 0x000fe80000004c00 */
[----:B------:R-:W-:Y:S06]  /*c660*/  BAR.SYNC.DEFER_BLOCKING 0x0 ;  /* 0x0000000000007b1d */ /* 0x000fec0000010000 */
[----:B------:R-:W0:Y:S02]  /*c670*/  @!P2 LDS.128 R4, [R14.X4+0x440] ;  /* 0x000440000e04a984 */ /* 0x000e240000004c00 */
[----:B0-----:R-:W-:-:S02]  /*c680*/  @!P2 FADD.FTZ R8, R8, R4 ;  /* 0x000000040808a221 */ /* 0x001fc40000010000 */
[----:B------:R-:W-:Y:S02]  /*c690*/  @!P2 FADD.FTZ R9, R9, R5 ;  /* 0x000000050909a221 */ /* 0x000fe40000010000 */
[----:B------:R-:W-:Y:S02]  /*c6a0*/  @!P2 FADD.FTZ R10, R10, R6 ;  /* 0x000000060a0aa221 */ /* 0x000fe40000010000 */
[----:B------:R-:W-:Y:S01]  /*c6b0*/  @!P2 FADD.FTZ R11, R11, R7 ;  /* 0x000000070b0ba221 */ /* 0x000fe20000010000 */
[----:B------:R-:W-:Y:S06]  /*c6c0*/  BAR.SYNC.DEFER_BLOCKING 0x0 ;  /* 0x0000000000007b1d */ /* 0x000fec0000010000 */
.L_x_1123:
[----:B------:R-:W-:Y:S05]  /*c6d0*/  @P0 EXIT ;  /* 0x000000000000094d */ /* 0x000fea0003800000 */
[----:B------:R-:W-:-:S04]  /*c6e0*/  MOV R0, c[0x0][0x258] ;  /* 0x0000960000007a02 */ /* 0x000fc80000000f00 */
[----:B------:R-:W-:-:S13]  /*c6f0*/  ISETP.NE.AND P0, PT, R0, 0x2, PT ;  /* 0x000000020000780c */ /* 0x000fda0003f05270 */
[----:B------:R-:W-:Y:S01]  /*c700*/  @P0 MOV R3, 0x4 ;  /* 0x0000000400030802 */ /* 0x000fe20000000f00 */
[----:B------:R-:W-:-:S04]  /*c710*/  @P0 IMAD R2, R12, 0x50, R13 ;  /* 0x000000500c020824 */ /* 0x000fc800078e020d */
[----:B------:R-:W-:-:S05]  /*c720*/  @P0 IMAD.WIDE R2, R2, R3, c[0x0][0x160] ;  /* 0x0000580002020625 */ /* 0x000fca00078e0203 */
[----:B------:R0:W-:Y:S01]  /*c730*/  @P0 STG.E.128 [R2.64], R8 ;  /* 0x0000000802000986 */ /* 0x0001e2000c101d24 */
[----:B------:R-:W-:Y:S05]  /*c740*/  @P0 EXIT ;  /* 0x000000000000094d */ /* 0x000fea0003800000 */
[----:B0-----:R-:W-:Y:S01]  /*c750*/  IMAD.MOV.U32 R2, RZ, RZ, c[0x0][0x250] ;  /* 0x00009400ff027624 */ /* 0x001fe200078e00ff */
[----:B------:R-:W-:-:S05]  /*c760*/  MOV R3, c[0x0][0x254] ;  /* 0x0000950000037a02 */ /* 0x000fca0000000f00 */
[----:B------:R-:W2:Y:S01]  /*c770*/  LDG.E R2, [R2.64] ;  /* 0x0000002402027981 */ /* 0x000ea2000c1e1900 */
[----:B------:R-:W-:Y:S02]  /*c780*/  IMAD R12, R12, 0x50, R13 ;  /* 0x000000500c0c7824 */ /* 0x000fe400078e020d */
[C---:B--2---:R-:W-:Y:S02]  /*c790*/  FMUL.FTZ R8, R2.reuse, R8 ;  /* 0x0000000802087220 */ /* 0x044fe40000410000 */
[C---:B------:R-:W-:Y:S02]  /*c7a0*/  FMUL.FTZ R9, R2.reuse, R9 ;  /* 0x0000000902097220 */ /* 0x040fe40000410000 */
[C---:B------:R-:W-:Y:S02]  /*c7b0*/  FMUL.FTZ R10, R2.reuse, R10 ;  /* 0x0000000a020a7220 */ /* 0x040fe40000410000 */
[----:B------:R-:W0:Y:S01]  /*c7c0*/  F2I.S8.NTZ R8, R8 ;  /* 0x0000000800087305 */ /* 0x000e220000202100 */
[----:B------:R-:W-:-:S07]  /*c7d0*/  FMUL.FTZ R11, R2, R11 ;  /* 0x0000000b020b7220 */ /* 0x000fce0000410000 */
[----:B------:R-:W2:Y:S08]  /*c7e0*/  F2I.S8.NTZ R9, R9 ;  /* 0x0000000900097305 */ /* 0x000eb00000202100 */
[----:B------:R-:W3:Y:S01]  /*c7f0*/  F2I.S8.NTZ R10, R10 ;  /* 0x0000000a000a7305 */ /* 0x000ee20000202100 */
[----:B0-----:R-:W-:-:S04]  /*c800*/  PRMT R0, R8, 0x8880, RZ ;  /* 0x0000888008007816 */ /* 0x001fc800000000ff */
[----:B------:R-:W-:-:S03]  /*c810*/  PRMT R0, R0, 0x7710, RZ ;  /* 0x0000771000007816 */ /* 0x000fc600000000ff */
[----:B------:R-:W0:Y:S01]  /*c820*/  F2I.S8.NTZ R11, R11 ;  /* 0x0000000b000b7305 */ /* 0x000e220000202100 */
[----:B--2---:R-:W-:Y:S02]  /*c830*/  PRMT R4, R9, 0x8880, RZ ;  /* 0x0000888009047816 */ /* 0x004fe400000000ff */
[----:B------:R-:W-:Y:S02]  /*c840*/  LOP3.LUT R3, R0, 0xff, RZ, 0xc0, !PT ;  /* 0x000000ff00037812 */ /* 0x000fe400078ec0ff */
[----:B------:R-:W-:Y:S02]  /*c850*/  PRMT R2, R4, 0x7710, RZ ;  /* 0x0000771004027816 */ /* 0x000fe400000000ff */
[----:B---3--:R-:W-:Y:S02]  /*c860*/  PRMT R0, R10, 0x8880, RZ ;  /* 0x000088800a007816 */ /* 0x008fe400000000ff */
[----:B------:R-:W-:Y:S02]  /*c870*/  PRMT R3, R2, 0x7604, R3 ;  /* 0x0000760402037816 */ /* 0x000fe40000000003 */
[----:B------:R-:W-:-:S02]  /*c880*/  PRMT R0, R0, 0x7710, RZ ;  /* 0x0000771000007816 */ /* 0x000fc400000000ff */
[----:B------:R-:W-:Y:S02]  /*c890*/  IADD3 R2, P0, R12, c[0x0][0x160], RZ ;  /* 0x000058000c027a10 */ /* 0x000fe40007f1e0ff */
[----:B0-----:R-:W-:Y:S02]  /*c8a0*/  PRMT R4, R11, 0x8880, RZ ;  /* 0x000088800b047816 */ /* 0x001fe400000000ff */
[----:B------:R-:W-:Y:S02]  /*c8b0*/  PRMT R5, R0, 0x7054, R3 ;  /* 0x0000705400057816 */ /* 0x000fe40000000003 */
[----:B------:R-:W-:Y:S02]  /*c8c0*/  PRMT R4, R4, 0x7710, RZ ;  /* 0x0000771004047816 */ /* 0x000fe400000000ff */
[----:B------:R-:W-:Y:S02]  /*c8d0*/  LEA.HI.X.SX32 R3, R12, c[0x0][0x164], 0x1, P0 ;  /* 0x000059000c037a11 */ /* 0x000fe400000f0eff */
[----:B------:R-:W-:-:S05]  /*c8e0*/  PRMT R5, R4, 0x654, R5 ;  /* 0x0000065404057816 */ /* 0x000fca0000000005 */
[----:B------:R-:W-:Y:S01]  /*c8f0*/  STG.E [R2.64], R5 ;  /* 0x0000000502007986 */ /* 0x000fe2000c101924 */
[----:B------:R-:W-:Y:S05]  /*c900*/  EXIT ;  /* 0x000000000000794d */ /* 0x000fea0003800000 */
.L_x_994:
[----:B------:R-:W-:Y:S01]  /*c910*/  HFMA2.MMA R3, -RZ, RZ, 0, 9.5367431640625e-07 ;  /* 0x00000010ff037435 */ /* 0x000fe200000001ff */
[----:B------:R-:W-:Y:S01]  /*c920*/  MOV R0, 0x1f ;  /* 0x0000001f00007802 */ /* 0x000fe20000000f00 */
[----:B------:R-:W-:Y:S01]  /*c930*/  IMAD.MOV.U32 R7, RZ, RZ, -0x1 ;  /* 0xffffffffff077424 */ /* 0x000fe200078e00ff */
[----:B-1----:R-:W-:-:S03]  /*c940*/  MOV R4, 0xc960 ;  /* 0x0000c96000047802 */ /* 0x002fc60000000f00 */
[----:B0-----:R-:W-:Y:S05]  /*c950*/  CALL.REL.NOINC `($__internal_6_$__cuda_sm70_shflsync_bfly_p) ;  /* 0x000001b000007944 */ /* 0x001fea0003c00000 */
[----:B01----:R-:W-:Y:S05]  /*c960*/  BRA `(.L_x_1124) ;  /* 0xffff536000007947 */ /* 0x003fea000383ffff */
.L_x_995:
[----:B------:R-:W-:Y:S01]  /*c970*/  HFMA2.MMA R3, -RZ, RZ, 0, 4.76837158203125e-07 ;  /* 0x00000008ff037435 */ /* 0x000fe200000001ff */
[----:B--2---:R-:W-:Y:S01]  /*c980*/  MOV R6, R9 ;  /* 0x0000000900067202 */ /* 0x004fe20000000f00 */
[----:B------:R-:W-:Y:S01]  /*c990*/  IMAD.MOV.U32 R7, RZ, RZ, -0x1 ;  /* 0xffffffffff077424 */ /* 0x000fe200078e00ff */
[----:B------:R-:W-:Y:S02]  /*c9a0*/  MOV R0, 0x1f ;  /* 0x0000001f00007802 */ /* 0x000fe40000000f00 */
[----:B-1----:R-:W-:Y:S02]  /*c9b0*/  MOV R4, 0xc9d0 ;  /* 0x0000c9d000047802 */ /* 0x002fe40000000f00 */
[----:B0-----:R-:W-:Y:S05]  /*c9c0*/  CALL.REL.NOINC `($__internal_6_$__cuda_sm70_shflsync_bfly_p) ;  /* 0x0000014000007944 */ /* 0x001fea0003c00000 */
[----:B0-----:R-:W-:Y:S01]  /*c9d0*/  HFMA2.MMA R3, -RZ, RZ, 0, 2.384185791015625e-07 ;  /* 0x00000004ff037435 */ /* 0x001fe200000001ff */
[----:B-1----:R-:W-:Y:S01]  /*c9e0*/  FADD.FTZ R6, R9, R0 ;  /* 0x0000000009067221 */ /* 0x002fe20000010000 */
[----:B------:R-:W-:-:S02]  /*c9f0*/  MOV R0, 0x1f ;  /* 0x0000001f00007802 */ /* 0x000fc40000000f00 */
[----:B------:R-:W-:Y:S02]  /*ca00*/  MOV R7, 0xffffffff ;  /* 0xffffffff00077802 */ /* 0x000fe40000000f00 */
[----:B------:R-:W-:Y:S02]  /*ca10*/  MOV R4, 0xca30 ;  /* 0x0000ca3000047802 */ /* 0x000fe40000000f00 */
[----:B------:R-:W-:Y:S05]  /*ca20*/  CALL.REL.NOINC `($__internal_6_$__cuda_sm70_shflsync_bfly_p) ;  /* 0x000000e000007944 */ /* 0x000fea0003c00000 */
[----:B01----:R-:W-:Y:S01]  /*ca30*/  FADD.FTZ R6, R6, R0 ;  /* 0x0000000006067221 */ /* 0x003fe20000010000 */
[----:B------:R-:W-:Y:S01]  /*ca40*/  HFMA2.MMA R0, -RZ, RZ, 0, 1.847743988037109375e-06 ;  /* 0x0000001fff007435 */ /* 0x000fe200000001ff */
[----:B------:R-:W-:Y:S01]  /*ca50*/  IMAD.MOV.U32 R3, RZ, RZ, 0x2 ;  /* 0x00000002ff037424 */ /* 0x000fe200078e00ff */
[----:B------:R-:W-:Y:S02]  /*ca60*/  MOV R7, 0xffffffff ;  /* 0xffffffff00077802 */ /* 0x000fe40000000f00 */
[----:B------:R-:W-:Y:S02]  /*ca70*/  MOV R4, 0xca90 ;  /* 0x0000ca9000047802 */ /* 0x000fe40000000f00 */
[----:B------:R-:W-:Y:S05]  /*ca80*/  CALL.REL.NOINC `($__internal_6_$__cuda_sm70_shflsync_bfly_p) ;  /* 0x0000008000007944 */ /* 0x000fea0003c00000 */
[----:B0-----:R-:W-:Y:S01]  /*ca90*/  HFMA2.MMA R3, -RZ, RZ, 0, 5.9604644775390625e-08 ;  /* 0x00000001ff037435 */ /* 0x001fe200000001ff */
[----:B-1----:R-:W-:Y:S01]  /*caa0*/  FADD.FTZ R6, R6, R0 ;  /* 0x0000000006067221 */ /* 0x002fe20000010000 */
[----:B------:R-:W-:Y:S01]  /*cab0*/  MOV R7, 0xffffffff ;  /* 0xffffffff00077802 */ /* 0x000fe20000000f00 */
[----:B------:R-:W-:Y:S01]  /*cac0*/  IMAD.MOV.U32 R0, RZ, RZ, 0x1f ;  /* 0x0000001fff007424 */ /* 0x000fe200078e00ff */
[----:B------:R-:W-:-:S02]  /*cad0*/  MOV R4, 0xcaf0 ;  /* 0x0000caf000047802 */ /* 0x000fc40000000f00 */
[----:B------:R-:W-:Y:S05]  /*cae0*/  CALL.REL.NOINC `($__internal_6_$__cuda_sm70_shflsync_bfly_p) ;  /* 0x0000002000007944 */ /* 0x000fea0003c00000 */
[----:B-1----:R-:W-:Y:S01]  /*caf0*/  MOV R5, R0 ;  /* 0x0000000000057202 */ /* 0x002fe20000000f00 */
[----:B0-----:R-:W-:Y:S05]  /*cb00*/  BRA `(.L_x_1125) ;  /* 0xffff525000007947 */ /* 0x001fea000383ffff */
        .weak           $__internal_6_$__cuda_sm70_shflsync_bfly_p
        .type           $__internal_6_$__cuda_sm70_shflsync_bfly_p,@function
        .size           $__internal_6_$__cuda_sm70_shflsync_bfly_p,(.L_x_3257 - $__internal_6_$__cuda_sm70_shflsync_bfly_p)
$__internal_6_$__cuda_sm70_shflsync_bfly_p:
[----:B------:R-:W-:Y:S01]  /*cb10*/  HFMA2.MMA R5, -RZ, RZ, 0, 0 ;  /* 0x00000000ff057435 */ /* 0x000fe200000001ff */
[----:B------:R-:W-:Y:S04]  /*cb20*/  WARPSYNC R7 ;  /* 0x0000000700007348 */ /* 0x000fe80003800000 */
[----:B------:R0:W1:Y:S01]  /*cb30*/  SHFL.BFLY PT, R0, R6, R3, R0 ;  /* 0x0c00000306007389 */ /* 0x00006200000e0000 */
[----:B------:R-:W-:Y:S05]  /*cb40*/  RET.REL.NODEC R4 `(_ZN4mmha33masked_multihead_attention_kernelIfLi80ELi128ELi1ELi32ELi256ELb1ELb1EEEv26Multihead_attention_paramsIT_XT5_EE) ;  /* 0xffff34b004007950 */ /* 0x000fea0003c3ffff */
.L_x_1126:
        /* <DEDUP_REMOVED lines=11> */
.L_x_3257:


//--------------------- .text._ZN4mmha33masked_multihead_attention_kernelIfLi80ELi128ELi2ELi32ELi128ELb1ELb1EEEv26Multihead_attention_paramsIT_XT5_EE --------------------------
	.section	.text._ZN4mmha33masked_multihead_attention_kernelIfLi80ELi128ELi2ELi32ELi128ELb1ELb1EEEv26Multihead_attention_paramsIT_XT5_EE,"ax",@progbits
	.sectioninfo	@"SHI_REGISTERS=233"
	.align	128
        .global         _ZN4mmha33masked_multihead_attention_kernelIfLi80ELi128ELi2ELi32ELi128ELb1ELb1EEEv26Multihead_attention_paramsIT_XT5_EE
        .type           _ZN4mmha33masked_multihead_attention_kernelIfLi80ELi128ELi2ELi32ELi128ELb1ELb1EEEv26Multihead_attention_paramsIT_XT5_EE,@function
        .size           _ZN4mmha33masked_multihead_attention_kernelIfLi80ELi128ELi2ELi32ELi128ELb1ELb1EEEv26Multihead_attention_paramsIT_XT5_EE,(.L_x_3258 - _ZN4mmha33masked_multihead_attention_kernelIfLi80ELi128ELi2ELi32ELi128ELb1ELb1EEEv26Multihead_attention_paramsIT_XT5_EE)
        .other          _ZN4mmha33masked_multihead_attention_kernelIfLi80ELi128ELi2ELi32ELi128ELb1ELb1EEEv26Multihead_attention_paramsIT_XT5_EE,@"STO_CUDA_ENTRY STV_DEFAULT"
_ZN4mmha33masked_multihead_attention_kernelIfLi80ELi128ELi2ELi32ELi128ELb1ELb1EEEv26Multihead_attention_paramsIT_XT5_EE:
.text._ZN4mmha33masked_multihead_attention_kernelIfLi80ELi128ELi2ELi32ELi128ELb1ELb1EEEv26Multihead_attention_paramsIT_XT5_EE:
        /* <DEDUP_REMOVED lines=11> */
.L_x_1127:
[----:B------:R-:W-:Y:S01]  /*00b0*/  IABS R3, c[0x0][0x1d0] ;  /* 0x0000740000037a13 */ /* 0x000fe20000000000 */
[----:B------:R-:W-:Y:S01]  /*00c0*/  IMAD.MOV.U32 R15, RZ, RZ, 0x4 ;  /* 0x00000004ff0f7424 */ /* 0x000fe200078e00ff */
[----:B------:R-:W-:Y:S02]  /*00d0*/  ISETP.NE.U32.AND P0, PT, RZ, c[0x0][0x240], PT ;  /* 0x00009000ff007a0c */ /* 0x000fe40003f05070 */
[----:B------:R-:W1:Y:S02]  /*00e0*/  I2F.RP R0, R3 ;  /* 0x0000000300007306 */ /* 0x000e640000209400 */
[----:B------:R-:W-:-:S04]  /*00f0*/  ISETP.NE.AND.EX P0, PT, RZ, c[0x0][0x244], PT, P0 ;  /* 0x00009100ff007a0c */ /* 0x000fc80003f05300 */
[----:B------:R-:W-:Y:S01]  /*0100*/  ISETP.EQ.AND P4, PT, RZ, c[0x0][0x1ec], P0 ;  /* 0x00007b00ff007a0c */ /* 0x000fe20000782270 */
[----:B------:R-:W-:Y:S01]  /*0110*/  HFMA2.MMA R18, -RZ, RZ, 0, 0 ;  /* 0x00000000ff127435 */ /* 0x000fe200000001ff */
        /* <DEDUP_REMOVED lines=10> */
[----:B------:R-:W-:-:S06]  /*01c0*/  IMAD.HI.U32 R5, R5, R7, R4 ;  /* 0x0000000705057227 */ /* 0x000fcc00078e0004 */
[----:B------:R-:W-:-:S04]  /*01d0*/  IMAD.HI.U32 R16, R5, R6, RZ ;  /* 0x0000000605107227 */ /* 0x000fc800078e00ff */
[----:B------:R-:W-:Y:S01]  /*01e0*/  IMAD.WIDE R4, R2, R15, c[0x0][0x278] ;  /* 0x00009e0002047625 */ /* 0x000fe200078e020f */
[----:B------:R-:W-:-:S04]  /*01f0*/  IADD3 R0, -R16, RZ, RZ ;  /* 0x000000ff10007210 */ /* 0x000fc80007ffe1ff */
[----:B------:R-:W4:Y:S01]  /*0200*/  LDG.E R17, [R4.64] ;  /* 0x0000002404117981 */ /* 0x000f22000c1e1900 */
        /* <DEDUP_REMOVED lines=12> */
[----:B------:R-:W4:Y:S01]  /*02d0*/  @P4 LDG.E R18, [R6.64] ;  /* 0x0000002406124981 */ /* 0x000f22000c1e1900 */
[----:B------:R-:W-:Y:S02]  /*02e0*/  ISETP.NE.U32.AND P2, PT, RZ, c[0x0][0x1f8], PT ;  /* 0x00007e00ff007a0c */ /* 0x000fe40003f45070 */
[C---:B--2---:R-:W-:Y:S02]  /*02f0*/  ISETP.GT.AND P0, PT, R22.reuse, 0x13, PT ;  /* 0x000000131600780c */ /* 0x044fe40003f04270 */
[----:B------:R-:W-:Y:S02]  /*0300*/  ISETP.LT.AND P3, PT, R22, 0x20, P4 ;  /* 0x000000201600780c */ /* 0x000fe40002761270 */
[----:B------:R-:W-:Y:S01]  /*0310*/  ISETP.NE.AND.EX P2, PT, RZ, c[0x0][0x1fc], PT, P2 ;  /* 0x00007f00ff007a0c */ /* 0x000fe20003f45320 */
[----:B---3--:R-:W-:Y:S02]  /*0320*/  IMAD R24, R2, c[0x0][0x1d8], R19 ;  /* 0x0000760002187a24 */ /* 0x008fe400078e0213 */
[----:B------:R-:W-:-:S02]  /*0330*/  IMAD.SHL.U32 R25, R22, 0x4, RZ ;  /* 0x0000000416197824 */ /* 0x000fc400078e00ff */
[----:B------:R-:W-:Y:S01]  /*0340*/  IMAD R156, R24, 0x50, RZ ;  /* 0x00000050189c7824 */ /* 0x000fe200078e02ff */
[----:B------:R-:W-:-:S03]  /*0350*/  SHF.R.S32.HI R9, RZ, 0x1f, R2 ;  /* 0x0000001fff097819 */ /* 0x000fc60000011402 */
[----:B------:R-:W-:-:S04]  /*0360*/  IMAD.IADD R30, R156, 0x1, R25 ;  /* 0x000000019c1e7824 */ /* 0x000fc800078e0219 */
[C---:B------:R-:W-:Y:S01]  /*0370*/  @P2 LEA R10, P4, R2.reuse, c[0x0][0x1f8], 0x2 ;  /* 0x00007e00020a2a11 */ /* 0x040fe200078810ff */
[----:B------:R-:W-:Y:S01]  /*0380*/  CS2R R32, SRZ ;  /* 0x0000000000207805 */ /* 0x000fe2000001ff00 */
[----:B------:R-:W-:Y:S02]  /*0390*/  CS2R R34, SRZ ;  /* 0x0000000000227805 */ /* 0x000fe4000001ff00 */
[----:B------:R-:W-:Y:S02]  /*03a0*/  @P2 LEA.HI.X R11, R2, c[0x0][0x1fc], R9, 0x2, P4 ;  /* 0x00007f00020b2a11 */ /* 0x000fe400020f1409 */
[----:B------:R-:W-:Y:S02]  /*03b0*/  IABS R20, c[0x0][0x1d4] ;  /* 0x0000750000147a13 */ /* 0x000fe40000000000 */
[----:B----4-:R-:W-:-:S04]  /*03c0*/  IADD3 R26, R17, -0x1, RZ ;  /* 0xffffffff111a7810 */ /* 0x010fc80007ffe0ff */
[----:B------:R-:W-:-:S05]  /*03d0*/  @!P0 SHF.L.U32 R3, R26, 0x2, RZ ;  /* 0x000000021a038819 */ /* 0x000fca00000006ff */
[----:B------:R-:W-:Y:S02]  /*03e0*/  @!P0 IMAD R3, R30, c[0x0][0x1d4], R3 ;  /* 0x000075001e038a24 */ /* 0x000fe400078e0203 */
[----:B------:R-:W-:-:S04]  /*03f0*/  @P3 IMAD R4, R18, c[0x0][0x1d8], R19 ;  /* 0x0000760012043a24 */ /* 0x000fc800078e0213 */
[----:B------:R-:W-:Y:S02]  /*0400*/  @P3 IMAD R8, R4, 0x50, R25 ;  /* 0x0000005004083824 */ /* 0x000fe400078e0219 */
[----:B------:R-:W-:-:S04]  /*0410*/  @!P0 IMAD.WIDE R4, R3, R15, c[0x0][0x198] ;  /* 0x0000660003048625 */ /* 0x000fc800078e020f */
[----:B------:R-:W-:Y:S01]  /*0420*/  @P3 IMAD.WIDE R8, R8, R15, c[0x0][0x230] ;  /* 0x00008c0008083625 */ /* 0x000fe200078e020f */
[----:B------:R0:W5:Y:S04]  /*0430*/  @!P0 LDG.E.128 R32, [R4.64] ;  /* 0x0000002404208981 */ /* 0x000168000c1e1d00 */
[----:B------:R0:W5:Y:S01]  /*0440*/  @P3 LDG.E.128 R48, [R8.64] ;  /* 0x0000002408303981 */ /* 0x000162000c1e1d00 */
[----:B------:R-:W1:Y:S08]  /*0450*/  I2F.RP R3, R20 ;  /* 0x0000001400037306 */ /* 0x000e700000209400 */
[----:B-1----:R-:W1:Y:S01]  /*0460*/  MUFU.RCP R3, R3 ;  /* 0x0000000300037308 */ /* 0x002e620000001000 */
[----:B------:R-:W-:-:S04]  /*0470*/  ISETP.EQ.U32.AND P1, PT, RZ, c[0x0][0x170], PT ;  /* 0x00005c00ff007a0c */ /* 0x000fc80003f22070 */
[----:B------:R-:W-:Y:S01]  /*0480*/  ISETP.EQ.OR.EX P1, PT, RZ, c[0x0][0x174], P0, P1 ;  /* 0x00005d00ff007a0c */ /* 0x000fe20000722710 */
[----:B------:R-:W-:Y:S01]  /*0490*/  IMAD R0, R19, 0x50, RZ ;  /* 0x0000005013007824 */ /* 0x000fe200078e02ff */
[----:B-1----:R-:W-:-:S04]  /*04a0*/  IADD3 R12, R3, 0xffffffe, RZ ;  /* 0x0ffffffe030c7810 */ /* 0x002fc80007ffe0ff */
[----:B------:R1:W2:Y:S01]  /*04b0*/  F2I.FTZ.U32.TRUNC.NTZ R13, R12 ;  /* 0x0000000c000d7305 */ /* 0x0002a2000021f000 */
[----:B------:R-:W-:Y:S02]  /*04c0*/  IMAD.MOV.U32 R23, RZ, RZ, RZ ;  /* 0x000000ffff177224 */ /* 0x000fe400078e00ff */
[----:B------:R-:W-:Y:S01]  /*04d0*/  IMAD.IADD R14, R0, 0x1, R25 ;  /* 0x00000001000e7824 */ /* 0x000fe200078e0219 */
[----:B------:R-:W-:Y:S01]  /*04e0*/  CS2R R40, SRZ ;  /* 0x0000000000287805 */ /* 0x000fe2000001ff00 */
[----:B------:R-:W-:Y:S02]  /*04f0*/  CS2R R42, SRZ ;  /* 0x00000000002a7805 */ /* 0x000fe4000001ff00 */
[----:B------:R-:W-:Y:S01]  /*0500*/  @!P1 IMAD.WIDE R6, R14, R15, c[0x0][0x170] ;  /* 0x00005c000e069625 */ /* 0x000fe200078e020f */
[----:B------:R2:W5:Y:S03]  /*0510*/  @P2 LDG.E R23, [R10.64] ;  /* 0x000000240a172981 */ /* 0x000566000c1e1900 */
[----:B-1----:R-:W-:Y:S01]  /*0520*/  IMAD.MOV.U32 R12, RZ, RZ, RZ ;  /* 0x000000ffff0c7224 */ /* 0x002fe200078e00ff */
[----:B------:R1:W5:Y:S01]  /*0530*/  @!P1 LDG.E.128 R40, [R6.64] ;  /* 0x0000002406289981 */ /* 0x000362000c1e1d00 */
[----:B--2---:R-:W-:-:S04]  /*0540*/  IMAD.MOV R11, RZ, RZ, -R13 ;  /* 0x000000ffff0b7224 */ /* 0x004fc800078e0a0d */
[----:B-1----:R-:W-:Y:S01]  /*0550*/  IMAD R7, R11, R20, RZ ;  /* 0x000000140b077224 */ /* 0x002fe200078e02ff */
[----:B------:R-:W-:-:S03]  /*0560*/  IABS R27, R26 ;  /* 0x0000001a001b7213 */ /* 0x000fc60000000000 */
[----:B------:R-:W-:-:S06]  /*0570*/  IMAD.HI.U32 R13, R13, R7, R12 ;  /* 0x000000070d0d7227 */ /* 0x000fcc00078e000c */
[----:B------:R-:W-:-:S05]  /*0580*/  IMAD.HI.U32 R13, R13, R27, RZ ;  /* 0x0000001b0d0d7227 */ /* 0x000fca00078e00ff */
[----:B------:R-:W-:-:S05]  /*0590*/  IADD3 R13, -R13, RZ, RZ ;  /* 0x000000ff0d0d7210 */ /* 0x000fca0007ffe1ff */
[----:B------:R-:W-:-:S05]  /*05a0*/  IMAD R27, R20, R13, R27 ;  /* 0x0000000d141b7224 */ /* 0x000fca00078e021b */
[----:B------:R-:W-:Y:S01]  /*05b0*/  ISETP.GT.U32.AND P1, PT, R20, R27, PT ;  /* 0x0000001b1400720c */ /* 0x000fe20003f24070 */
[----:B------:R-:W-:Y:S01]  /*05c0*/  IMAD R3, R2, c[0x0][0x1c8], R0 ;  /* 0x0000720002037a24 */ /* 0x000fe200078e0200 */
[----:B------:R-:W-:Y:S01]  /*05d0*/  BSSY B0, `(.L_x_1128) ;  /* 0x0000020000007945 */ /* 0x000fe20003800000 */
[----:B------:R-:W-:Y:S01]  /*05e0*/  ISETP.NE.AND P5, PT, RZ, c[0x0][0x1ec], PT ;  /* 0x00007b00ff007a0c */ /* 0x000fe20003fa5270 */
[----:B------:R-:W-:Y:S01]  /*05f0*/  CS2R R44, SRZ ;  /* 0x00000000002c7805 */ /* 0x000fe2000001ff00 */
[----:B------:R-:W-:-:S08]  /*0600*/  CS2R R46, SRZ ;  /* 0x00000000002e7805 */ /* 0x000fd0000001ff00 */
[----:B------:R-:W-:Y:S01]  /*0610*/  @!P1 IMAD.IADD R27, R27, 0x1, -R20 ;  /* 0x000000011b1b9824 */ /* 0x000fe200078e0a14 */
[----:B------:R-:W-:-:S04]  /*0620*/  ISETP.NE.AND P1, PT, RZ, c[0x0][0x1c8], PT ;  /* 0x00007200ff007a0c */ /* 0x000fc80003f25270 */
[----:B------:R-:W-:Y:S02]  /*0630*/  ISETP.GT.U32.AND P2, PT, R20, R27, PT ;  /* 0x0000001b1400720c */ /* 0x000fe40003f44070 */
[----:B------:R-:W-:Y:S01]  /*0640*/  SEL R0, R156, R3, !P1 ;  /* 0x000000039c007207 */ /* 0x000fe20004800000 */
[----:B------:R-:W-:Y:S05]  /*0650*/  @P0 BRA `(.L_x_1129) ;  /* 0x0000017000000947 */ /* 0x000fea0003800000 */
[----:B0-----:R-:W-:Y:S02]  /*0660*/  IMAD.MOV.U32 R3, RZ, RZ, c[0x0][0x258] ;  /* 0x00009600ff037624 */ /* 0x001fe400078e00ff */
[----:B------:R-:W-:-:S03]  /*0670*/  IMAD.IADD R0, R0, 0x1, R25 ;  /* 0x0000000100007824 */ /* 0x000fc600078e0219 */
[----:B------:R-:W-:-:S13]  /*0680*/  ISETP.NE.AND P1, PT, R3, 0x2, PT ;  /* 0x000000020300780c */ /* 0x000fda0003f25270 */
[----:B------:R-:W-:-:S04]  /*0690*/  @!P1 IADD3 R8, P4, R0, c[0x0][0x168], RZ ;  /* 0x00005a0000089a10 */ /* 0x000fc80007f9e0ff */
[----:B------:R-:W-:-:S05]  /*06a0*/  @!P1 LEA.HI.X.SX32 R9, R0, c[0x0][0x16c], 0x1, P4 ;  /* 0x00005b0000099a11 */ /* 0x000fca00020f0eff */
[----:B------:R-:W2:Y:S01]  /*06b0*/  @!P1 LDG.E R8, [R8.64] ;  /* 0x0000002408089981 */ /* 0x000ea2000c1e1900 */
[----:B------:R-:W-:Y:S01]  /*06c0*/  @!P1 MOV R4, c[0x0][0x248] ;  /* 0x0000920000049a02 */ /* 0x000fe20000000f00 */
[----:B------:R-:W-:Y:S02]  /*06d0*/  @!P1 IMAD.MOV.U32 R5, RZ, RZ, c[0x0][0x24c] ;  /* 0x00009300ff059624 */ /* 0x000fe400078e00ff */
[----:B------:R-:W-:-:S03]  /*06e0*/  @P1 IMAD.WIDE R6, R0, R15, c[0x0][0x168] ;  /* 0x00005a0000061625 */ /* 0x000fc600078e020f */
        /* <DEDUP_REMOVED lines=14> */
.L_x_1129:
[----:B0-----:R-:W-:Y:S05]  /*07d0*/  BSYNC B0 ;  /* 0x0000000000007941 */ /* 0x001fea0003800000 */
.L_x_1128:
        /* <DEDUP_REMOVED lines=11> */
.L_x_1131:
[----:B------:R-:W-:Y:S05]  /*0890*/  BSYNC B0 ;  /* 0x0000000000007941 */ /* 0x000fea0003800000 */
.L_x_1130:
[----:B------:R-:W-:Y:S01]  /*08a0*/  ISETP.GE.AND P0, PT, R26, RZ, PT ;  /* 0x000000ff1a00720c */ /* 0x000fe20003f06270 */
[----:B------:R-:W-:Y:S01]  /*08b0*/  @!P2 IMAD.IADD R27, R27, 0x1, -R20 ;  /* 0x000000011b1ba824 */ /* 0x000fe200078e0a14 */
[----:B------:R-:W-:Y:S01]  /*08c0*/  ISETP.NE.AND P1, PT, RZ, c[0x0][0x1d4], PT ;  /* 0x00007500ff007a0c */ /* 0x000fe20003f25270 */
[----:B------:R-:W-:Y:S01]  /*08d0*/  ULDC.U8 UR4, c[0x0][0x1e4] ;  /* 0x0000790000047ab9 */ /* 0x000fe20000000000 */
[----:B------:R-:W-:Y:S01]  /*08e0*/  ISETP.LT.AND P2, PT, RZ, c[0x0][0x1e0], PT ;  /* 0x00007800ff007a0c */ /* 0x000fe20003f41270 */
[----:B-----5:R-:W-:Y:S02]  /*08f0*/  @!P5 FADD.FTZ R32, R32, R36 ;  /* 0x000000242020d221 */ /* 0x020fe40000010000 */
[----:B------:R-:W-:Y:S02]  /*0900*/  @!P5 FADD.FTZ R33, R33, R37 ;  /* 0x000000252121d221 */ /* 0x000fe40000010000 */
[----:B------:R-:W-:Y:S02]  /*0910*/  @!P5 FADD.FTZ R34, R34, R38 ;  /* 0x000000262222d221 */ /* 0x000fe40000010000 */
[----:B------:R-:W-:-:S02]  /*0920*/  @!P5 FADD.FTZ R35, R35, R39 ;  /* 0x000000272323d221 */ /* 0x000fc40000010000 */
[----:B------:R-:W-:Y:S01]  /*0930*/  @!P0 IMAD.MOV R27, RZ, RZ, -R27 ;  /* 0x000000ffff1b8224 */ /* 0x000fe200078e0a1b */
[----:B------:R-:W-:Y:S01]  /*0940*/  ISETP.GE.AND P0, PT, R22, 0x20, PT ;  /* 0x000000201600780c */ /* 0x000fe20003f06270 */
[----:B------:R-:W-:Y:S01]  /*0950*/  IMAD R0, R16, c[0x0][0x1d8], RZ ;  /* 0x0000760010007a24 */ /* 0x000fe200078e02ff */
[----:B------:R-:W-:Y:S01]  /*0960*/  @!P1 LOP3.LUT R27, RZ, c[0x0][0x1d4], RZ, 0x33, !PT ;  /* 0x00007500ff1b9a12 */ /* 0x000fe200078e33ff */
[----:B------:R-:W-:Y:S01]  /*0970*/  @P3 FMUL.FTZ R32, R32, R48 ;  /* 0x0000003020203220 */ /* 0x000fe20000410000 */
[----:B------:R-:W-:Y:S01]  /*0980*/  ISETP.NE.AND P1, PT, RZ, UR4, PT ;  /* 0x00000004ff007c0c */ /* 0x000fe2000bf25270 */
[----:B------:R-:W-:Y:S02]  /*0990*/  @P3 FMUL.FTZ R33, R33, R49 ;  /* 0x0000003121213220 */ /* 0x000fe40000410000 */
[----:B------:R-:W-:Y:S02]  /*09a0*/  @P3 FMUL.FTZ R34, R34, R50 ;  /* 0x0000003222223220 */ /* 0x000fe40000410000 */
[----:B------:R-:W-:-:S02]  /*09b0*/  @P3 FMUL.FTZ R35, R35, R51 ;  /* 0x0000003323233220 */ /* 0x000fc40000410000 */
[----:B------:R-:W-:Y:S02]  /*09c0*/  FADD.FTZ R40, R40, R44 ;  /* 0x0000002c28287221 */ /* 0x000fe40000010000 */
[----:B------:R-:W-:Y:S02]  /*09d0*/  FADD.FTZ R41, R41, R45 ;  /* 0x0000002d29297221 */ /* 0x000fe40000010000 */
        /* <DEDUP_REMOVED lines=8> */
[----:B------:R-:W-:Y:S02]  /*0a60*/  IABS R8, R25 ;  /* 0x0000001900087213 */ /* 0x000fe40000000000 */
[----:B------:R-:W-:-:S04]  /*0a70*/  SHF.R.S32.HI R44, RZ, 0x1, R0 ;  /* 0x00000001ff2c7819 */ /* 0x000fc80000011400 */
[-C--:B------:R-:W-:Y:S02]  /*0a80*/  IABS R3, R44.reuse ;  /* 0x0000002c00037213 */ /* 0x080fe40000000000 */
[----:B------:R-:W-:Y:S02]  /*0a90*/  IABS R9, R44 ;  /* 0x0000002c00097213 */ /* 0x000fe40000000000 */
[----:B------:R-:W0:Y:S08]  /*0aa0*/  I2F.RP R0, R3 ;  /* 0x0000000300007306 */ /* 0x000e300000209400 */
[----:B0-----:R-:W0:Y:S02]  /*0ab0*/  MUFU.RCP R0, R0 ;  /* 0x0000000000007308 */ /* 0x001e240000001000 */
[----:B0-----:R-:W-:-:S02]  /*0ac0*/  IADD3 R4, R0, 0xffffffe, RZ ;  /* 0x0ffffffe00047810 */ /* 0x001fc40007ffe0ff */
[----:B------:R-:W-:-:S04]  /*0ad0*/  IADD3 R0, RZ, -R9, RZ ;  /* 0x80000009ff007210 */ /* 0x000fc80007ffe0ff */
        /* <DEDUP_REMOVED lines=21> */
[----:B------:R-:W-:-:S04]  /*0c30*/  @!P3 LOP3.LUT R31, RZ, R44, RZ, 0x33, !PT ;  /* 0x0000002cff1fb212 */ /* 0x000fc800078e33ff */
[----:B------:R-:W-:-:S05]  /*0c40*/  IADD3 R0, -R31, RZ, RZ ;  /* 0x000000ff1f007210 */ /* 0x000fca0007ffe1ff */
[----:B------:R-:W-:Y:S01]  /*0c50*/  IMAD R45, R44, R0, R25 ;  /* 0x000000002c2d7224 */ /* 0x000fe200078e0219 */
[----:B------:R-:W-:Y:S05]  /*0c60*/  @!P0 BRA `(.L_x_1134) ;  /* 0x0000013000008947 */ /* 0x000fea0003800000 */
[----:B------:R-:W-:Y:S01]  /*0c70*/  MOV R0, 0x0 ;  /* 0x0000000000007802 */ /* 0x000fe20000000f00 */
[----:B------:R-:W-:Y:S01]  /*0c80*/  HFMA2.MMA R12, -RZ, RZ, 0, 5.9604644775390625e-08 ;  /* 0x00000001ff0c7435 */ /* 0x000fe200000001ff */
[----:B------:R-:W-:Y:S01]  /*0c90*/  IMAD.MOV.U32 R4, RZ, RZ, c[0x4][0xc8] ;  /* 0x01003200ff047624 */ /* 0x000fe200078e00ff */
[----:B------:R-:W-:Y:S01]  /*0ca0*/  MOV R7, c[0x4][0xd4] ;  /* 0x0100350000077a02 */ /* 0x000fe20000000f00 */
[----:B------:R0:W1:Y:S01]  /*0cb0*/  LDC.64 R14, c[0x4][R0] ;  /* 0x01000000000e7b82 */ /* 0x0000620000000a00 */
[----:B------:R-:W-:Y:S02]  /*0cc0*/  IMAD.MOV.U32 R5, RZ, RZ, c[0x4][0xcc] ;  /* 0x01003300ff057624 */ /* 0x000fe400078e00ff */
[----:B------:R-:W-:Y:S02]  /*0cd0*/  IMAD.MOV.U32 R6, RZ, RZ, c[0x4][0xd0] ;  /* 0x01003400ff067624 */ /* 0x000fe400078e00ff */
[----:B------:R-:W-:-:S02]  /*0ce0*/  IMAD.MOV.U32 R8, RZ, RZ, 0x53f ;  /* 0x0000053fff087424 */ /* 0x000fc400078e00ff */
[----:B------:R-:W-:Y:S02]  /*0cf0*/  IMAD.MOV.U32 R10, RZ, RZ, c[0x4][0x88] ;  /* 0x01002200ff0a7624 */ /* 0x000fe400078e00ff */
[----:B------:R-:W-:Y:S02]  /*0d00*/  IMAD.MOV.U32 R11, RZ, RZ, c[0x4][0x8c] ;  /* 0x01002300ff0b7624 */ /* 0x000fe400078e00ff */
[----:B------:R-:W-:Y:S02]  /*0d10*/  IMAD.MOV.U32 R13, RZ, RZ, RZ ;  /* 0x000000ffff0d7224 */ /* 0x000fe400078e00ff */
[----:B0-----:R-:W-:Y:S01]  /*0d20*/  LEPC R20 ;  /* 0x000000000014734e */ /* 0x001fe20000000000 */
[----:B------:R-:W-:Y:S02]  /*0d30*/  MOV R3, 0xda0 ;  /* 0x00000da000037802 */ /* 0x000fe40000000f00 */
[----:B------:R-:W-:Y:S02]  /*0d40*/  MOV R0, 0xd20 ;  /* 0x00000d2000007802 */ /* 0x000fe40000000f00 */
[----:B------:R-:W-:Y:S02]  /*0d50*/  MOV R9, 0x0 ;  /* 0x0000000000097802 */ /* 0x000fe40000000f00 */
[----:B------:R-:W-:-:S02]  /*0d60*/  MOV R29, 0x0 ;  /* 0x00000000001d7802 */ /* 0x000fc40000000f00 */
[----:B------:R-:W-:-:S04]  /*0d70*/  IADD3 R20, P0, P1, -R0, R3, R20 ;  /* 0x0000000300147210 */ /* 0x000fc8000791e114 */
[----:B------:R-:W-:-:S04]  /*0d80*/  IADD3.X R21, ~R29, R9, R21, P0, P1 ;  /* 0x000000091d157210 */ /* 0x000fc800007e2515 */
[----:B-1----:R-:W-:Y:S05]  /*0d90*/  CALL.ABS.NOINC R14 ;  /* 0x000000000e007343 */ /* 0x002fea0003c00000 */
.L_x_1134:
[----:B------:R-:W-:Y:S01]  /*0da0*/  ISETP.NE.AND P6, PT, R46, RZ, PT ;  /* 0x000000ff2e00720c */ /* 0x000fe20003fc5270 */
[----:B------:R-:W-:Y:S02]  /*0db0*/  IMAD R0, R44, R31, R45 ;  /* 0x0000001f2c007224 */ /* 0x000fe400078e022d */
[----:B------:R-:W-:-:S03]  /*0dc0*/  IMAD.MOV.U32 R5, RZ, RZ, c[0x0][0x1e0] ;  /* 0x00007800ff057624 */ /* 0x000fc600078e00ff */
[----:B------:R-:W-:-:S05]  /*0dd0*/  LEA R14, R0, 0x420, 0x2 ;  /* 0x00000420000e7811 */ /* 0x000fca00078e10ff */
[----:B------:R-:W-:Y:S02]  /*0de0*/  IMAD R15, R5, 0x4, R14 ;  /* 0x00000004050f7824 */ /* 0x000fe400078e020e */
[----:B------:R-:W-:Y:S05]  /*0df0*/  @!P6 BRA `(.L_x_1135) ;  /* 0x000000300000e947 */ /* 0x000fea0003800000 */
[----:B------:R-:W-:Y:S01]  /*0e00*/  ISETP.NE.AND P5, PT, RZ, c[0x0][0x1ec], PT ;  /* 0x00007b00ff007a0c */ /* 0x000fe20003fa5270 */
[----:B------:R0:W-:-:S12]  /*0e10*/  STS.128 [R14], R40 ;  /* 0x000000280e007388 */ /* 0x0001d80000000c00 */
[----:B------:R0:W-:Y:S02]  /*0e20*/  @!P5 STS.128 [R15], R32 ;  /* 0x000000200f00d388 */ /* 0x0001e40000000c00 */
.L_x_1135:
        /* <DEDUP_REMOVED lines=20> */
[----:B0-----:R-:W-:-:S05]  /*0f70*/  LEA.HI R0, R0, R0, RZ, 0x1 ;  /* 0x0000000000007211 */ /* 0x001fca00078f08ff */
        /* <DEDUP_REMOVED lines=33> */
.L_x_1139:
[C---:B------:R-:W-:Y:S01]  /*1190*/  IMAD R29, R5.reuse, 0x4, R21 ;  /* 0x00000004051d7824 */ /* 0x040fe200078e0215 */
[----:B------:R-:W-:Y:S01]  /*11a0*/  LEA R20, R5, R44, 0x2 ;  /* 0x0000002c05147211 */ /* 0x000fe200078e10ff */
[----:B------:R-:W-:Y:S01]  /*11b0*/  BSSY B2, `(.L_x_1141) ;  /* 0x0000031000027945 */ /* 0x000fe20003800000 */
[----:B0-----:R-:W-:-:S02]  /*11c0*/  LEA.HI R0, R0, R0, RZ, 0x1 ;  /* 0x0000000000007211 */ /* 0x001fc400078f08ff */
[----:B------:R0:W4:Y:S03]  /*11d0*/  LDS R32, [R29] ;  /* 0x000000001d207984 */ /* 0x0001260000000800 */
[----:B------:R-:W-:Y:S01]  /*11e0*/  IMAD.SHL.U32 R0, R0, 0x2, RZ ;  /* 0x0000000200007824 */ /* 0x000fe200078e00ff */
[----:B------:R0:W3:Y:S04]  /*11f0*/  LDS R34, [R29+0x4] ;  /* 0x000004001d227984 */ /* 0x0000e80000000800 */
[----:B------:R0:W2:Y:S01]  /*1200*/  LDS R33, [R20] ;  /* 0x0000000014217984 */ /* 0x0000a20000000800 */
[----:B------:R-:W-:-:S03]  /*1210*/  LOP3.LUT R7, R0, 0xfffffffc, RZ, 0xc0, !PT ;  /* 0xfffffffc00077812 */ /* 0x000fc600078ec0ff */
[----:B------:R0:W1:Y:S01]  /*1220*/  LDS R35, [R20+0x4] ;  /* 0x0000040014237984 */ /* 0x0000620000000800 */
        /* <DEDUP_REMOVED lines=35> */
[----:B------:R-:W-:-:S02]  /*1460*/  FFMA.FTZ R43, R43, R6, R9 ;  /* 0x000000062b2b7223 */ /* 0x000fc40000010009 */
[----:B------:R-:W-:Y:S02]  /*1470*/  FFMA.FTZ R35, R35, R6, R10 ;  /* 0x0000000623237223 */ /* 0x000fe4000001000a */
[-C--:B------:R-:W-:Y:S02]  /*1480*/  FFMA.FTZ R41, R41, R0.reuse, R5 ;  /* 0x0000000029297223 */ /* 0x080fe40000010005 */
[----:B------:R-:W-:Y:S02]  /*1490*/  FFMA.FTZ R33, R33, R0, R4 ;  /* 0x0000000021217223 */ /* 0x000fe40000010004 */
[----:B------:R-:W-:Y:S02]  /*14a0*/  IMAD.MOV.U32 R42, RZ, RZ, R8 ;  /* 0x000000ffff2a7224 */ /* 0x000fe400078e0008 */
[----:B------:R-:W-:Y:S02]  /*14b0*/  IMAD.MOV.U32 R40, RZ, RZ, R3 ;  /* 0x000000ffff287224 */ /* 0x000fe400078e0003 */
.L_x_1142:
[----:B0-----:R-:W-:Y:S05]  /*14c0*/  BSYNC B2 ;  /* 0x0000000000027941 */ /* 0x001fea0003800000 */
.L_x_1141:
[----:B----4-:R0:W-:Y:S04]  /*14d0*/  STS [R29], R32 ;  /* 0x000000201d007388 */ /* 0x0101e80000000800 */
[----:B---3--:R0:W-:Y:S04]  /*14e0*/  STS [R29+0x4], R34 ;  /* 0x000004221d007388 */ /* 0x0081e80000000800 */
[----:B--2---:R0:W-:Y:S04]  /*14f0*/  STS [R20], R33 ;  /* 0x0000002114007388 */ /* 0x0041e80000000800 */
[----:B-1----:R0:W-:Y:S02]  /*1500*/  STS [R20+0x4], R35 ;  /* 0x0000042314007388 */ /* 0x0021e40000000800 */
.L_x_1140:
[----:B------:R-:W-:Y:S05]  /*1510*/  BSYNC B1 ;  /* 0x0000000000017941 */ /* 0x000fea0003800000 */
.L_x_1138:
[----:B-1----:R1:W-:Y:S04]  /*1520*/  STS [R21], R40 ;  /* 0x0000002815007388 */ /* 0x0023e80000000800 */
[----:B--2---:R1:W-:Y:S04]  /*1530*/  STS [R21+0x4], R42 ;  /* 0x0000042a15007388 */ /* 0x0043e80000000800 */
[----:B---3--:R1:W-:Y:S04]  /*1540*/  STS [R44], R41 ;  /* 0x000000292c007388 */ /* 0x0083e80000000800 */
[----:B----4-:R1:W-:Y:S02]  /*1550*/  STS [R44+0x4], R43 ;  /* 0x0000042b2c007388 */ /* 0x0103e40000000800 */
.L_x_1137:
[----:B------:R-:W-:Y:S05]  /*1560*/  BSYNC B0 ;  /* 0x0000000000007941 */ /* 0x000fea0003800000 */
.L_x_1136:
[----:B------:R-:W-:Y:S06]  /*1570*/  BAR.SYNC.DEFER_BLOCKING 0x0 ;  /* 0x0000000000007b1d */ /* 0x000fec0000010000 */
[----:B------:R-:W-:Y:S01]  /*1580*/  BSSY B0, `(.L_x_1143) ;  /* 0x0000005000007945 */ /* 0x000fe20003800000 */
[----:B------:R-:W-:Y:S05]  /*1590*/  @!P6 BRA `(.L_x_1144) ;  /* 0x000000300000e947 */ /* 0x000fea0003800000 */
[----:B------:R-:W-:Y:S01]  /*15a0*/  ISETP.NE.AND P0, PT, RZ, c[0x0][0x1ec], PT ;  /* 0x00007b00ff007a0c */ /* 0x000fe20003f05270 */
[----:B01----:R0:W1:-:S12]  /*15b0*/  LDS.128 R40, [R14] ;  /* 0x000000000e287984 */ /* 0x0030580000000c00 */
[----:B------:R0:W2:Y:S02]  /*15c0*/  @!P0 LDS.128 R32, [R15] ;  /* 0x000000000f208984 */ /* 0x0000a40000000c00 */
.L_x_1144:
[----:B------:R-:W-:Y:S05]  /*15d0*/  BSYNC B0 ;  /* 0x0000000000007941 */ /* 0x000fea0003800000 */
.L_x_1143:
[----:B------:R-:W-:Y:S06]  /*15e0*/  BAR.SYNC.DEFER_BLOCKING 0x0 ;  /* 0x0000000000007b1d */ /* 0x000fec0000010000 */
[----:B------:R-:W-:Y:S05]  /*15f0*/  BRA `(.L_x_1133) ;  /* 0x000004c000007947 */ /* 0x000fea0003800000 */
.L_x_1132:
[----:B------:R-:W-:Y:S01]  /*1600*/  ISETP.NE.AND P0, PT, RZ, c[0x0][0x1ec], PT ;  /* 0x00007b00ff007a0c */ /* 0x000fe20003f05270 */
[----:B------:R-:W-:Y:S01]  /*1610*/  BSSY B0, `(.L_x_1133) ;  /* 0x000004a000007945 */ /* 0x000fe20003800000 */
[----:B------:R-:W-:-:S11]  /*1620*/  IADD3 R7, -R23, c[0x0][0x1ec], RZ ;  /* 0x00007b0017077a10 */ /* 0x000fd60007ffe1ff */
        /* <DEDUP_REMOVED lines=32> */
.L_x_1145:
        /* <DEDUP_REMOVED lines=28> */
[-C--:B------:R-:W-:Y:S02]  /*19f0*/  FFMA.FTZ R43, R43, R10.reuse, R13 ;  /* 0x0000000a2b2b7223 */ /* 0x080fe4000001000d */
[----:B------:R-:W-:-:S02]  /*1a00*/  FFMA.FTZ R35, R35, R10, R4 ;  /* 0x0000000a23237223 */ /* 0x000fc40000010004 */
[-C--:B--2---:R-:W-:Y:S02]  /*1a10*/  FMUL.FTZ R7, R41, R6.reuse ;  /* 0x0000000629077220 */ /* 0x084fe40000410000 */
[-C--:B------:R-:W-:Y:S02]  /*1a20*/  FMUL.FTZ R3, R33, R6.reuse ;  /* 0x0000000621037220 */ /* 0x080fe40000410000 */
[-C--:B------:R-:W-:Y:S02]  /*1a30*/  FMUL.FTZ R8, R40, R6.reuse ;  /* 0x0000000628087220 */ /* 0x080fe40000410000 */
[----:B0-----:R-:W-:Y:S02]  /*1a40*/  FMUL.FTZ R0, R32, R6 ;  /* 0x0000000620007220 */ /* 0x001fe40000410000 */
[-C--:B---3--:R-:W-:Y:S02]  /*1a50*/  FFMA.FTZ R7, R40, R5.reuse, -R7 ;  /* 0x0000000528077223 */ /* 0x088fe40000010807 */
[----:B------:R-:W-:-:S02]  /*1a60*/  FFMA.FTZ R32, R32, R5, -R3 ;  /* 0x0000000520207223 */ /* 0x000fc40000010803 */
[----:B------:R-:W-:Y:S01]  /*1a70*/  FFMA.FTZ R41, R41, R5, R8 ;  /* 0x0000000529297223 */ /* 0x000fe20000010008 */
[----:B------:R-:W-:Y:S01]  /*1a80*/  MOV R40, R7 ;  /* 0x0000000700287202 */ /* 0x000fe20000000f00 */
[----:B------:R-:W-:Y:S02]  /*1a90*/  FFMA.FTZ R33, R33, R5, R0 ;  /* 0x0000000521217223 */ /* 0x000fe40000010000 */
[----:B------:R-:W-:Y:S02]  /*1aa0*/  IMAD.MOV.U32 R42, RZ, RZ, R12 ;  /* 0x000000ffff2a7224 */ /* 0x000fe400078e000c */
.L_x_1146:
[----:B------:R-:W-:Y:S05]  /*1ab0*/  BSYNC B0 ;  /* 0x0000000000007941 */ /* 0x000fea0003800000 */
.L_x_1133:
[----:B------:R-:W-:Y:S01]  /*1ac0*/  ISETP.GT.AND P0, PT, R22, 0x1f, PT ;  /* 0x0000001f1600780c */ /* 0x000fe20003f04270 */
[----:B------:R-:W-:Y:S01]  /*1ad0*/  BSSY B0, `(.L_x_1147) ;  /* 0x000001e000007945 */ /* 0x000fe20003800000 */
[----:B------:R-:W-:Y:S01]  /*1ae0*/  IADD3 R3, R17, -c[0x0][0x1d4], RZ ;  /* 0x8000750011037a10 */ /* 0x000fe20007ffe0ff */
[----:B------:R-:W-:-:S03]  /*1af0*/  IMAD.MOV.U32 R6, RZ, RZ, RZ ;  /* 0x000000ffff067224 */ /* 0x000fc600078e00ff */
[----:B------:R-:W-:-:S07]  /*1b00*/  IMNMX R3, RZ, R3, !PT ;  /* 0x00000003ff037217 */ /* 0x000fce0007800200 */
[----:B------:R-:W-:Y:S05]  /*1b10*/  @P0 BRA `(.L_x_1148) ;  /* 0x0000019000000947 */ /* 0x000fea0003800000 */
[----:B------:R-:W-:Y:S01]  /*1b20*/  ISETP.NE.AND P1, PT, RZ, c[0x0][0x1ec], PT ;  /* 0x00007b00ff007a0c */ /* 0x000fe20003f25270 */
[----:B-1----:R1:W-:Y:S01]  /*1b30*/  STS.128 [R22.X16+0x20], R40 ;  /* 0x0000202816007388 */ /* 0x0023e2000000cc00 */
[----:B--2---:R-:W-:Y:S02]  /*1b40*/  FMUL.FTZ R0, R40, R32 ;  /* 0x0000002028007220 */ /* 0x004fe40000410000 */
[----:B------:R-:W-:Y:S02]  /*1b50*/  ISETP.GT.OR P0, PT, R22, 0x13, P1 ;  /* 0x000000131600780c */ /* 0x000fe40000f04670 */
[----:B------:R-:W-:-:S04]  /*1b60*/  FFMA.FTZ R7, R41, R33, R0 ;  /* 0x0000002129077223 */ /* 0x000fc80000010000 */
[----:B------:R-:W-:-:S03]  /*1b70*/  FFMA.FTZ R0, R42, R34, R7 ;  /* 0x000000222a007223 */ /* 0x000fc60000010007 */
[----:B------:R1:W-:Y:S01]  /*1b80*/  @!P1 STS.128 [R22.X16+0x220], R36 ;  /* 0x0002202416009388 */ /* 0x0003e2000000cc00 */
[----:B------:R-:W-:-:S03]  /*1b90*/  FFMA.FTZ R7, R43, R35, R0 ;  /* 0x000000232b077223 */ /* 0x000fc60000010000 */
[----:B------:R-:W-:Y:S02]  /*1ba0*/  @!P0 IMAD.SHL.U32 R5, R27, 0x4, RZ ;  /* 0x000000041b058824 */ /* 0x000fe400078e00ff */
[----:B------:R-:W-:Y:S02]  /*1bb0*/  @!P0 IMAD.MOV.U32 R4, RZ, RZ, 0x4 ;  /* 0x00000004ff048424 */ /* 0x000fe400078e00ff */
[----:B------:R-:W-:-:S04]  /*1bc0*/  @!P0 IMAD R5, R30, c[0x0][0x1d4], R5 ;  /* 0x000075001e058a24 */ /* 0x000fc800078e0205 */
[----:B------:R-:W-:-:S05]  /*1bd0*/  @!P0 IMAD.WIDE R4, R5, R4, c[0x0][0x198] ;  /* 0x0000660005048625 */ /* 0x000fca00078e0204 */
[----:B------:R1:W-:Y:S01]  /*1be0*/  @!P0 STG.E.128 [R4.64], R32 ;  /* 0x0000002004008986 */ /* 0x0003e2000c101d24 */
[----:B------:R-:W-:Y:S05]  /*1bf0*/  BRA.DIV ~URZ, `(.L_x_1149) ;  /* 0x000084327f007947 */ /* 0x000fea000b800000 */
[----:B------:R2:W3:Y:S02]  /*1c00*/  SHFL.BFLY PT, R0, R7, 0x10, 0x1f ;  /* 0x0e001f0007007f89 */ /* 0x0004e400000e0000 */
.L_x_1346:
[----:B---3--:R-:W-:Y:S01]  /*1c10*/  FADD.FTZ R6, R7, R0 ;  /* 0x0000000007067221 */ /* 0x008fe20000010000 */
[----:B------:R-:W-:Y:S05]  /*1c20*/  BRA.DIV ~URZ, `(.L_x_1150) ;  /* 0x000084827f007947 */ /* 0x000fea000b800000 */
[----:B------:R-:W3:Y:S02]  /*1c30*/  SHFL.BFLY PT, R0, R6, 0x8, 0x1f ;  /* 0x0d001f0006007f89 */ /* 0x000ee400000e0000 */
[----:B---3--:R-:W-:-:S05]  /*1c40*/  FADD.FTZ R0, R6, R0 ;  /* 0x0000000006007221 */ /* 0x008fca0000010000 */
[----:B-1----:R-:W1:Y:S02]  /*1c50*/  SHFL.BFLY PT, R5, R0, 0x4, 0x1f ;  /* 0x0c801f0000057f89 */ /* 0x002e6400000e0000 */
[----:B-1----:R-:W-:-:S05]  /*1c60*/  FADD.FTZ R5, R0, R5 ;  /* 0x0000000500057221 */ /* 0x002fca0000010000 */
[----:B------:R-:W1:Y:S02]  /*1c70*/  SHFL.BFLY PT, R4, R5, 0x2, 0x1f ;  /* 0x0c401f0005047f89 */ /* 0x000e6400000e0000 */
[----:B-1----:R-:W-:-:S05]  /*1c80*/  FADD.FTZ R4, R5, R4 ;  /* 0x0000000405047221 */ /* 0x002fca0000010000 */
[----:B--2---:R1:W2:Y:S02]  /*1c90*/  SHFL.BFLY PT, R7, R4, 0x1, 0x1f ;  /* 0x0c201f0004077f89 */ /* 0x0042a400000e0000 */
.L_x_1347:
[----:B--2---:R-:W-:Y:S02]  /*1ca0*/  FADD.FTZ R6, R7, R4 ;  /* 0x0000000407067221 */ /* 0x004fe40000010000 */
.L_x_1148:
[----:B------:R-:W-:Y:S05]  /*1cb0*/  BSYNC B0 ;  /* 0x0000000000007941 */ /* 0x000fea0003800000 */
.L_x_1147:
[C---:B------:R-:W-:Y:S01]  /*1cc0*/  ISETP.NE.AND P0, PT, R22.reuse, RZ, PT ;  /* 0x000000ff1600720c */ /* 0x040fe20003f05270 */
[----:B------:R-:W-:Y:S01]  /*1cd0*/  IMAD.MOV.U32 R0, RZ, RZ, -0x800001 ;  /* 0xff7fffffff007424 */ /* 0x000fe200078e00ff */
[----:B------:R-:W-:-:S04]  /*1ce0*/  LEA.HI R8, R22, R22, RZ, 0x1 ;  /* 0x0000001616087211 */ /* 0x000fc800078f08ff */
[----:B------:R-:W-:-:S04]  /*1cf0*/  LOP3.LUT R5, R8, 0xfffffffe, RZ, 0xc0, !PT ;  /* 0xfffffffe08057812 */ /* 0x000fc800078ec0ff */
[----:B------:R-:W-:-:S03]  /*1d00*/  IADD3 R7, -R5, R22, RZ ;  /* 0x0000001605077210 */ /* 0x000fc60007ffe1ff */
[----:B------:R-:W-:Y:S05]  /*1d10*/  @P0 BRA `(.L_x_1151) ;  /* 0x000000e000000947 */ /* 0x000fea0003800000 */
[----:B------:R-:W-:-:S04]  /*1d20*/  ISETP.NE.U32.AND P0, PT, RZ, c[0x0][0x218], PT ;  /* 0x00008600ff007a0c */ /* 0x000fc80003f05070 */
[----:B------:R-:W-:-:S13]  /*1d30*/  ISETP.NE.AND.EX P0, PT, RZ, c[0x0][0x21c], PT, P0 ;  /* 0x00008700ff007a0c */ /* 0x000fda0003f05300 */
[----:B------:R-:W-:Y:S02]  /*1d40*/  @P0 IMAD.IADD R0, R26, 0x1, -R23 ;  /* 0x000000011a000824 */ /* 0x000fe400078e0a17 */
[----:B-1----:R-:W-:Y:S02]  /*1d50*/  @P0 IMAD.MOV.U32 R4, RZ, RZ, 0x4 ;  /* 0x00000004ff040424 */ /* 0x002fe400078e00ff */
[----:B------:R-:W-:-:S04]  /*1d60*/  @P0 IMAD R3, R19, c[0x0][0x220], R0 ;  /* 0x0000880013030a24 */ /* 0x000fc800078e0200 */
[----:B------:R-:W-:-:S04]  /*1d70*/  @P0 IMAD R3, R3, c[0x0][0x220], R0 ;  /* 0x0000880003030a24 */ /* 0x000fc800078e0200 */
[----:B------:R-:W-:-:S06]  /*1d80*/  @P0 IMAD.WIDE R4, R3, R4, c[0x0][0x218] ;  /* 0x0000860003040625 */ /* 0x000fcc00078e0204 */
[----:B------:R-:W3:Y:S01]  /*1d90*/  @P0 LDG.E R5, [R4.64] ;  /* 0x0000002404050981 */ /* 0x000ee2000c1e1900 */
[----:B------:R-:W-:Y:S01]  /*1da0*/  IADD3 R3, R17, -c[0x0][0x1d4], RZ ;  /* 0x8000750011037a10 */ /* 0x000fe20007ffe0ff */
[----:B------:R-:W-:-:S03]  /*1db0*/  FMUL.FTZ R0, R6, c[0x0][0x1f0] ;  /* 0x00007c0006007a20 */ /* 0x000fc60000410000 */
[----:B------:R-:W-:-:S04]  /*1dc0*/  IMNMX R3, RZ, R3, !PT ;  /* 0x00000003ff037217 */ /* 0x000fc80007800200 */
[----:B------:R-:W-:Y:S01]  /*1dd0*/  IADD3 R9, -R3, -0x1, R17 ;  /* 0xffffffff03097810 */ /* 0x000fe20007ffe111 */
[----:B---3--:R-:W-:-:S05]  /*1de0*/  @P0 FADD.FTZ R0, R0, R5 ;  /* 0x0000000500000221 */ /* 0x008fca0000010000 */
[----:B------:R1:W-:Y:S02]  /*1df0*/  STS [R9.X4+0x420], R0 ;  /* 0x0004200009007388 */ /* 0x0003e40000004800 */
.L_x_1151:
[----:B------:R-:W-:Y:S01]  /*1e00*/  WARPSYNC 0xffffffff ;  /* 0xffffffff00007948 */ /* 0x000fe20003800000 */
[----:B------:R-:W-:Y:S06]  /*1e10*/  BAR.SYNC.DEFER_BLOCKING 0x0 ;  /* 0x0000000000007b1d */ /* 0x000fec0000010000 */
[----:B------:R-:W-:Y:S02]  /*1e20*/  ULDC UR4, c[0x0][0x1ec] ;  /* 0x00007b0000047ab9 */ /* 0x000fe40000000800 */
[----:B------:R-:W-:-:S06]  /*1e30*/  UISETP.NE.AND UP0, UPT, URZ, UR4, UPT ;  /* 0x000000043f00728c */ /* 0x000fcc000bf05270 */
[----:B------:R-:W-:Y:S01]  /*1e40*/  PLOP3.LUT P2, PT, PT, PT, UP0, 0x80, 0x0 ;  /* 0x000000000000781c */ /* 0x000fe20003f4f008 */
[----:B01----:R0:W1:Y:S04]  /*1e50*/  LDS.64 R20, [R7.X8+0x20] ;  /* 0x0000200007147984 */ /* 0x0030680000008a00 */
[----:B------:R0:W3:Y:S04]  /*1e60*/  LDS.64 R30, [R7.X8+0x30] ;  /* 0x00003000071e7984 */ /* 0x0000e80000008a00 */
[----:B--2---:R0:W2:Y:S04]  /*1e70*/  LDS.64 R32, [R7.X8+0x40] ;  /* 0x0000400007207984 */ /* 0x0040a80000008a00 */
[----:B------:R0:W4:Y:S04]  /*1e80*/  LDS.64 R34, [R7.X8+0x50] ;  /* 0x0000500007227984 */ /* 0x0001280000008a00 */
        /* <DEDUP_REMOVED lines=27> */
[----:B------:R0:W0:Y:S01]  /*2040*/  LDS.64 R90, [R7.X8+0x210] ;  /* 0x00021000075a7984 */ /* 0x0000220000008a00 */
[----:B------:R-:W-:Y:S05]  /*2050*/  @P2 BRA `(.L_x_1152) ;  /* 0x0000020000002947 */ /* 0x000fea0003800000 */
[----:B-1234-:R1:W2:Y:S04]  /*2060*/  LDS.64 R92, [R7.X8+0x220] ;  /* 0x00022000075c7984 */ /* 0x01e2a80000008a00 */
[----:B------:R1:W3:Y:S04]  /*2070*/  LDS.64 R94, [R7.X8+0x230] ;  /* 0x00023000075e7984 */ /* 0x0002e80000008a00 */
        /* <DEDUP_REMOVED lines=30> */
.L_x_1152:
[----:B-1234-:R-:W-:Y:S01]  /*2260*/  IADD3 R4, R26, 0xf, -R3 ;  /* 0x0000000f1a047810 */ /* 0x01efe20007ffe803 */
[----:B------:R-:W-:Y:S01]  /*2270*/  BSSY B0, `(.L_x_1153) ;  /* 0x00004e8000007945 */ /* 0x000fe20003800000 */
[----:B------:R-:W-:Y:S01]  /*2280*/  LEA.HI.SX32 R9, R8, R3, 0x1f ;  /* 0x0000000308097211 */ /* 0x000fe200078ffaff */
[----:B0-----:R-:W-:Y:S01]  /*2290*/  IMAD.SHL.U32 R7, R7, 0x2, RZ ;  /* 0x0000000207077824 */ /* 0x001fe200078e00ff */
[----:B------:R-:W-:-:S04]  /*22a0*/  SHF.R.S32.HI R5, RZ, 0x1f, R4 ;  /* 0x0000001fff057819 */ /* 0x000fc80000011404 */
[----:B------:R-:W-:-:S04]  /*22b0*/  LEA.HI R5, R5, R4, RZ, 0x4 ;  /* 0x0000000405057211 */ /* 0x000fc800078f20ff */
[----:B------:R-:W-:-:S04]  /*22c0*/  LOP3.LUT R4, R5, 0xfffffff0, RZ, 0xc0, !PT ;  /* 0xfffffff005047812 */ /* 0x000fc800078ec0ff */
[----:B------:R-:W-:-:S04]  /*22d0*/  IADD3 R4, R4, R3, RZ ;  /* 0x0000000304047210 */ /* 0x000fc80007ffe0ff */
[----:B------:R-:W-:-:S13]  /*22e0*/  ISETP.GE.AND P0, PT, R9, R4, PT ;  /* 0x000000040900720c */ /* 0x000fda0003f06270 */
[----:B------:R-:W-:Y:S05]  /*22f0*/  @P0 BRA `(.L_x_1154) ;  /* 0x00004df000000947 */ /* 0x000fea0003800000 */
[----:B------:R-:W-:Y:S02]  /*2300*/  IMAD R10, R18, c[0x0][0x1d8], R19 ;  /* 0x00007600120a7a24 */ /* 0x000fe400078e0213 */
[----:B------:R-:W-:Y:S02]  /*2310*/  IMAD R6, R157, 0x50, RZ ;  /* 0x000000509d067824 */ /* 0x000fe400078e02ff */
[--C-:B------:R-:W-:Y:S02]  /*2320*/  IMAD R5, R156, c[0x0][0x1d4], R7.reuse ;  /* 0x000075009c057a24 */ /* 0x100fe400078e0207 */
[--C-:B------:R-:W-:Y:S02]  /*2330*/  IMAD R156, R10, 0x50, R7.reuse ;  /* 0x000000500a9c7824 */ /* 0x100fe400078e0207 */
[----:B------:R-:W-:Y:S01]  /*2340*/  IMAD R6, R6, c[0x0][0x1d4], R7 ;  /* 0x0000750006067a24 */ /* 0x000fe200078e0207 */
[----:B------:R-:W-:Y:S01]  /*2350*/  MOV R7, R9 ;  /* 0x0000000900077202 */ /* 0x000fe20000000f00 */
[----:B------:R-:W-:Y:S01]  /*2360*/  IMAD.MOV.U32 R10, RZ, RZ, c[0x0][0x1e8] ;  /* 0x00007a00ff0a7624 */ /* 0x000fe200078e00ff */
[----:B------:R-:W-:Y:S01]  /*2370*/  IADD3 R11, R156, 0x4, RZ ;  /* 0x000000049c0b7810 */ /* 0x000fe20007ffe0ff */
[----:B------:R-:W-:Y:S01]  /*2380*/  IMAD.MOV.U32 R8, RZ, RZ, 0x50 ;  /* 0x00000050ff087424 */ /* 0x000fe200078e00ff */
[----:B------:R-:W-:Y:S01]  /*2390*/  SHF.R.S32.HI R9, RZ, 0x1f, R5 ;  /* 0x0000001fff097819 */ /* 0x000fe20000011405 */
[----:B------:R-:W-:Y:S01]  /*23a0*/  IMAD.MOV.U32 R157, RZ, RZ, 0x4 ;  /* 0x00000004ff9d7424 */ /* 0x000fe200078e00ff */
[----:B------:R-:W-:Y:S01]  /*23b0*/  IADD3 R10, R10, c[0x0][0x210], RZ ;  /* 0x000084000a0a7a10 */ /* 0x000fe20007ffe0ff */
[----:B------:R-:W-:Y:S01]  /*23c0*/  IMAD R8, R8, c[0x0][0x1d4], RZ ;  /* 0x0000750008087a24 */ /* 0x000fe200078e02ff */
[----:B------:R-:W-:Y:S01]  /*23d0*/  SHF.R.S32.HI R12, RZ, 0x1f, R6 ;  /* 0x0000001fff0c7819 */ /* 0x000fe20000011406 */
[----:B------:R-:W-:-:S04]  /*23e0*/  IMAD.WIDE R156, R156, R157, c[0x0][0x230] ;  /* 0x00008c009c9c7625 */ /* 0x000fc800078e029d */
.L_x_1286:
[----:B------:R-:W-:Y:S01]  /*23f0*/  ISETP.NE.U32.AND P0, PT, RZ, c[0x0][0x200], PT ;  /* 0x00008000ff007a0c */ /* 0x000fe20003f05070 */
[----:B------:R-:W-:-:S03]  /*2400*/  IMAD R224, R2, c[0x0][0x1d4], RZ ;  /* 0x0000750002e07a24 */ /* 0x000fc600078e02ff */
[----:B------:R-:W-:-:S13]  /*2410*/  ISETP.NE.AND.EX P0, PT, RZ, c[0x0][0x204], PT, P0 ;  /* 0x00008100ff007a0c */ /* 0x000fda0003f05300 */
[----:B------:R-:W-:Y:S02]  /*2420*/  @P0 SHF.R.S32.HI R13, RZ, 0x1f, R7 ;  /* 0x0000001fff0d0819 */ /* 0x000fe40000011407 */
[--C-:B------:R-:W-:Y:S02]  /*2430*/  @P0 SHF.R.S32.HI R158, RZ, 0x1f, R224.reuse ;  /* 0x0000001fff9e0819 */ /* 0x100fe400000114e0 */
[----:B------:R-:W-:-:S04]  /*2440*/  @P0 IADD3 R162, P1, P3, R7, c[0x0][0x200], R224 ;  /* 0x0000800007a20a10 */ /* 0x000fc80007b3e0e0 */
[----:B------:R-:W-:-:S05]  /*2450*/  @P0 IADD3.X R163, R13, c[0x0][0x204], R158, P1, P3 ;  /* 0x000081000da30a10 */ /* 0x000fca0000fe649e */
[----:B------:R-:W2:Y:S01]  /*2460*/  @P0 LDG.E.U8 R162, [R162.64] ;  /* 0x00000024a2a20981 */ /* 0x000ea2000c1e1100 */
[----:B------:R-:W-:Y:S01]  /*2470*/  IABS R226, c[0x0][0x1d4] ;  /* 0x0000750000e27a13 */ /* 0x000fe20000000000 */
[----:B------:R-:W-:Y:S01]  /*2480*/  IMAD.MOV.U32 R158, RZ, RZ, RZ ;  /* 0x000000ffff9e7224 */ /* 0x000fe200078e00ff */
[----:B------:R-:W-:Y:S01]  /*2490*/  IABS R29, R7 ;  /* 0x00000007001d7213 */ /* 0x000fe20000000000 */
[----:B------:R-:W-:Y:S01]  /*24a0*/  BSSY B1, `(.L_x_1155) ;  /* 0x0000039000017945 */ /* 0x000fe20003800000 */
[----:B------:R-:W0:Y:S01]  /*24b0*/  I2F.RP R225, R226 ;  /* 0x000000e200e17306 */ /* 0x000e220000209400 */
[----:B------:R-:W-:Y:S02]  /*24c0*/  ISETP.GE.AND P3, PT, R7, RZ, PT ;  /* 0x000000ff0700720c */ /* 0x000fe40003f66270 */
[----:B------:R-:W-:-:S05]  /*24d0*/  ISETP.NE.AND P4, PT, RZ, c[0x0][0x1d4], PT ;  /* 0x00007500ff007a0c */ /* 0x000fca0003f85270 */
[----:B0-----:R-:W0:Y:S02]  /*24e0*/  MUFU.RCP R225, R225 ;  /* 0x000000e100e17308 */ /* 0x001e240000001000 */
[----:B0-----:R-:W-:-:S06]  /*24f0*/  IADD3 R159, R225, 0xffffffe, RZ ;  /* 0x0ffffffee19f7810 */ /* 0x001fcc0007ffe0ff */
[----:B------:R-:W0:Y:S02]  /*2500*/  F2I.FTZ.U32.TRUNC.NTZ R159, R159 ;  /* 0x0000009f009f7305 */ /* 0x000e24000021f000 */
[----:B0-----:R-:W-:-:S04]  /*2510*/  IMAD.MOV R13, RZ, RZ, -R159 ;  /* 0x000000ffff0d7224 */ /* 0x001fc800078e0a9f */
[----:B------:R-:W-:-:S04]  /*2520*/  IMAD R13, R13, R226, RZ ;  /* 0x000000e20d0d7224 */ /* 0x000fc800078e02ff */
[----:B------:R-:W-:-:S06]  /*2530*/  IMAD.HI.U32 R158, R159, R13, R158 ;  /* 0x0000000d9f9e7227 */ /* 0x000fcc00078e009e */
[----:B------:R-:W-:-:S05]  /*2540*/  IMAD.HI.U32 R13, R158, R29, RZ ;  /* 0x0000001d9e0d7227 */ /* 0x000fca00078e00ff */
[----:B------:R-:W-:-:S05]  /*2550*/  IADD3 R158, -R13, RZ, RZ ;  /* 0x000000ff0d9e7210 */ /* 0x000fca0007ffe1ff */
        /* <DEDUP_REMOVED lines=11> */
[----:B------:R-:W-:-:S04]  /*2610*/  LEA R158, P3, R159, c[0x0][0x1a8], 0x2 ;  /* 0x00006a009f9e7a11 */ /* 0x000fc800078610ff */
[----:B------:R-:W-:Y:S02]  /*2620*/  LEA.HI.X R159, R159, c[0x0][0x1ac], R224, 0x2, P3 ;  /* 0x00006b009f9f7a11 */ /* 0x000fe400018f14e0 */
[----:B--2---:R-:W-:-:S05]  /*2630*/  ISETP.NE.AND P0, PT, R162, RZ, P0 ;  /* 0x000000ffa200720c */ /* 0x004fca0000705270 */
[----:B------:R-:W-:Y:S05]  /*2640*/  @P1 BRA `(.L_x_1156) ;  /* 0x000001e000001947 */ /* 0x000fea0003800000 */
[----:B------:R-:W-:Y:S01]  /*2650*/  SHF.L.U32 R226, R13, 0x2, RZ ;  /* 0x000000020de27819 */ /* 0x000fe200000006ff */
[----:B------:R-:W-:Y:S01]  /*2660*/  BSSY B2, `(.L_x_1157) ;  /* 0x000000d000027945 */ /* 0x000fe20003800000 */
[----:B------:R-:W-:Y:S02]  /*2670*/  CS2R R160, SRZ ;  /* 0x0000000000a07805 */ /* 0x000fe4000001ff00 */
        /* <DEDUP_REMOVED lines=11> */
.L_x_1158:
[----:B------:R-:W-:Y:S05]  /*2730*/  BSYNC B2 ;  /* 0x0000000000027941 */ /* 0x000fea0003800000 */
.L_x_1157:
[----:B------:R-:W-:Y:S02]  /*2740*/  ULDC UR4, c[0x0][0x1ec] ;  /* 0x00007b0000047ab9 */ /* 0x000fe40000000800 */
[----:B------:R-:W-:-:S06]  /*2750*/  UISETP.NE.AND UP0, UPT, URZ, UR4, UPT ;  /* 0x000000043f00728c */ /* 0x000fcc000bf05270 */
[----:B------:R-:W-:-:S13]  /*2760*/  PLOP3.LUT P2, PT, PT, PT, UP0, 0x80, 0x0 ;  /* 0x000000000000781c */ /* 0x000fda0003f4f008 */
[----:B------:R-:W-:Y:S05]  /*2770*/  @P2 BRA `(.L_x_1156) ;  /* 0x000000b000002947 */ /* 0x000fea0003800000 */
[----:B------:R-:W-:-:S13]  /*2780*/  ISETP.NE.AND P5, PT, R28, RZ, PT ;  /* 0x000000ff1c00720c */ /* 0x000fda0003fa5270 */
[----:B------:R-:W2:Y:S01]  /*2790*/  @P5 LDG.E.64 R162, [R156.64] ;  /* 0x000000249ca25981 */ /* 0x000ea2000c1e1b00 */
[----:B------:R-:W-:Y:S01]  /*27a0*/  @!P3 IADD3 R29, P4, R5, R226, RZ ;  /* 0x000000e2051db210 */ /* 0x000fe20007f9e0ff */
[----:B-----5:R-:W-:Y:S02]  /*27b0*/  FADD.FTZ R160, R92, R160 ;  /* 0x000000a05ca07221 */ /* 0x020fe40000010000 */
[----:B------:R-:W-:Y:S01]  /*27c0*/  FADD.FTZ R161, R93, R161 ;  /* 0x000000a15da17221 */ /* 0x000fe20000010000 */
[----:B------:R-:W-:Y:S02]  /*27d0*/  @!P3 LEA.HI.X.SX32 R226, R226, R9, 0x1, P4 ;  /* 0x00000009e2e2b211 */ /* 0x000fe400020f0eff */
[----:B------:R-:W-:-:S04]  /*27e0*/  @!P3 LEA R224, P4, R29, c[0x0][0x198], 0x2 ;  /* 0x000066001de0ba11 */ /* 0x000fc800078810ff */
[----:B------:R-:W-:Y:S01]  /*27f0*/  @!P3 LEA.HI.X R225, R29, c[0x0][0x19c], R226, 0x2, P4 ;  /* 0x000067001de1ba11 */ /* 0x000fe200020f14e2 */
[----:B--2---:R-:W-:Y:S02]  /*2800*/  @P5 FMUL.FTZ R160, R160, R162 ;  /* 0x000000a2a0a05220 */ /* 0x004fe40000410000 */
[----:B------:R-:W-:-:S05]  /*2810*/  @P5 FMUL.FTZ R161, R161, R163 ;  /* 0x000000a3a1a15220 */ /* 0x000fca0000410000 */
[----:B------:R0:W-:Y:S02]  /*2820*/  @!P3 STG.E.64 [R224.64], R160 ;  /* 0x000000a0e000b986 */ /* 0x0001e4000c101b24 */
.L_x_1156:
[----:B------:R-:W-:Y:S05]  /*2830*/  BSYNC B1 ;  /* 0x0000000000017941 */ /* 0x000fea0003800000 */
.L_x_1155:
[----:B------:R-:W-:Y:S01]  /*2840*/  IMAD.MOV.U32 R162, RZ, RZ, 0x4 ;  /* 0x00000004ffa27424 */ /* 0x000fe200078e00ff */
[----:B------:R-:W-:Y:S03]  /*2850*/  BSSY B1, `(.L_x_1159) ;  /* 0x0000026000017945 */ /* 0x000fe60003800000 */
[----:B------:R-:W-:Y:S01]  /*2860*/  IMAD.WIDE R162, R11, R162, c[0x0][0x230] ;  /* 0x00008c000ba27625 */ /* 0x000fe200078e02a2 */
[----:B------:R-:W-:Y:S05]  /*2870*/  @P1 BRA `(.L_x_1160) ;  /* 0x0000023000001947 */ /* 0x000fea0003800000 */
[----:B------:R-:W-:Y:S01]  /*2880*/  IADD3 R29, R13, c[0x0][0x1d4], RZ ;  /* 0x000075000d1d7a10 */ /* 0x000fe20007ffe0ff */
[----:B------:R-:W-:Y:S01]  /*2890*/  BSSY B2, `(.L_x_1161) ;  /* 0x000000e000027945 */ /* 0x000fe20003800000 */
[----:B------:R-:W-:-:S03]  /*28a0*/  CS2R R164, SRZ ;  /* 0x0000000000a47805 */ /* 0x000fc6000001ff00 */
        /* <DEDUP_REMOVED lines=8> */
[----:B0-----:R-:W-:Y:S02]  /*2930*/  LEA.HI.X.SX32 R224, R29, R12, 0x1, P2 ;  /* 0x0000000c1de07211 */ /* 0x001fe400010f0eff */
[----:B------:R-:W-:-:S04]  /*2940*/  LEA R164, P2, R165, c[0x0][0x198], 0x2 ;  /* 0x00006600a5a47a11 */ /* 0x000fc800078410ff */
[----:B------:R-:W-:-:S06]  /*2950*/  LEA.HI.X R165, R165, c[0x0][0x19c], R224, 0x2, P2 ;  /* 0x00006700a5a57a11 */ /* 0x000fcc00010f14e0 */
[----:B------:R-:W5:Y:S03]  /*2960*/  LDG.E.64 R164, [R164.64] ;  /* 0x00000024a4a47981 */ /* 0x000f66000c1e1b00 */
.L_x_1162:
[----:B------:R-:W-:Y:S05]  /*2970*/  BSYNC B2 ;  /* 0x0000000000027941 */ /* 0x000fea0003800000 */
.L_x_1161:
[----:B------:R-:W-:Y:S02]  /*2980*/  ULDC UR4, c[0x0][0x1ec] ;  /* 0x00007b0000047ab9 */ /* 0x000fe40000000800 */
[----:B------:R-:W-:-:S06]  /*2990*/  UISETP.NE.AND UP0, UPT, URZ, UR4, UPT ;  /* 0x000000043f00728c */ /* 0x000fcc000bf05270 */
[----:B------:R-:W-:-:S13]  /*29a0*/  PLOP3.LUT P2, PT, PT, PT, UP0, 0x80, 0x0 ;  /* 0x000000000000781c */ /* 0x000fda0003f4f008 */
[----:B------:R-:W-:Y:S05]  /*29b0*/  @P2 BRA `(.L_x_1160) ;  /* 0x000000f000002947 */ /* 0x000fea0003800000 */
[----:B------:R-:W-:-:S13]  /*29c0*/  ISETP.NE.AND P5, PT, R28, RZ, PT ;  /* 0x000000ff1c00720c */ /* 0x000fda0003fa5270 */
[----:B0-----:R-:W2:Y:S01]  /*29d0*/  @P5 LDG.E.64 R224, [R162.64] ;  /* 0x00000024a2e05981 */ /* 0x001ea2000c1e1b00 */
[----:B------:R-:W-:Y:S01]  /*29e0*/  @!P3 IADD3 R29, P4, R5, R226, RZ ;  /* 0x000000e2051db210 */ /* 0x000fe20007f9e0ff */
[----:B-----5:R-:W-:Y:S02]  /*29f0*/  FADD.FTZ R228, R94, R164 ;  /* 0x000000a45ee47221 */ /* 0x020fe40000010000 */
[----:B------:R-:W-:Y:S01]  /*2a00*/  FADD.FTZ R229, R95, R165 ;  /* 0x000000a55fe57221 */ /* 0x000fe20000010000 */
[----:B------:R-:W-:Y:S02]  /*2a10*/  @!P3 LEA.HI.X.SX32 R164, R226, R9, 0x1, P4 ;  /* 0x00000009e2a4b211 */ /* 0x000fe400020f0eff */
[----:B------:R-:W-:-:S04]  /*2a20*/  @!P3 LEA R226, P4, R29, c[0x0][0x198], 0x2 ;  /* 0x000066001de2ba11 */ /* 0x000fc800078810ff */
[----:B------:R-:W-:Y:S01]  /*2a30*/  @!P3 LEA.HI.X R227, R29, c[0x0][0x19c], R164, 0x2, P4 ;  /* 0x000067001de3ba11 */ /* 0x000fe200020f14a4 */
[----:B--2---:R-:W-:Y:S02]  /*2a40*/  @P5 FMUL.FTZ R228, R228, R224 ;  /* 0x000000e0e4e45220 */ /* 0x004fe40000410000 */
[----:B------:R-:W-:-:S03]  /*2a50*/  @P5 FMUL.FTZ R229, R229, R225 ;  /* 0x000000e1e5e55220 */ /* 0x000fc60000410000 */
[----:B------:R-:W-:Y:S01]  /*2a60*/  MOV R164, R228 ;  /* 0x000000e400a47202 */ /* 0x000fe20000000f00 */
[--C-:B------:R-:W-:Y:S01]  /*2a70*/  IMAD.MOV.U32 R165, RZ, RZ, R229.reuse ;  /* 0x000000ffffa57224 */ /* 0x100fe200078e00e5 */
[----:B------:R0:W-:Y:S01]  /*2a80*/  @!P3 STG.E.64 [R226.64], R228 ;  /* 0x000000e4e200b986 */ /* 0x0001e2000c101b24 */
[----:B------:R-:W-:Y:S02]  /*2a90*/  @!P3 IMAD.MOV.U32 R165, RZ, RZ, R229 ;  /* 0x000000ffffa5b224 */ /* 0x000fe400078e00e5 */
[----:B------:R-:W-:Y:S02]  /*2aa0*/  @!P3 IMAD.MOV.U32 R164, RZ, RZ, R228 ;  /* 0x000000ffffa4b224 */ /* 0x000fe400078e00e4 */
.L_x_1160:
[----:B------:R-:W-:Y:S05]  /*2ab0*/  BSYNC B1 ;  /* 0x0000000000017941 */ /* 0x000fea0003800000 */
.L_x_1159:
[----:B------:R-:W-:Y:S01]  /*2ac0*/  BSSY B1, `(.L_x_1163) ;  /* 0x0000022000017945 */ /* 0x000fe20003800000 */
[----:B------:R-:W-:Y:S05]  /*2ad0*/  @P1 BRA `(.L_x_1164) ;  /* 0x0000020000001947 */ /* 0x000fea0003800000 */
[----:B------:R-:W-:Y:S01]  /*2ae0*/  IMAD.MOV.U32 R166, RZ, RZ, c[0x0][0x1d4] ;  /* 0x00007500ffa67624 */ /* 0x000fe200078e00ff */
[----:B------:R-:W-:Y:S04]  /*2af0*/  BSSY B2, `(.L_x_1165) ;  /* 0x000000f000027945 */ /* 0x000fe80003800000 */
[----:B------:R-:W-:-:S02]  /*2b00*/  LEA R29, R166, R13, 0x1 ;  /* 0x0000000da61d7211 */ /* 0x000fc400078e08ff */
[----:B------:R-:W-:-:S03]  /*2b10*/  CS2R R166, SRZ ;  /* 0x0000000000a67805 */ /* 0x000fc6000001ff00 */
[----:B0-----:R-:W-:-:S05]  /*2b20*/  IMAD.SHL.U32 R228, R29, 0x4, RZ ;  /* 0x000000041de47824 */ /* 0x001fca00078e00ff */
        /* <DEDUP_REMOVED lines=11> */
.L_x_1166:
[----:B------:R-:W-:Y:S05]  /*2be0*/  BSYNC B2 ;  /* 0x0000000000027941 */ /* 0x000fea0003800000 */
.L_x_1165:
[----:B------:R-:W-:Y:S02]  /*2bf0*/  ULDC UR4, c[0x0][0x1ec] ;  /* 0x00007b0000047ab9 */ /* 0x000fe40000000800 */
[----:B------:R-:W-:-:S06]  /*2c00*/  UISETP.NE.AND UP0, UPT, URZ, UR4, UPT ;  /* 0x000000043f00728c */ /* 0x000fcc000bf05270 */
[----:B------:R-:W-:-:S13]  /*2c10*/  PLOP3.LUT P2, PT, PT, PT, UP0, 0x80, 0x0 ;  /* 0x000000000000781c */ /* 0x000fda0003f4f008 */
[----:B------:R-:W-:Y:S05]  /*2c20*/  @P2 BRA `(.L_x_1164) ;  /* 0x000000b000002947 */ /* 0x000fea0003800000 */
[----:B------:R-:W-:-:S13]  /*2c30*/  ISETP.NE.AND P5, PT, R28, RZ, PT ;  /* 0x000000ff1c00720c */ /* 0x000fda0003fa5270 */
[----:B------:R-:W2:Y:S01]  /*2c40*/  @P5 LDG.E.64 R224, [R162.64+0x10] ;  /* 0x00001024a2e05981 */ /* 0x000ea2000c1e1b00 */
        /* <DEDUP_REMOVED lines=9> */
.L_x_1164:
[----:B------:R-:W-:Y:S05]  /*2ce0*/  BSYNC B1 ;  /* 0x0000000000017941 */ /* 0x000fea0003800000 */
.L_x_1163:
[----:B------:R-:W-:Y:S01]  /*2cf0*/  BSSY B1, `(.L_x_1167) ;  /* 0x0000022000017945 */ /* 0x000fe20003800000 */
[----:B0-----:R-:W-:Y:S01]  /*2d00*/  IMAD.MOV.U32 R228, RZ, RZ, c[0x0][0x1d4] ;  /* 0x00007500ffe47624 */ /* 0x001fe200078e00ff */
[----:B------:R-:W-:Y:S05]  /*2d10*/  @P1 BRA `(.L_x_1168) ;  /* 0x000001f000001947 */ /* 0x000fea0003800000 */
[----:B------:R-:W-:Y:S01]  /*2d20*/  IMAD R29, R228, 0x3, R13 ;  /* 0x00000003e41d7824 */ /* 0x000fe200078e020d */
[----:B------:R-:W-:Y:S01]  /*2d30*/  BSSY B2, `(.L_x_1169) ;  /* 0x000000e000027945 */ /* 0x000fe20003800000 */
[----:B------:R-:W-:Y:S02]  /*2d40*/  CS2R R168, SRZ ;  /* 0x0000000000a87805 */ /* 0x000fe4000001ff00 */
        /* <DEDUP_REMOVED lines=12> */
.L_x_1170:
[----:B------:R-:W-:Y:S05]  /*2e10*/  BSYNC B2 ;  /* 0x0000000000027941 */ /* 0x000fea0003800000 */
.L_x_1169:
        /* <DEDUP_REMOVED lines=15> */
.L_x_1168:
[----:B------:R-:W-:Y:S05]  /*2f10*/  BSYNC B1 ;  /* 0x0000000000017941 */ /* 0x000fea0003800000 */
.L_x_1167:
[----:B------:R-:W-:Y:S01]  /*2f20*/  BSSY B1, `(.L_x_1171) ;  /* 0x0000021000017945 */ /* 0x000fe20003800000 */
[----:B------:R-:W-:Y:S05]  /*2f30*/  @P1 BRA `(.L_x_1172) ;  /* 0x000001f000001947 */ /* 0x000fea0003800000 */
[----:B------:R-:W-:Y:S01]  /*2f40*/  LEA R29, R228, R13, 0x2 ;  /* 0x0000000de41d7211 */ /* 0x000fe200078e10ff */
        /* <DEDUP_REMOVED lines=14> */
.L_x_1174:
[----:B------:R-:W-:Y:S05]  /*3030*/  BSYNC B2 ;  /* 0x0000000000027941 */ /* 0x000fea0003800000 */
.L_x_1173:
        /* <DEDUP_REMOVED lines=10> */
[----:B0-----:R-:W-:-:S04]  /*30e0*/  @!P3 LEA R226, P4, R29, c[0x0][0x198], 0x2 ;  /* 0x000066001de2ba11 */ /* 0x001fc800078810ff */
[----:B------:R-:W-:Y:S01]  /*30f0*/  @!P3 LEA.HI.X R227, R29, c[0x0][0x19c], R230, 0x2, P4 ;  /* 0x000067001de3ba11 */ /* 0x000fe200020f14e6 */
[----:B--2---:R-:W-:Y:S02]  /*3100*/  @P5 FMUL.FTZ R170, R170, R224 ;  /* 0x000000e0aaaa5220 */ /* 0x004fe40000410000 */
[----:B------:R-:W-:-:S05]  /*3110*/  @P5 FMUL.FTZ R171, R171, R225 ;  /* 0x000000e1abab5220 */ /* 0x000fca0000410000 */
[----:B------:R0:W-:Y:S02]  /*3120*/  @!P3 STG.E.64 [R226.64], R170 ;  /* 0x000000aae200b986 */ /* 0x0001e4000c101b24 */
.L_x_1172:
[----:B------:R-:W-:Y:S05]  /*3130*/  BSYNC B1 ;  /* 0x0000000000017941 */ /* 0x000fea0003800000 */
.L_x_1171:
[----:B------:R-:W-:Y:S01]  /*3140*/  BSSY B1, `(.L_x_1175) ;  /* 0x0000021000017945 */ /* 0x000fe20003800000 */
        /* <DEDUP_REMOVED lines=16> */
.L_x_1178:
[----:B------:R-:W-:Y:S05]  /*3250*/  BSYNC B2 ;  /* 0x0000000000027941 */ /* 0x000fea0003800000 */
.L_x_1177:
        /* <DEDUP_REMOVED lines=15> */
.L_x_1176:
[----:B------:R-:W-:Y:S05]  /*3350*/  BSYNC B1 ;  /* 0x0000000000017941 */ /* 0x000fea0003800000 */
.L_x_1175:
        /* <DEDUP_REMOVED lines=17> */
.L_x_1182:
[----:B------:R-:W-:Y:S05]  /*3470*/  BSYNC B2 ;  /* 0x0000000000027941 */ /* 0x000fea0003800000 */
.L_x_1181:
        /* <DEDUP_REMOVED lines=15> */
.L_x_1180:
[----:B------:R-:W-:Y:S05]  /*3570*/  BSYNC B1 ;  /* 0x0000000000017941 */ /* 0x000fea0003800000 */
.L_x_1179:
[----:B------:R-:W-:Y:S01]  /*3580*/  BSSY B1, `(.L_x_1183) ;  /* 0x0000021000017945 */ /* 0x000fe20003800000 */
[----:B------:R-:W-:Y:S05]  /*3590*/  @P1 BRA `(.L_x_1184) ;  /* 0x000001f000001947 */ /* 0x000fea0003800000 */
[----:B------:R-:W-:Y:S01]  /*35a0*/  IMAD R29, R228, 0x7, R13 ;  /* 0x00000007e41d7824 */ /* 0x000fe200078e020d */
[----:B------:R-:W-:Y:S01]  /*35b0*/  BSSY B2, `(.L_x_1185) ;  /* 0x000000e000027945 */ /* 0x000fe20003800000 */
[----:B------:R-:W-:-:S03]  /*35c0*/  CS2R R176, SRZ ;  /* 0x0000000000b07805 */ /* 0x000fc6000001ff00 */
[----:B------:R-:W-:-:S04]  /*35d0*/  SHF.L.U32 R230, R29, 0x2, RZ ;  /* 0x000000021de67819 */ /* 0x000fc800000006ff */
        /* <DEDUP_REMOVED lines=11> */
.L_x_1186:
[----:B------:R-:W-:Y:S05]  /*3690*/  BSYNC B2 ;  /* 0x0000000000027941 */ /* 0x000fea0003800000 */
.L_x_1185:
        /* <DEDUP_REMOVED lines=15> */
.L_x_1184:
[----:B------:R-:W-:Y:S05]  /*3790*/  BSYNC B1 ;  /* 0x0000000000017941 */ /* 0x000fea0003800000 */
.L_x_1183:
        /* <DEDUP_REMOVED lines=17> */
.L_x_1190:
[----:B------:R-:W-:Y:S05]  /*38b0*/  BSYNC B2 ;  /* 0x0000000000027941 */ /* 0x000fea0003800000 */
.L_x_1189:
        /* <DEDUP_REMOVED lines=15> */
.L_x_1188:
[----:B------:R-:W-:Y:S05]  /*39b0*/  BSYNC B1 ;  /* 0x0000000000017941 */ /* 0x000fea0003800000 */
.L_x_1187:
        /* <DEDUP_REMOVED lines=17> */
.L_x_1194:
[----:B------:R-:W-:Y:S05]  /*3ad0*/  BSYNC B2 ;  /* 0x0000000000027941 */ /* 0x000fea0003800000 */
.L_x_1193:
        /* <DEDUP_REMOVED lines=15> */
.L_x_1192:
[----:B------:R-:W-:Y:S05]  /*3bd0*/  BSYNC B1 ;  /* 0x0000000000017941 */ /* 0x000fea0003800000 */
.L_x_1191:
        /* <DEDUP_REMOVED lines=17> */
.L_x_1198:
[----:B------:R-:W-:Y:S05]  /*3cf0*/  BSYNC B2 ;  /* 0x0000000000027941 */ /* 0x000fea0003800000 */
.L_x_1197:
        /* <DEDUP_REMOVED lines=15> */
.L_x_1196:
[----:B------:R-:W-:Y:S05]  /*3df0*/  BSYNC B1 ;  /* 0x0000000000017941 */ /* 0x000fea0003800000 */
.L_x_1195:
        /* <DEDUP_REMOVED lines=17> */
.L_x_1202:
[----:B------:R-:W-:Y:S05]  /*3f10*/  BSYNC B2 ;  /* 0x0000000000027941 */ /* 0x000fea0003800000 */
.L_x_1201:
        /* <DEDUP_REMOVED lines=15> */
.L_x_1200:
[----:B------:R-:W-:Y:S05]  /*4010*/  BSYNC B1 ;  /* 0x0000000000017941 */ /* 0x000fea0003800000 */
.L_x_1199:
        /* <DEDUP_REMOVED lines=17> */
.L_x_1206:
[----:B------:R-:W-:Y:S05]  /*4130*/  BSYNC B2 ;  /* 0x0000000000027941 */ /* 0x000fea0003800000 */
.L_x_1205:
        /* <DEDUP_REMOVED lines=15> */
.L_x_1204:
[----:B------:R-:W-:Y:S05]  /*4230*/  BSYNC B1 ;  /* 0x0000000000017941 */ /* 0x000fea0003800000 */
.L_x_1203:
        /* <DEDUP_REMOVED lines=17> */
.L_x_1210:
[----:B------:R-:W-:Y:S05]  /*4350*/  BSYNC B2 ;  /* 0x0000000000027941 */ /* 0x000fea0003800000 */
.L_x_1209:
        /* <DEDUP_REMOVED lines=15> */
.L_x_1208:
[----:B------:R-:W-:Y:S05]  /*4450*/  BSYNC B1 ;  /* 0x0000000000017941 */ /* 0x000fea0003800000 */
.L_x_1207:
        /* <DEDUP_REMOVED lines=17> */
.L_x_1214:
[----:B------:R-:W-:Y:S05]  /*4570*/  BSYNC B2 ;  /* 0x0000000000027941 */ /* 0x000fea0003800000 */
.L_x_1213:
        /* <DEDUP_REMOVED lines=15> */
.L_x_1212:
[----:B------:R-:W-:Y:S05]  /*4670*/  BSYNC B1 ;  /* 0x0000000000017941 */ /* 0x000fea0003800000 */
.L_x_1211:
        /* <DEDUP_REMOVED lines=17> */
.L_x_1218:
[----:B------:R-:W-:Y:S05]  /*4790*/  BSYNC B2 ;  /* 0x0000000000027941 */ /* 0x000fea0003800000 */
.L_x_1217:
        /* <DEDUP_REMOVED lines=15> */
.L_x_1216:
[----:B------:R-:W-:Y:S05]  /*4890*/  BSYNC B1 ;  /* 0x0000000000017941 */ /* 0x000fea0003800000 */
.L_x_1215:
        /* <DEDUP_REMOVED lines=17> */
.L_x_1222:
[----:B------:R-:W-:Y:S05]  /*49b0*/  BSYNC B2 ;  /* 0x0000000000027941 */ /* 0x000fea0003800000 */
.L_x_1221:
        /* <DEDUP_REMOVED lines=15> */
.L_x_1220:
[----:B------:R-:W-:Y:S05]  /*4ab0*/  BSYNC B1 ;  /* 0x0000000000017941 */ /* 0x000fea0003800000 */
.L_x_1219:
        /* <DEDUP_REMOVED lines=17> */
.L_x_1226:
[----:B------:R-:W-:Y:S05]  /*4bd0*/  BSYNC B2 ;  /* 0x0000000000027941 */ /* 0x000fea0003800000 */
.L_x_1225:
        /* <DEDUP_REMOVED lines=15> */
.L_x_1224:
[----:B------:R-:W-:Y:S05]  /*4cd0*/  BSYNC B1 ;  /* 0x0000000000017941 */ /* 0x000fea0003800000 */
.L_x_1223:
        /* <DEDUP_REMOVED lines=17> */
.L_x_1230:
[----:B------:R-:W-:Y:S05]  /*4df0*/  BSYNC B2 ;  /* 0x0000000000027941 */ /* 0x000fea0003800000 */
.L_x_1229:
        /* <DEDUP_REMOVED lines=15> */
.L_x_1228:
[----:B------:R-:W-:Y:S05]  /*4ef0*/  BSYNC B1 ;  /* 0x0000000000017941 */ /* 0x000fea0003800000 */
.L_x_1227:
        /* <DEDUP_REMOVED lines=17> */
.L_x_1234:
[----:B------:R-:W-:Y:S05]  /*5010*/  BSYNC B2 ;  /* 0x0000000000027941 */ /* 0x000fea0003800000 */
.L_x_1233:
        /* <DEDUP_REMOVED lines=15> */
.L_x_1232:
[----:B------:R-:W-:Y:S05]  /*5110*/  BSYNC B1 ;  /* 0x0000000000017941 */ /* 0x000fea0003800000 */
.L_x_1231:
        /* <DEDUP_REMOVED lines=17> */
.L_x_1238:
[----:B------:R-:W-:Y:S05]  /*5230*/  BSYNC B2 ;  /* 0x0000000000027941 */ /* 0x000fea0003800000 */
.L_x_1237:
        /* <DEDUP_REMOVED lines=15> */
.L_x_1236:
[----:B------:R-:W-:Y:S05]  /*5330*/  BSYNC B1 ;  /* 0x0000000000017941 */ /* 0x000fea0003800000 */
.L_x_1235:
        /* <DEDUP_REMOVED lines=17> */
.L_x_1242:
[----:B------:R-:W-:Y:S05]  /*5450*/  BSYNC B2 ;  /* 0x0000000000027941 */ /* 0x000fea0003800000 */
.L_x_1241:
        /* <DEDUP_REMOVED lines=15> */
.L_x_1240:
[----:B------:R-:W-:Y:S05]  /*5550*/  BSYNC B1 ;  /* 0x0000000000017941 */ /* 0x000fea0003800000 */
.L_x_1239:
        /* <DEDUP_REMOVED lines=17> */
.L_x_1246:
[----:B------:R-:W-:Y:S05]  /*5670*/  BSYNC B2 ;  /* 0x0000000000027941 */ /* 0x000fea0003800000 */
.L_x_1245:
        /* <DEDUP_REMOVED lines=15> */
.L_x_1244:
[----:B------:R-:W-:Y:S05]  /*5770*/  BSYNC B1 ;  /* 0x0000000000017941 */ /* 0x000fea0003800000 */
.L_x_1243:
        /* <DEDUP_REMOVED lines=17> */
.L_x_1250:
[----:B------:R-:W-:Y:S05]  /*5890*/  BSYNC B2 ;  /* 0x0000000000027941 */ /* 0x000fea0003800000 */
.L_x_1249:
        /* <DEDUP_REMOVED lines=15> */
.L_x_1248:
[----:B------:R-:W-:Y:S05]  /*5990*/  BSYNC B1 ;  /* 0x0000000000017941 */ /* 0x000fea0003800000 */
.L_x_1247:
        /* <DEDUP_REMOVED lines=17> */
.L_x_1254:
[----:B------:R-:W-:Y:S05]  /*5ab0*/  BSYNC B2 ;  /* 0x0000000000027941 */ /* 0x000fea0003800000 */
.L_x_1253:
        /* <DEDUP_REMOVED lines=15> */
.L_x_1252:
[----:B------:R-:W-:Y:S05]  /*5bb0*/  BSYNC B1 ;  /* 0x0000000000017941 */ /* 0x000fea0003800000 */
.L_x_1251:
[----:B------:R-:W-:Y:S01]  /*5bc0*/  BSSY B1, `(.L_x_1255) ;  /* 0x0000021000017945 */ /* 0x000fe20003800000 */
[----:B------:R-:W-:Y:S05]  /*5bd0*/  @P1 BRA `(.L_x_1256) ;  /* 0x000001f000001947 */ /* 0x000fea0003800000 */
[----:B------:R-:W-:Y:S01]  /*5be0*/  IMAD R14, R228, 0x19, R13 ;  /* 0x00000019e40e7824 */ /* 0x000fe200078e020d */
[----:B------:R-:W-:Y:S04]  /*5bf0*/  BSSY B2, `(.L_x_1257) ;  /* 0x000000e000027945 */ /* 0x000fe80003800000 */
[----:B------:R-:W-:Y:S02]  /*5c00*/  SHF.L.U32 R230, R14, 0x2, RZ ;  /* 0x000000020ee67819 */ /* 0x000fe400000006ff */
        /* <DEDUP_REMOVED lines=12> */
.L_x_1258:
[----:B------:R-:W-:Y:S05]  /*5cd0*/  BSYNC B2 ;  /* 0x0000000000027941 */ /* 0x000fea0003800000 */
.L_x_1257:
        /* <DEDUP_REMOVED lines=15> */
.L_x_1256:
[----:B------:R-:W-:Y:S05]  /*5dd0*/  BSYNC B1 ;  /* 0x0000000000017941 */ /* 0x000fea0003800000 */
.L_x_1255:
        /* <DEDUP_REMOVED lines=17> */
.L_x_1262:
[----:B------:R-:W-:Y:S05]  /*5ef0*/  BSYNC B2 ;  /* 0x0000000000027941 */ /* 0x000fea0003800000 */
.L_x_1261:
        /* <DEDUP_REMOVED lines=15> */
.L_x_1260:
[----:B------:R-:W-:Y:S05]  /*5ff0*/  BSYNC B1 ;  /* 0x0000000000017941 */ /* 0x000fea0003800000 */
.L_x_1259:
        /* <DEDUP_REMOVED lines=17> */
.L_x_1266:
[----:B------:R-:W-:Y:S05]  /*6110*/  BSYNC B2 ;  /* 0x0000000000027941 */ /* 0x000fea0003800000 */
.L_x_1265:
        /* <DEDUP_REMOVED lines=15> */
.L_x_1264:
[----:B------:R-:W-:Y:S05]  /*6210*/  BSYNC B1 ;  /* 0x0000000000017941 */ /* 0x000fea0003800000 */
.L_x_1263:
        /* <DEDUP_REMOVED lines=17> */
.L_x_1270:
[----:B------:R-:W-:Y:S05]  /*6330*/  BSYNC B2 ;  /* 0x0000000000027941 */ /* 0x000fea0003800000 */
.L_x_1269:
        /* <DEDUP_REMOVED lines=15> */
.L_x_1268:
[----:B------:R-:W-:Y:S05]  /*6430*/  BSYNC B1 ;  /* 0x0000000000017941 */ /* 0x000fea0003800000 */
.L_x_1267:
        /* <DEDUP_REMOVED lines=17> */
.L_x_1274:
[----:B------:R-:W-:Y:S05]  /*6550*/  BSYNC B2 ;  /* 0x0000000000027941 */ /* 0x000fea0003800000 */
.L_x_1273:
        /* <DEDUP_REMOVED lines=15> */
.L_x_1272:
[----:B------:R-:W-:Y:S05]  /*6650*/  BSYNC B1 ;  /* 0x0000000000017941 */ /* 0x000fea0003800000 */
.L_x_1271:
        /* <DEDUP_REMOVED lines=17> */
.L_x_1278:
[----:B------:R-:W-:Y:S05]  /*6770*/  BSYNC B2 ;  /* 0x0000000000027941 */ /* 0x000fea0003800000 */
.L_x_1277:
        /* <DEDUP_REMOVED lines=15> */
.L_x_1276:
[----:B------:R-:W-:Y:S05]  /*6870*/  BSYNC B1 ;  /* 0x0000000000017941 */ /* 0x000fea0003800000 */
.L_x_1275:
[----:B------:R-:W-:Y:S01]  /*6880*/  BSSY B1, `(.L_x_1279) ;  /* 0x0000021000017945 */ /* 0x000fe20003800000 */
[----:B------:R-:W-:Y:S01]  /*6890*/  IMAD R13, R228, 0x1f, R13 ;  /* 0x0000001fe40d7824 */ /* 0x000fe200078e020d */
[----:B------:R-:W-:Y:S05]  /*68a0*/  @P1 BRA `(.L_x_1280) ;  /* 0x000001e000001947 */ /* 0x000fea0003800000 */
[----:B0-----:R-:W-:Y:S01]  /*68b0*/  IMAD.SHL.U32 R226, R13, 0x4, RZ ;  /* 0x000000040de27824 */ /* 0x001fe200078e00ff */
        /* <DEDUP_REMOVED lines=13> */
.L_x_1282:
[----:B------:R-:W-:Y:S05]  /*6990*/  BSYNC B2 ;  /* 0x0000000000027941 */ /* 0x000fea0003800000 */
.L_x_1281:
        /* <DEDUP_REMOVED lines=15> */
.L_x_1280:
[----:B------:R-:W-:Y:S05]  /*6a90*/  BSYNC B1 ;  /* 0x0000000000017941 */ /* 0x000fea0003800000 */
.L_x_1279:
[----:B-----5:R-:W-:Y:S01]  /*6aa0*/  FMUL.FTZ R13, R30, R164 ;  /* 0x000000a41e0d7220 */ /* 0x020fe20000410000 */
[----:B------:R-:W-:Y:S01]  /*6ab0*/  LOP3.LUT R163, R22, 0x1, RZ, 0xc0, !PT ;  /* 0x0000000116a37812 */ /* 0x000fe200078ec0ff */
[----:B0-----:R-:W-:Y:S02]  /*6ac0*/  FMUL.FTZ R158, R31, R165 ;  /* 0x000000a51f9e7220 */ /* 0x001fe40000410000 */
[----:B------:R-:W-:Y:S02]  /*6ad0*/  FFMA.FTZ R13, R20, R160, R13 ;  /* 0x000000a0140d7223 */ /* 0x000fe4000001000d */
[----:B------:R-:W-:Y:S02]  /*6ae0*/  FFMA.FTZ R158, R21, R161, R158 ;  /* 0x000000a1159e7223 */ /* 0x000fe4000001009e */
[----:B------:R-:W-:Y:S02]  /*6af0*/  FFMA.FTZ R13, R32, R166, R13 ;  /* 0x000000a6200d7223 */ /* 0x000fe4000001000d */
[----:B------:R-:W-:-:S02]  /*6b00*/  FFMA.FTZ R158, R33, R167, R158 ;  /* 0x000000a7219e7223 */ /* 0x000fc4000001009e */
[----:B------:R-:W-:Y:S02]  /*6b10*/  FFMA.FTZ R13, R34, R168, R13 ;  /* 0x000000a8220d7223 */ /* 0x000fe4000001000d */
[----:B------:R-:W-:Y:S02]  /*6b20*/  FFMA.FTZ R158, R35, R169, R158 ;  /* 0x000000a9239e7223 */ /* 0x000fe4000001009e */
        /* <DEDUP_REMOVED lines=55> */
[----:B------:R-:W-:-:S04]  /*6ea0*/  FFMA.FTZ R158, R91, R223, R158 ;  /* 0x000000df5b9e7223 */ /* 0x000fc8000001009e */
[----:B------:R-:W-:Y:S01]  /*6eb0*/  FADD.FTZ R226, R13, R158 ;  /* 0x0000009e0de27221 */ /* 0x000fe20000010000 */
[----:B------:R-:W-:Y:S05]  /*6ec0*/  BRA.DIV ~URZ, `(.L_x_1283) ;  /* 0x000033b27f007947 */ /* 0x000fea000b800000 */
[----:B------:R0:W1:Y:S02]  /*6ed0*/  SHFL.BFLY PT, R13, R226, 0x1, 0x1f ;  /* 0x0c201f00e20d7f89 */ /* 0x00006400000e0000 */
.L_x_1348:
        /* <DEDUP_REMOVED lines=10> */
[----:B------:R-:W-:Y:S02]  /*6f80*/  @P3 IADD3 R158, R29, -0x1, RZ ;  /* 0xffffffff1d9e3810 */ /* 0x000fe40007ffe0ff */
[----:B------:R-:W-:-:S03]  /*6f90*/  @P1 MOV R162, 0x4 ;  /* 0x0000000400a21802 */ /* 0x000fc60000000f00 */
[----:B------:R-:W-:Y:S02]  /*6fa0*/  @P3 IMAD R158, R158, c[0x0][0x220], R7 ;  /* 0x000088009e9e3a24 */ /* 0x000fe400078e0207 */
[----:B------:R-:W-:-:S04]  /*6fb0*/  @P1 IMAD.WIDE R162, R19, R162, c[0x0][0x228] ;  /* 0x00008a0013a21625 */ /* 0x000fc800078e02a2 */
[----:B------:R-:W-:Y:S02]  /*6fc0*/  @P3 IMAD.WIDE R158, R158, R159, c[0x0][0x218] ;  /* 0x000086009e9e3625 */ /* 0x000fe400078e029f */
[----:B------:R-:W2:Y:S04]  /*6fd0*/  @P1 LDG.E R162, [R162.64] ;  /* 0x00000024a2a21981 */ /* 0x000ea8000c1e1900 */
[----:B------:R-:W3:Y:S01]  /*6fe0*/  @P3 LDG.E R158, [R158.64] ;  /* 0x000000249e9e3981 */ /* 0x000ee2000c1e1900 */
[C---:B------:R-:W-:Y:S02]  /*6ff0*/  @P1 ISETP.GE.AND P4, PT, R7.reuse, R10, PT ;  /* 0x0000000a0700120c */ /* 0x040fe40003f86270 */
[----:B------:R-:W-:Y:S02]  /*7000*/  @P1 IADD3 R224, R7, 0x1, -R17 ;  /* 0x0000000107e01810 */ /* 0x000fe40007ffe811 */
[----:B------:R-:W-:-:S05]  /*7010*/  @P1 SEL R29, R23, RZ, !P4 ;  /* 0x000000ff171d1207 */ /* 0x000fca0006000000 */
[----:B------:R-:W-:-:S04]  /*7020*/  @P1 IMAD.IADD R29, R29, 0x1, R224 ;  /* 0x000000011d1d1824 */ /* 0x000fc800078e02e0 */
[----:B------:R-:W2:Y:S01]  /*7030*/  @P1 I2F R224, R29 ;  /* 0x0000001d00e01306 */ /* 0x000ea20000201400 */
[----:B------:R-:W-:Y:S02]  /*7040*/  FMUL.FTZ R13, R13, c[0x0][0x1f0] ;  /* 0x00007c000d0d7a20 */ /* 0x000fe40000410000 */
[----:B0-----:R-:W-:Y:S02]  /*7050*/  IMAD.IADD R226, R7, 0x1, -R3 ;  /* 0x0000000107e27824 */ /* 0x001fe400078e0a03 */
[----:B---3--:R-:W-:-:S04]  /*7060*/  @P3 FADD.FTZ R13, R13, R158 ;  /* 0x0000009e0d0d3221 */ /* 0x008fc80000010000 */
[----:B--2---:R-:W-:-:S05]  /*7070*/  @P1 FFMA.FTZ R13, R224, R162, R13 ;  /* 0x000000a2e00d1223 */ /* 0x004fca000001000d */
[----:B------:R0:W-:Y:S01]  /*7080*/  STS [R226.X4+0x420], R13 ;  /* 0x0004200de2007388 */ /* 0x0001e20000004800 */
[----:B------:R-:W-:-:S03]  /*7090*/  @!P0 FMNMX.FTZ R0, R0, R13, !PT ;  /* 0x0000000d00008209 */ /* 0x000fc60007810000 */
.L_x_1285:
[----:B------:R-:W-:Y:S05]  /*70a0*/  BSYNC B1 ;  /* 0x0000000000017941 */ /* 0x000fea0003800000 */
.L_x_1284:
[----:B------:R-:W-:-:S04]  /*70b0*/  IADD3 R7, R7, 0x40, RZ ;  /* 0x0000004007077810 */ /* 0x000fc80007ffe0ff */
[----:B------:R-:W-:-:S13]  /*70c0*/  ISETP.GE.AND P0, PT, R7, R4, PT ;  /* 0x000000040700720c */ /* 0x000fda0003f06270 */
[----:B0-----:R-:W-:Y:S01]  /*70d0*/  @P0 CALL.REL.NOINC `(.L_x_1154) ;  /* 0x0000001000000944 */ /* 0x001fe20003c00000 */
[----:B------:R-:W-:Y:S05]  /*70e0*/  BRA `(.L_x_1286) ;  /* 0xffffb30000007947 */ /* 0x000fea000383ffff */
.L_x_1154:
[----:B------:R-:W-:Y:S05]  /*70f0*/  BSYNC B0 ;  /* 0x0000000000007941 */ /* 0x000fea0003800000 */
.L_x_1153:
[----:B------:R-:W-:Y:S05]  /*7100*/  BRA.DIV ~URZ, `(.L_x_1287) ;  /* 0x000031e27f007947 */ /* 0x000fea000b800000 */
[----:B------:R0:W1:Y:S02]  /*7110*/  SHFL.BFLY PT, R5, R0, 0x10, 0x1f ;  /* 0x0e001f0000057f89 */ /* 0x00006400000e0000 */
.L_x_1349:
[----:B-1----:R-:W-:Y:S01]  /*7120*/  FMNMX.FTZ R6, R5, R0, !PT ;  /* 0x0000000005067209 */ /* 0x002fe20007810000 */
[----:B------:R-:W-:Y:S05]  /*7130*/  BRA.DIV ~URZ, `(.L_x_1288) ;  /* 0x000032327f007947 */ /* 0x000fea000b800000 */
[----:B0-----:R-:W0:Y:S02]  /*7140*/  SHFL.BFLY PT, R0, R6, 0x8, 0x1f ;  /* 0x0d001f0006007f89 */ /* 0x001e2400000e0000 */
[----:B0-----:R-:W-:-:S05]  /*7150*/  FMNMX.FTZ R0, R6, R0, !PT ;  /* 0x0000000006007209 */ /* 0x001fca0007810000 */
[----:B------:R-:W0:Y:S02]  /*7160*/  SHFL.BFLY PT, R5, R0, 0x4, 0x1f ;  /* 0x0c801f0000057f89 */ /* 0x000e2400000e0000 */
[----:B0-----:R-:W-:-:S05]  /*7170*/  FMNMX.FTZ R5, R0, R5, !PT ;  /* 0x0000000500057209 */ /* 0x001fca0007810000 */
[----:B------:R0:W1:Y:S02]  /*7180*/  SHFL.BFLY PT, R4, R5, 0x2, 0x1f ;  /* 0x0c401f0005047f89 */ /* 0x00006400000e0000 */
.L_x_1350:
[----:B------:R-:W-:Y:S01]  /*7190*/  SHF.R.S32.HI R7, RZ, 0x1f, R22 ;  /* 0x0000001fff077819 */ /* 0x000fe20000011416 */
[----:B------:R-:W-:Y:S01]  /*71a0*/  WARPSYNC 0xffffffff ;  /* 0xffffffff00007948 */ /* 0x000fe20003800000 */
[----:B01----:R-:W-:Y:S02]  /*71b0*/  FMNMX.FTZ R5, R4, R5, !PT ;  /* 0x0000000504057209 */ /* 0x003fe40007810000 */
[----:B------:R-:W-:-:S04]  /*71c0*/  LEA.HI R14, R7, R22, RZ, 0x5 ;  /* 0x00000016070e7211 */ /* 0x000fc800078f28ff */
[----:B------:R-:W-:-:S04]  /*71d0*/  LOP3.LUT R7, R14, 0xffffffe0, RZ, 0xc0, !PT ;  /* 0xffffffe00e077812 */ /* 0x000fc800078ec0ff */
[----:B------:R-:W-:-:S04]  /*71e0*/  IADD3 R0, -R7, R22, RZ ;  /* 0x0000001607007210 */ /* 0x000fc80007ffe1ff */
[----:B------:R-:W-:-:S13]  /*71f0*/  ISETP.NE.AND P0, PT, R0, RZ, PT ;  /* 0x000000ff0000720c */ /* 0x000fda0003f05270 */
[----:B------:R-:W-:-:S05]  /*7200*/  @!P0 SHF.R.S32.HI R4, RZ, 0x5, R14 ;  /* 0x00000005ff048819 */ /* 0x000fca000001140e */
[----:B------:R0:W-:Y:S02]  /*7210*/  @!P0 STS [R4.X4], R5 ;  /* 0x0000000504008388 */ /* 0x0001e40000004800 */
[----:B------:R-:W-:Y:S01]  /*7220*/  BAR.SYNC.DEFER_BLOCKING 0x0 ;  /* 0x0000000000007b1d */ /* 0x000fe20000010000 */
[----:B------:R-:W-:Y:S01]  /*7230*/  ISETP.GT.AND P0, PT, R0, 0x3, PT ;  /* 0x000000030000780c */ /* 0x000fe20003f04270 */
[----:B0-----:R-:W-:Y:S01]  /*7240*/  IMAD.MOV.U32 R4, RZ, RZ, -0x800001 ;  /* 0xff7fffffff047424 */ /* 0x001fe200078e00ff */
[----:B------:R-:W-:Y:S01]  /*7250*/  HFMA2.MMA R7, -RZ, RZ, 0, 0 ;  /* 0x00000000ff077435 */ /* 0x000fe200000001ff */
[----:B------:R-:W-:Y:S02]  /*7260*/  IMAD.IADD R9, R22, 0x1, R3 ;  /* 0x0000000116097824 */ /* 0x000fe400078e0203 */
[----:B------:R-:W-:Y:S03]  /*7270*/  BSSY B0, `(.L_x_1289) ;  /* 0x0000079000007945 */ /* 0x000fe60003800000 */
[----:B------:R-:W-:-:S05]  /*7280*/  ISETP.GE.AND P1, PT, R9, R17, PT ;  /* 0x000000110900720c */ /* 0x000fca0003f26270 */
[----:B------:R-:W0:Y:S04]  /*7290*/  @!P0 LDS R4, [R0.X4] ;  /* 0x0000000000048984 */ /* 0x000e280000004800 */
[----:B0-----:R-:W0:Y:S02]  /*72a0*/  SHFL.BFLY PT, R5, R4, 0x2, 0x1f ;  /* 0x0c401f0004057f89 */ /* 0x001e2400000e0000 */
        /* <DEDUP_REMOVED lines=13> */
[----:B------:R-:W-:Y:S01]  /*7380*/  IMAD R8, R2, c[0x0][0x1d4], RZ ;  /* 0x0000750002087a24 */ /* 0x000fe200078e02ff */
[--C-:B------:R-:W-:Y:S01]  /*7390*/  SHF.R.S32.HI R5, RZ, 0x1f, R9.reuse ;  /* 0x0000001fff057819 */ /* 0x100fe20000011409 */
[----:B------:R-:W-:Y:S01]  /*73a0*/  IMAD.MOV.U32 R7, RZ, RZ, RZ ;  /* 0x000000ffff077224 */ /* 0x000fe200078e00ff */
[----:B------:R-:W-:Y:S02]  /*73b0*/  ISETP.NE.U32.AND P0, PT, RZ, c[0x0][0x200], PT ;  /* 0x00008000ff007a0c */ /* 0x000fe40003f05070 */
[----:B------:R-:W-:Y:S02]  /*73c0*/  SHF.R.S32.HI R10, RZ, 0x1f, R8 ;  /* 0x0000001fff0a7819 */ /* 0x000fe40000011408 */
[----:B------:R-:W-:Y:S02]  /*73d0*/  IADD3 R13, P3, P4, R8, c[0x0][0x200], R9 ;  /* 0x00008000080d7a10 */ /* 0x000fe40007c7e009 */
[----:B------:R-:W-:Y:S02]  /*73e0*/  ISETP.NE.AND.EX P0, PT, RZ, c[0x0][0x204], PT, P0 ;  /* 0x00008100ff007a0c */ /* 0x000fe40003f05300 */
[----:B------:R-:W-:Y:S01]  /*73f0*/  IADD3.X R5, R10, c[0x0][0x204], R5, P3, P4 ;  /* 0x000081000a057a10 */ /* 0x000fe20001fe8405 */
[----:B------:R-:W-:Y:S01]  /*7400*/  IMAD.MOV.U32 R10, RZ, RZ, R9 ;  /* 0x000000ffff0a7224 */ /* 0x000fe200078e0009 */
[----:B------:R-:W-:-:S02]  /*7410*/  MOV R8, R4 ;  /* 0x0000000400087202 */ /* 0x000fc40000000f00 */
[----:B------:R-:W-:-:S06]  /*7420*/  IADD3 R11, R25, 0x420, RZ ;  /* 0x00000420190b7810 */ /* 0x000fcc0007ffe0ff */
.L_x_1296:
[----:B------:R-:W-:Y:S01]  /*7430*/  BSSY B2, `(.L_x_1293) ;  /* 0x000000b000027945 */ /* 0x000fe20003800000 */
[----:B0-----:R-:W-:Y:S05]  /*7440*/  @!P0 BRA `(.L_x_1294) ;  /* 0x0000005000008947 */ /* 0x001fea0003800000 */
[----:B------:R-:W-:-:S06]  /*7450*/  MOV R4, R13 ;  /* 0x0000000d00047202 */ /* 0x000fcc0000000f00 */
[----:B------:R-:W2:Y:S01]  /*7460*/  LDG.E.U8 R4, [R4.64] ;  /* 0x0000002404047981 */ /* 0x000ea2000c1e1100 */
[----:B------:R-:W-:Y:S01]  /*7470*/  IMAD.MOV.U32 R12, RZ, RZ, RZ ;  /* 0x000000ffff0c7224 */ /* 0x000fe200078e00ff */
[----:B--2---:R-:W-:-:S13]  /*7480*/  ISETP.NE.AND P3, PT, R4, RZ, PT ;  /* 0x000000ff0400720c */ /* 0x004fda0003f65270 */
[----:B------:R-:W-:Y:S05]  /*7490*/  @P3 BRA `(.L_x_1295) ;  /* 0x0000004000003947 */ /* 0x000fea0003800000 */
.L_x_1294:
[----:B------:R-:W0:Y:S02]  /*74a0*/  LDS R4, [R11] ;  /* 0x000000000b047984 */ /* 0x000e240000000800 */
[----:B01----:R-:W-:-:S04]  /*74b0*/  FADD.FTZ R4, -R20, R4 ;  /* 0x0000000414047221 */ /* 0x003fc80000010100 */
[----:B------:R-:W-:-:S04]  /*74c0*/  FMUL.FTZ R4, R4, 1.4426950216293334961 ;  /* 0x3fb8aa3b04047820 */ /* 0x000fc80000410000 */
[----:B------:R0:W1:Y:S03]  /*74d0*/  MUFU.EX2 R12, R4 ;  /* 0x00000004000c7308 */ /* 0x0000660000000800 */
.L_x_1295:
[----:B------:R-:W-:Y:S05]  /*74e0*/  BSYNC B2 ;  /* 0x0000000000027941 */ /* 0x000fea0003800000 */
.L_x_1293:
[----:B------:R-:W-:Y:S01]  /*74f0*/  IADD3 R8, R8, -0x1, RZ ;  /* 0xffffffff08087810 */ /* 0x000fe20007ffe0ff */
[----:B-1----:R1:W-:Y:S01]  /*7500*/  STS [R11], R12 ;  /* 0x0000000c0b007388 */ /* 0x0023e20000000800 */
[----:B------:R-:W-:Y:S01]  /*7510*/  IADD3 R13, P4, R13, 0x80, RZ ;  /* 0x000000800d0d7810 */ /* 0x000fe20007f9e0ff */
[----:B------:R-:W-:Y:S01]  /*7520*/  FADD.FTZ R7, R12, R7 ;  /* 0x000000070c077221 */ /* 0x000fe20000010000 */
[----:B------:R-:W-:Y:S02]  /*7530*/  ISETP.NE.AND P3, PT, R8, RZ, PT ;  /* 0x000000ff0800720c */ /* 0x000fe40003f65270 */
[----:B------:R-:W-:Y:S01]  /*7540*/  IADD3 R10, R10, 0x80, RZ ;  /* 0x000000800a0a7810 */ /* 0x000fe20007ffe0ff */
[----:B------:R-:W-:Y:S01]  /*7550*/  IMAD.X R5, RZ, RZ, R5, P4 ;  /* 0x000000ffff057224 */ /* 0x000fe200020e0605 */
[----:B-1----:R-:W-:-:S09]  /*7560*/  IADD3 R11, R11, 0x200, RZ ;  /* 0x000002000b0b7810 */ /* 0x002fd20007ffe0ff */
[----:B------:R-:W-:Y:S05]  /*7570*/  @P3 BRA `(.L_x_1296) ;  /* 0xfffffeb000003947 */ /* 0x000fea000383ffff */
.L_x_1292:
[----:B------:R-:W-:Y:S05]  /*7580*/  BSYNC B1 ;  /* 0x0000000000017941 */ /* 0x000fea0003800000 */
.L_x_1291:
[----:B------:R-:W-:-:S13]  /*7590*/  ISETP.GE.U32.AND P0, PT, R6, 0x180, PT ;  /* 0x000001800600780c */ /* 0x000fda0003f06070 */
[----:B------:R-:W-:Y:S05]  /*75a0*/  @!P0 BRA `(.L_x_1290) ;  /* 0x0000045000008947 */ /* 0x000fea0003800000 */
[----:B------:R-:W-:Y:S01]  /*75b0*/  IMAD R11, R2, c[0x0][0x1d4], RZ ;  /* 0x00007500020b7a24 */ /* 0x000fe200078e02ff */
[C---:B0-----:R-:W-:Y:S02]  /*75c0*/  LEA R4, R10.reuse, 0x400, 0x2 ;  /* 0x000004000a047811 */ /* 0x041fe400078e10ff */
[----:B------:R-:W-:Y:S02]  /*75d0*/  SHF.R.S32.HI R5, RZ, 0x1f, R10 ;  /* 0x0000001fff057819 */ /* 0x000fe4000001140a */
[--C-:B------:R-:W-:Y:S01]  /*75e0*/  SHF.R.S32.HI R6, RZ, 0x1f, R11.reuse ;  /* 0x0000001fff067819 */ /* 0x100fe2000001140b */
[----:B------:R-:W-:Y:S01]  /*75f0*/  IMAD R4, R3, -0x4, R4 ;  /* 0xfffffffc03047824 */ /* 0x000fe200078e0204 */
[----:B------:R-:W-:Y:S02]  /*7600*/  IADD3 R8, P3, P4, R10, c[0x0][0x200], R11 ;  /* 0x000080000a087a10 */ /* 0x000fe40007c7e00b */
[----:B------:R-:W-:Y:S02]  /*7610*/  ISETP.NE.U32.AND P0, PT, RZ, c[0x0][0x200], PT ;  /* 0x00008000ff007a0c */ /* 0x000fe40003f05070 */
[----:B------:R-:W-:-:S02]  /*7620*/  IADD3.X R5, R5, c[0x0][0x204], R6, P3, P4 ;  /* 0x0000810005057a10 */ /* 0x000fc40001fe8406 */
[----:B------:R-:W-:Y:S02]  /*7630*/  ISETP.NE.AND.EX P0, PT, RZ, c[0x0][0x204], PT, P0 ;  /* 0x00008100ff007a0c */ /* 0x000fe40003f05300 */
[----:B------:R-:W-:-:S09]  /*7640*/  IADD3 R6, R4, 0x420, RZ ;  /* 0x0000042004067810 */ /* 0x000fd20007ffe0ff */
.L_x_1309:
[----:B------:R-:W-:Y:S01]  /*7650*/  BSSY B1, `(.L_x_1297) ;  /* 0x000000b000017945 */ /* 0x000fe20003800000 */
[----:B------:R-:W-:Y:S01]  /*7660*/  MOV R4, R8 ;  /* 0x0000000800047202 */ /* 0x000fe20000000f00 */
[----:B------:R-:W-:Y:S05]  /*7670*/  @!P0 BRA `(.L_x_1298) ;  /* 0x0000004000008947 */ /* 0x000fea0003800000 */
[----:B------:R-:W2:Y:S02]  /*7680*/  LDG.E.U8 R8, [R4.64] ;  /* 0x0000002404087981 */ /* 0x000ea4000c1e1100 */
[----:B--2---:R-:W-:-:S13]  /*7690*/  ISETP.NE.AND P3, PT, R8, RZ, PT ;  /* 0x000000ff0800720c */ /* 0x004fda0003f65270 */
[----:B------:R-:W-:Y:S01]  /*76a0*/  @P3 IMAD.MOV.U32 R8, RZ, RZ, RZ ;  /* 0x000000ffff083224 */ /* 0x000fe200078e00ff */
[----:B------:R-:W-:Y:S05]  /*76b0*/  @P3 BRA `(.L_x_1299) ;  /* 0x0000004000003947 */ /* 0x000fea0003800000 */
.L_x_1298:
[----:B------:R-:W0:Y:S02]  /*76c0*/  LDS R8, [R6+-0x400] ;  /* 0xfffc000006087984 */ /* 0x000e240000000800 */
[----:B01----:R-:W-:-:S04]  /*76d0*/  FADD.FTZ R8, -R20, R8 ;  /* 0x0000000814087221 */ /* 0x003fc80000010100 */
[----:B------:R-:W-:-:S06]  /*76e0*/  FMUL.FTZ R8, R8, 1.4426950216293334961 ;  /* 0x3fb8aa3b08087820 */ /* 0x000fcc0000410000 */
[----:B------:R-:W0:Y:S02]  /*76f0*/  MUFU.EX2 R8, R8 ;  /* 0x0000000800087308 */ /* 0x000e240000000800 */
.L_x_1299:
[----:B------:R-:W-:Y:S05]  /*7700*/  BSYNC B1 ;  /* 0x0000000000017941 */ /* 0x000fea0003800000 */
.L_x_1297:
[----:B0-----:R0:W-:Y:S01]  /*7710*/  STS [R6+-0x400], R8 ;  /* 0xfffc000806007388 */ /* 0x0011e20000000800 */
[----:B------:R-:W-:Y:S01]  /*7720*/  BSSY B1, `(.L_x_1300) ;  /* 0x000000b000017945 */ /* 0x000fe20003800000 */
[----:B------:R-:W-:Y:S01]  /*7730*/  FADD.FTZ R12, R8, R7 ;  /* 0x00000007080c7221 */ /* 0x000fe20000010000 */
[----:B------:R-:W-:Y:S05]  /*7740*/  @!P0 BRA `(.L_x_1301) ;  /* 0x0000004000008947 */ /* 0x000fea0003800000 */
[----:B------:R-:W2:Y:S02]  /*7750*/  LDG.E.U8 R7, [R4.64+0x80] ;  /* 0x0000802404077981 */ /* 0x000ea4000c1e1100 */
[----:B--2---:R-:W-:-:S13]  /*7760*/  ISETP.NE.AND P3, PT, R7, RZ, PT ;  /* 0x000000ff0700720c */ /* 0x004fda0003f65270 */
[----:B------:R-:W-:Y:S01]  /*7770*/  @P3 IMAD.MOV.U32 R7, RZ, RZ, RZ ;  /* 0x000000ffff073224 */ /* 0x000fe200078e00ff */
[----:B------:R-:W-:Y:S05]  /*7780*/  @P3 BRA `(.L_x_1302) ;  /* 0x0000004000003947 */ /* 0x000fea0003800000 */
.L_x_1301:
[----:B------:R-:W2:Y:S02]  /*7790*/  LDS R7, [R6+-0x200] ;  /* 0xfffe000006077984 */ /* 0x000ea40000000800 */
[----:B-12---:R-:W-:-:S04]  /*77a0*/  FADD.FTZ R7, -R20, R7 ;  /* 0x0000000714077221 */ /* 0x006fc80000010100 */
[----:B------:R-:W-:-:S06]  /*77b0*/  FMUL.FTZ R7, R7, 1.4426950216293334961 ;  /* 0x3fb8aa3b07077820 */ /* 0x000fcc0000410000 */
[----:B------:R-:W1:Y:S02]  /*77c0*/  MUFU.EX2 R7, R7 ;  /* 0x0000000700077308 */ /* 0x000e640000000800 */
.L_x_1302:
[----:B------:R-:W-:Y:S05]  /*77d0*/  BSYNC B1 ;  /* 0x0000000000017941 */ /* 0x000fea0003800000 */
.L_x_1300:
[----:B-1----:R1:W-:Y:S01]  /*77e0*/  STS [R6+-0x200], R7 ;  /* 0xfffe000706007388 */ /* 0x0023e20000000800 */
[----:B------:R-:W-:Y:S01]  /*77f0*/  BSSY B1, `(.L_x_1303) ;  /* 0x000000b000017945 */ /* 0x000fe20003800000 */
[----:B------:R-:W-:Y:S01]  /*7800*/  FADD.FTZ R12, R12, R7 ;  /* 0x000000070c0c7221 */ /* 0x000fe20000010000 */
[----:B------:R-:W-:Y:S05]  /*7810*/  @!P0 BRA `(.L_x_1304) ;  /* 0x0000004000008947 */ /* 0x000fea0003800000 */
[----:B-1----:R-:W2:Y:S02]  /*7820*/  LDG.E.U8 R7, [R4.64+0x100] ;  /* 0x0001002404077981 */ /* 0x002ea4000c1e1100 */
[----:B--2---:R-:W-:Y:S01]  /*7830*/  ISETP.NE.AND P3, PT, R7, RZ, PT ;  /* 0x000000ff0700720c */ /* 0x004fe20003f65270 */
[----:B------:R-:W-:-:S12]  /*7840*/  HFMA2.MMA R7, -RZ, RZ, 0, 0 ;  /* 0x00000000ff077435 */ /* 0x000fd800000001ff */
[----:B------:R-:W-:Y:S05]  /*7850*/  @P3 BRA `(.L_x_1305) ;  /* 0x0000004000003947 */ /* 0x000fea0003800000 */
.L_x_1304:
[----:B-1----:R-:W1:Y:S02]  /*7860*/  LDS R7, [R6] ;  /* 0x0000000006077984 */ /* 0x002e640000000800 */
[----:B-1----:R-:W-:-:S04]  /*7870*/  FADD.FTZ R7, -R20, R7 ;  /* 0x0000000714077221 */ /* 0x002fc80000010100 */
[----:B------:R-:W-:-:S06]  /*7880*/  FMUL.FTZ R7, R7, 1.4426950216293334961 ;  /* 0x3fb8aa3b07077820 */ /* 0x000fcc0000410000 */
[----:B------:R-:W1:Y:S02]  /*7890*/  MUFU.EX2 R7, R7 ;  /* 0x0000000700077308 */ /* 0x000e640000000800 */
.L_x_1305:
[----:B------:R-:W-:Y:S05]  /*78a0*/  BSYNC B1 ;  /* 0x0000000000017941 */ /* 0x000fea0003800000 */
.L_x_1303:
[----:B-1----:R1:W-:Y:S01]  /*78b0*/  STS [R6], R7 ;  /* 0x0000000706007388 */ /* 0x0023e20000000800 */
[----:B------:R-:W-:Y:S01]  /*78c0*/  BSSY B1, `(.L_x_1306) ;  /* 0x000000b000017945 */ /* 0x000fe20003800000 */
[----:B------:R-:W-:Y:S01]  /*78d0*/  FADD.FTZ R12, R12, R7 ;  /* 0x000000070c0c7221 */ /* 0x000fe20000010000 */
[----:B------:R-:W-:Y:S05]  /*78e0*/  @!P0 BRA `(.L_x_1307) ;  /* 0x0000004000008947 */ /* 0x000fea0003800000 */
[----:B-1----:R-:W2:Y:S02]  /*78f0*/  LDG.E.U8 R7, [R4.64+0x180] ;  /* 0x0001802404077981 */ /* 0x002ea4000c1e1100 */
[----:B--2---:R-:W-:-:S13]  /*7900*/  ISETP.NE.AND P3, PT, R7, RZ, PT ;  /* 0x000000ff0700720c */ /* 0x004fda0003f65270 */
[----:B------:R-:W-:Y:S01]  /*7910*/  @P3 IMAD.MOV.U32 R11, RZ, RZ, RZ ;  /* 0x000000ffff0b3224 */ /* 0x000fe200078e00ff */
[----:B------:R-:W-:Y:S05]  /*7920*/  @P3 BRA `(.L_x_1308) ;  /* 0x0000004000003947 */ /* 0x000fea0003800000 */
.L_x_1307:
[----:B-1----:R-:W1:Y:S02]  /*7930*/  LDS R7, [R6+0x200] ;  /* 0x0002000006077984 */ /* 0x002e640000000800 */
[----:B-1----:R-:W-:-:S04]  /*7940*/  FADD.FTZ R7, -R20, R7 ;  /* 0x0000000714077221 */ /* 0x002fc80000010100 */
[----:B------:R-:W-:-:S04]  /*7950*/  FMUL.FTZ R7, R7, 1.4426950216293334961 ;  /* 0x3fb8aa3b07077820 */ /* 0x000fc80000410000 */
[----:B------:R1:W2:Y:S03]  /*7960*/  MUFU.EX2 R11, R7 ;  /* 0x00000007000b7308 */ /* 0x0002a60000000800 */
.L_x_1308:
[----:B------:R-:W-:Y:S05]  /*7970*/  BSYNC B1 ;  /* 0x0000000000017941 */ /* 0x000fea0003800000 */
.L_x_1306:
[----:B------:R-:W-:Y:S01]  /*7980*/  IADD3 R10, R10, 0x200, RZ ;  /* 0x000002000a0a7810 */ /* 0x000fe20007ffe0ff */
[----:B--2---:R2:W-:Y:S01]  /*7990*/  STS [R6+0x200], R11 ;  /* 0x0002000b06007388 */ /* 0x0045e20000000800 */
[----:B0-----:R-:W-:Y:S01]  /*79a0*/  IADD3 R8, P4, R4, 0x200, RZ ;  /* 0x0000020004087810 */ /* 0x001fe20007f9e0ff */
[----:B-1----:R-:W-:Y:S01]  /*79b0*/  FADD.FTZ R7, R12, R11 ;  /* 0x0000000b0c077221 */ /* 0x002fe20000010000 */
[----:B------:R-:W-:-:S03]  /*79c0*/  ISETP.GE.AND P3, PT, R10, R17, PT ;  /* 0x000000110a00720c */ /* 0x000fc60003f66270 */
[----:B------:R-:W-:Y:S01]  /*79d0*/  IMAD.X R5, RZ, RZ, R5, P4 ;  /* 0x000000ffff057224 */ /* 0x000fe200020e0605 */
[----:B--2---:R-:W-:-:S09]  /*79e0*/  IADD3 R6, R6, 0x800, RZ ;  /* 0x0000080006067810 */ /* 0x004fd20007ffe0ff */
[----:B------:R-:W-:Y:S05]  /*79f0*/  @!P3 BRA `(.L_x_1309) ;  /* 0xfffffc500000b947 */ /* 0x000fea000383ffff */
.L_x_1290:
[----:B------:R-:W-:Y:S05]  /*7a00*/  BSYNC B0 ;  /* 0x0000000000007941 */ /* 0x000fea0003800000 */
.L_x_1289:
[----:B0-----:R-:W0:Y:S01]  /*7a10*/  SHFL.BFLY PT, R4, R7, 0x10, 0x1f ;  /* 0x0e001f0007047f89 */ /* 0x001e2200000e0000 */
[----:B------:R-:W-:-:S04]  /*7a20*/  LOP3.LUT P0, R10, R22, 0x1f, RZ, 0xc0, !PT ;  /* 0x0000001f160a7812 */ /* 0x000fc8000780c0ff */
[----:B------:R-:W-:Y:S01]  /*7a30*/  ISETP.GT.U32.AND P3, PT, R10, 0x3, PT ;  /* 0x000000030a00780c */ /* 0x000fe20003f64070 */
[----:B0-----:R-:W-:-:S08]  /*7a40*/  FADD.FTZ R4, R4, R7 ;  /* 0x0000000704047221 */ /* 0x001fd00000010000 */
[----:B------:R-:W-:Y:S01]  /*7a50*/  @!P0 SHF.R.U32.HI R7, RZ, 0x3, R22 ;  /* 0x00000003ff078819 */ /* 0x000fe20000011616 */
[----:B------:R-:W0:Y:S03]  /*7a60*/  SHFL.BFLY PT, R5, R4, 0x8, 0x1f ;  /* 0x0d001f0004057f89 */ /* 0x000e2600000e0000 */
        /* <DEDUP_REMOVED lines=15> */
[----:B------:R0:W2:Y:S01]  /*7b60*/  SHFL.IDX PT, R6, R4, RZ, 0x1f ;  /* 0x00001fff04067589 */ /* 0x0000a200000e0000 */
[----:B------:R-:W-:Y:S05]  /*7b70*/  @P1 BRA.U `(.L_x_1310) ;  /* 0x0000049100001947 */ /* 0x000fea0003800000 */
[----:B------:R-:W3:Y:S01]  /*7b80*/  LDC.U8 R15, c[0x0][0x26c] ;  /* 0x00009b00ff0f7b82 */ /* 0x000ee20000000000 */
[----:B------:R-:W-:Y:S01]  /*7b90*/  BSSY B0, `(.L_x_1310) ;  /* 0x0000047000007945 */ /* 0x000fe20003800000 */
[----:B---3--:R-:W-:-:S13]  /*7ba0*/  ISETP.NE.AND P0, PT, R15, RZ, PT ;  /* 0x000000ff0f00720c */ /* 0x008fda0003f05270 */
[----:B------:R-:W-:-:S05]  /*7bb0*/  @P0 MOV R5, c[0x0][0x268] ;  /* 0x00009a0000050a02 */ /* 0x000fca0000000f00 */
[----:B------:R-:W-:Y:S02]  /*7bc0*/  @P0 IMAD R24, R24, R5, c[0x0][0x1ec] ;  /* 0x00007b0018180624 */ /* 0x000fe400078e0205 */
[----:B0-----:R-:W-:Y:S02]  /*7bd0*/  CS2R R4, SRZ ;  /* 0x0000000000047805 */ /* 0x001fe4000001ff00 */
[----:B------:R-:W-:-:S04]  /*7be0*/  @P0 IMAD R7, R24, c[0x0][0x1d4], RZ ;  /* 0x0000750018070a24 */ /* 0x000fc800078e02ff */
[--C-:B------:R-:W-:Y:S01]  /*7bf0*/  @P0 IMAD.MOV.U32 R4, RZ, RZ, R7.reuse ;  /* 0x000000ffff040224 */ /* 0x100fe200078e0007 */
[----:B------:R-:W-:Y:S01]  /*7c00*/  @P0 SHF.R.S32.HI R5, RZ, 0x1f, R7 ;  /* 0x0000001fff050819 */ /* 0x000fe20000011407 */
[----:B------:R-:W-:Y:S05]  /*7c10*/  @P1 BRA `(.L_x_1311) ;  /* 0x000003e000001947 */ /* 0x000fea0003800000 */
[----:B------:R-:W-:Y:S01]  /*7c20*/  LOP3.LUT R7, RZ, R3, RZ, 0x33, !PT ;  /* 0x00000003ff077212 */ /* 0x000fe200078e33ff */
[----:B--2---:R-:W-:Y:S01]  /*7c30*/  FADD.FTZ R6, R6, 9.9999999747524270788e-07 ;  /* 0x358637bd06067421 */ /* 0x004fe20000010000 */
[----:B------:R-:W-:Y:S02]  /*7c40*/  BSSY B1, `(.L_x_1312) ;  /* 0x0000019000017945 */ /* 0x000fe40003800000 */
[----:B------:R-:W-:Y:S01]  /*7c50*/  IADD3 R7, -R22, R17, R7 ;  /* 0x0000001116077210 */ /* 0x000fe20007ffe107 */
[----:B------:R0:W2:Y:S03]  /*7c60*/  MUFU.RCP R13, R6 ;  /* 0x00000006000d7308 */ /* 0x0000a60000001000 */
[----:B------:R-:W-:-:S02]  /*7c70*/  LEA.HI R8, R7, 0x1, RZ, 0x19 ;  /* 0x0000000107087811 */ /* 0x000fc400078fc8ff */
[----:B------:R-:W-:Y:S02]  /*7c80*/  ISETP.GE.U32.AND P1, PT, R7, 0x180, PT ;  /* 0x000001800700780c */ /* 0x000fe40003f26070 */
[----:B------:R-:W-:-:S13]  /*7c90*/  LOP3.LUT P3, R8, R8, 0x3, RZ, 0xc0, !PT ;  /* 0x0000000308087812 */ /* 0x000fda000786c0ff */
[----:B------:R-:W-:Y:S05]  /*7ca0*/  @!P3 BRA `(.L_x_1313) ;  /* 0x000001200000b947 */ /* 0x000fea0003800000 */
[----:B0-2---:R-:W-:Y:S02]  /*7cb0*/  IADD3 R11, P3, R9, R4, RZ ;  /* 0x00000004090b7210 */ /* 0x005fe40007f7e0ff */
[----:B------:R-:W-:Y:S02]  /*7cc0*/  IADD3 R25, R25, 0x420, RZ ;  /* 0x0000042019197810 */ /* 0x000fe40007ffe0ff */
[----:B------:R-:W-:Y:S02]  /*7cd0*/  LEA R10, P4, R11, c[0x0][0x260], 0x2 ;  /* 0x000098000b0a7a11 */ /* 0x000fe400078810ff */
[----:B------:R-:W-:-:S04]  /*7ce0*/  LEA.HI.X.SX32 R6, R9, R5, 0x1, P3 ;  /* 0x0000000509067211 */ /* 0x000fc800018f0eff */
[----:B------:R-:W-:-:S03]  /*7cf0*/  LEA.HI.X R11, R11, c[0x0][0x264], R6, 0x2, P4 ;  /* 0x000099000b0b7a11 */ /* 0x000fc600020f1406 */
.L_x_1314:
[----:B--2---:R-:W0:Y:S01]  /*7d00*/  LDS R6, [R25] ;  /* 0x0000000019067984 */ /* 0x004e220000000800 */
[----:B------:R-:W-:Y:S02]  /*7d10*/  @P0 MOV R7, R11 ;  /* 0x0000000b00070202 */ /* 0x000fe40000000f00 */
[----:B------:R-:W-:Y:S02]  /*7d20*/  IADD3 R8, R8, -0x1, RZ ;  /* 0xffffffff08087810 */ /* 0x000fe40007ffe0ff */
[----:B------:R-:W-:Y:S02]  /*7d30*/  IADD3 R9, R9, 0x80, RZ ;  /* 0x0000008009097810 */ /* 0x000fe40007ffe0ff */
[----:B------:R-:W-:Y:S01]  /*7d40*/  ISETP.NE.AND P4, PT, R8, RZ, PT ;  /* 0x000000ff0800720c */ /* 0x000fe20003f85270 */
[----:B0-----:R-:W-:Y:S02]  /*7d50*/  FMUL.FTZ R12, R6, R13 ;  /* 0x0000000d060c7220 */ /* 0x001fe40000410000 */
[----:B------:R-:W-:Y:S01]  /*7d60*/  @P0 IMAD.MOV.U32 R6, RZ, RZ, R10 ;  /* 0x000000ffff060224 */ /* 0x000fe200078e000a */
[----:B------:R-:W-:-:S02]  /*7d70*/  IADD3 R10, P3, R10, 0x200, RZ ;  /* 0x000002000a0a7810 */ /* 0x000fc40007f7e0ff */
[----:B------:R0:W-:Y:S03]  /*7d80*/  STS [R25], R12 ;  /* 0x0000000c19007388 */ /* 0x0001e60000000800 */
[----:B------:R-:W-:Y:S01]  /*7d90*/  IMAD.X R11, RZ, RZ, R11, P3 ;  /* 0x000000ffff0b7224 */ /* 0x000fe200018e060b */
[----:B------:R2:W-:Y:S01]  /*7da0*/  @P0 STG.E [R6.64], R12 ;  /* 0x0000000c06000986 */ /* 0x0005e2000c101924 */
[----:B0-----:R-:W-:Y:S02]  /*7db0*/  IADD3 R25, R25, 0x200, RZ ;  /* 0x0000020019197810 */ /* 0x001fe40007ffe0ff */
[----:B------:R-:W-:Y:S05]  /*7dc0*/  @P4 BRA `(.L_x_1314) ;  /* 0xffffff3000004947 */ /* 0x000fea000383ffff */
.L_x_1313:
[----:B0-2---:R-:W-:Y:S05]  /*7dd0*/  BSYNC B1 ;  /* 0x0000000000017941 */ /* 0x005fea0003800000 */
.L_x_1312:
[----:B------:R-:W-:Y:S05]  /*7de0*/  @!P1 BRA `(.L_x_1311) ;  /* 0x0000021000009947 */ /* 0x000fea0003800000 */
[----:B------:R-:W-:Y:S01]  /*7df0*/  IADD3 R12, P0, R9, R4, RZ ;  /* 0x00000004090c7210 */ /* 0x000fe20007f1e0ff */
[----:B------:R-:W-:Y:S01]  /*7e00*/  IMAD.SHL.U32 R4, R3, 0x4, RZ ;  /* 0x0000000403047824 */ /* 0x000fe200078e00ff */
[----:B------:R-:W-:Y:S02]  /*7e10*/  ISETP.NE.AND P3, PT, R15, RZ, PT ;  /* 0x000000ff0f00720c */ /* 0x000fe40003f65270 */
[----:B------:R-:W-:-:S02]  /*7e20*/  LEA R11, P1, R12, c[0x0][0x260], 0x2 ;  /* 0x000098000c0b7a11 */ /* 0x000fc400078210ff */
[C---:B------:R-:W-:Y:S02]  /*7e30*/  LEA.HI.X.SX32 R5, R9.reuse, R5, 0x1, P0 ;  /* 0x0000000509057211 */ /* 0x040fe400000f0eff */
[----:B------:R-:W-:Y:S02]  /*7e40*/  LEA R4, R9, -R4, 0x2 ;  /* 0x8000000409047211 */ /* 0x000fe400078e10ff */
[----:B------:R-:W-:Y:S02]  /*7e50*/  LEA.HI.X R12, R12, c[0x0][0x264], R5, 0x2, P1 ;  /* 0x000099000c0c7a11 */ /* 0x000fe400008f1405 */
[----:B------:R-:W-:-:S05]  /*7e60*/  IADD3 R6, R4, 0x420, RZ ;  /* 0x0000042004067810 */ /* 0x000fca0007ffe0ff */
.L_x_1315:
[----:B------:R-:W0:Y:S01]  /*7e70*/  LDS R4, [R6+0x600] ;  /* 0x0006000006047984 */ /* 0x000e220000000800 */
[----:B------:R-:W-:Y:S01]  /*7e80*/  IMAD.MOV.U32 R5, RZ, RZ, R12 ;  /* 0x000000ffff057224 */ /* 0x000fe200078e000c */
[----:B------:R-:W-:Y:S02]  /*7e90*/  IADD3 R9, R9, 0x200, RZ ;  /* 0x0000020009097810 */ /* 0x000fe40007ffe0ff */
[----:B------:R-:W2:Y:S02]  /*7ea0*/  LDS R7, [R6] ;  /* 0x0000000006077984 */ /* 0x000ea40000000800 */
[----:B------:R-:W-:-:S02]  /*7eb0*/  ISETP.GE.AND P0, PT, R9, R17, PT ;  /* 0x000000110900720c */ /* 0x000fc40003f06270 */
[----:B------:R-:W3:Y:S04]  /*7ec0*/  LDS R8, [R6+0x200] ;  /* 0x0002000006087984 */ /* 0x000ee80000000800 */
[----:B------:R-:W4:Y:S01]  /*7ed0*/  LDS R10, [R6+0x400] ;  /* 0x00040000060a7984 */ /* 0x000f220000000800 */
[-C--:B0-----:R-:W-:Y:S02]  /*7ee0*/  FMUL.FTZ R23, R4, R13.reuse ;  /* 0x0000000d04177220 */ /* 0x081fe40000410000 */
[----:B------:R-:W-:Y:S02]  /*7ef0*/  IMAD.MOV.U32 R4, RZ, RZ, R11 ;  /* 0x000000ffff047224 */ /* 0x000fe400078e000b */
[-C--:B--2---:R-:W-:Y:S01]  /*7f00*/  FMUL.FTZ R15, R7, R13.reuse ;  /* 0x0000000d070f7220 */ /* 0x084fe20000410000 */
[----:B------:R-:W-:Y:S01]  /*7f10*/  IADD3 R7, R6, 0x800, RZ ;  /* 0x0000080006077810 */ /* 0x000fe20007ffe0ff */
[----:B------:R-:W-:Y:S01]  /*7f20*/  STS [R6+0x600], R23 ;  /* 0x0006001706007388 */ /* 0x000fe20000000800 */
[----:B------:R-:W-:Y:S01]  /*7f30*/  IADD3 R11, P1, R4, 0x800, RZ ;  /* 0x00000800040b7810 */ /* 0x000fe20007f3e0ff */
[----:B---3--:R-:W-:-:S02]  /*7f40*/  FMUL.FTZ R19, R8, R13 ;  /* 0x0000000d08137220 */ /* 0x008fc40000410000 */
[----:B------:R-:W-:Y:S01]  /*7f50*/  @P3 STG.E [R4.64+0x600], R23 ;  /* 0x0006001704003986 */ /* 0x000fe2000c101924 */
[----:B------:R-:W-:Y:S01]  /*7f60*/  IADD3.X R12, RZ, R5, RZ, P1, !PT ;  /* 0x00000005ff0c7210 */ /* 0x000fe20000ffe4ff */
[----:B----4-:R-:W-:Y:S02]  /*7f70*/  FMUL.FTZ R21, R10, R13 ;  /* 0x0000000d0a157220 */ /* 0x010fe40000410000 */
[----:B------:R-:W-:Y:S04]  /*7f80*/  @P3 STG.E [R4.64], R15 ;  /* 0x0000000f04003986 */ /* 0x000fe8000c101924 */
[----:B------:R-:W-:Y:S04]  /*7f90*/  @P3 STG.E [R4.64+0x200], R19 ;  /* 0x0002001304003986 */ /* 0x000fe8000c101924 */
[----:B------:R-:W-:Y:S04]  /*7fa0*/  @P3 STG.E [R4.64+0x400], R21 ;  /* 0x0004001504003986 */ /* 0x000fe8000c101924 */
[----:B------:R-:W-:Y:S04]  /*7fb0*/  STS [R6], R15 ;  /* 0x0000000f06007388 */ /* 0x000fe80000000800 */
[----:B------:R-:W-:Y:S04]  /*7fc0*/  STS [R6+0x200], R19 ;  /* 0x0002001306007388 */ /* 0x000fe80000000800 */
[----:B------:R0:W-:Y:S02]  /*7fd0*/  STS [R6+0x400], R21 ;  /* 0x0004001506007388 */ /* 0x0001e40000000800 */
[----:B0-----:R-:W-:Y:S01]  /*7fe0*/  IMAD.MOV.U32 R6, RZ, RZ, R7 ;  /* 0x000000ffff067224 */ /* 0x001fe200078e0007 */
[----:B------:R-:W-:Y:S05]  /*7ff0*/  @!P0 BRA `(.L_x_1315) ;  /* 0xfffffe7000008947 */ /* 0x000fea000383ffff */
.L_x_1311:
[----:B------:R-:W-:Y:S05]  /*8000*/  BSYNC B0 ;  /* 0x0000000000007941 */ /* 0x000fea0003800000 */
.L_x_1310:
[----:B------:R-:W3:Y:S01]  /*8010*/  S2R R15, SR_CTAID.X ;  /* 0x00000000000f7919 */ /* 0x000ee20000002500 */
[----:B------:R-:W-:Y:S01]  /*8020*/  SHF.R.S32.HI R5, RZ, 0x1f, R26 ;  /* 0x0000001fff057819 */ /* 0x000fe2000001141a */
[----:B------:R-:W-:Y:S01]  /*8030*/  IMAD R16, R16, c[0x0][0x1d8], RZ ;  /* 0x0000760010107a24 */ /* 0x000fe200078e02ff */
[----:B------:R-:W-:Y:S01]  /*8040*/  SHF.R.S32.HI R14, RZ, 0x5, R14 ;  /* 0x00000005ff0e7819 */ /* 0x000fe2000001140e */
[----:B------:R-:W-:Y:S01]  /*8050*/  ULDC UR4, c[0x0][0x1d4] ;  /* 0x0000750000047ab9 */ /* 0x000fe20000000800 */
[----:B------:R-:W-:Y:S01]  /*8060*/  LEA.HI R5, R5, R26, RZ, 0x2 ;  /* 0x0000001a05057211 */ /* 0x000fe200078f10ff */
[----:B------:R-:W-:Y:S01]  /*8070*/  UIMAD UR4, UR4, 0x50, URZ ;  /* 0x00000050040478a4 */ /* 0x000fe2000f8e023f */
[C---:B------:R-:W-:Y:S01]  /*8080*/  ISETP.GT.OR P1, PT, R0.reuse, 0x13, P2 ;  /* 0x000000130000780c */ /* 0x040fe20001724670 */
[----:B------:R-:W-:Y:S01]  /*8090*/  BSSY B0, `(.L_x_1316) ;  /* 0x000001b000007945 */ /* 0x000fe20003800000 */
[----:B------:R-:W-:Y:S01]  /*80a0*/  LOP3.LUT R5, R5, 0xfffffffc, RZ, 0xc0, !PT ;  /* 0xfffffffc05057812 */ /* 0x000fe200078ec0ff */
[----:B------:R-:W-:Y:S01]  /*80b0*/  IMAD.MOV.U32 R11, RZ, RZ, RZ ;  /* 0x000000ffff0b7224 */ /* 0x000fe200078e00ff */
[C---:B------:R-:W-:Y:S01]  /*80c0*/  SHF.L.U32 R12, R0.reuse, 0x2, RZ ;  /* 0x00000002000c7819 */ /* 0x040fe200000006ff */
[----:B--2---:R-:W-:Y:S01]  /*80d0*/  CS2R R6, SRZ ;  /* 0x0000000000067805 */ /* 0x004fe2000001ff00 */
[----:B------:R-:W-:Y:S01]  /*80e0*/  ISETP.GT.AND P3, PT, R0, 0x13, PT ;  /* 0x000000130000780c */ /* 0x000fe20003f64270 */
[----:B------:R-:W-:-:S05]  /*80f0*/  IMAD.IADD R5, R26, 0x1, -R5 ;  /* 0x000000011a057824 */ /* 0x000fca00078e0a05 */
[CC--:B------:R-:W-:Y:S02]  /*8100*/  ISETP.NE.OR P1, PT, R14.reuse, R5.reuse, P1 ;  /* 0x000000050e00720c */ /* 0x0c0fe40000f25670 */
[----:B------:R-:W-:Y:S02]  /*8110*/  ISETP.NE.AND P0, PT, R14, R5, PT ;  /* 0x000000050e00720c */ /* 0x000fe40003f05270 */
[----:B0-----:R-:W-:Y:S01]  /*8120*/  CS2R R4, SRZ ;  /* 0x0000000000047805 */ /* 0x001fe2000001ff00 */
[--C-:B---3--:R-:W-:Y:S02]  /*8130*/  IMAD R13, R2, c[0x0][0x1d8], R15.reuse ;  /* 0x00007600020d7a24 */ /* 0x108fe400078e020f */
[----:B------:R-:W-:Y:S02]  /*8140*/  IMAD R23, R16, c[0x0][0x1d0], R15 ;  /* 0x0000740010177a24 */ /* 0x000fe400078e020f */
[--C-:B------:R-:W-:Y:S02]  /*8150*/  IMAD R16, R13, UR4, R12.reuse ;  /* 0x000000040d107c24 */ /* 0x100fe4000f8e020c */
[----:B------:R-:W-:-:S03]  /*8160*/  IMAD R23, R23, UR4, R12 ;  /* 0x0000000417177c24 */ /* 0x000fc6000f8e020c */
[----:B------:R-:W-:Y:S02]  /*8170*/  SHF.R.S32.HI R19, RZ, 0x1f, R16 ;  /* 0x0000001fff137819 */ /* 0x000fe40000011410 */
        /* <DEDUP_REMOVED lines=11> */
.L_x_1318:
[----:B-----5:R0:W-:Y:S02]  /*8230*/  STS.128 [R0.X16+0x220], R4 ;  /* 0x0002200400007388 */ /* 0x0201e4000000cc00 */
.L_x_1317:
[----:B------:R-:W-:Y:S05]  /*8240*/  BSYNC B0 ;  /* 0x0000000000007941 */ /* 0x000fea0003800000 */
.L_x_1316:
[----:B------:R-:W-:Y:S01]  /*8250*/  BAR.SYNC.DEFER_BLOCKING 0x0 ;  /* 0x0000000000007b1d */ /* 0x000fe20000010000 */
[----:B------:R-:W-:Y:S01]  /*8260*/  HFMA2.MMA R10, -RZ, RZ, 0, 0 ;  /* 0x00000000ff0a7435 */ /* 0x000fe200000001ff */
[----:B------:R-:W-:-:S04]  /*8270*/  CS2R R8, SRZ ;  /* 0x0000000000087805 */ /* 0x000fc8000001ff00 */
[----:B------:R-:W-:Y:S01]  /*8280*/  BSSY B0, `(.L_x_1319) ;  /* 0x0000172000007945 */ /* 0x000fe20003800000 */
[----:B------:R-:W-:Y:S05]  /*8290*/  @P3 BRA `(.L_x_1320) ;  /* 0x0000170000003947 */ /* 0x000fea0003800000 */
[----:B------:R-:W-:Y:S01]  /*82a0*/  IMAD.IADD R25, R14, 0x1, R3 ;  /* 0x000000010e197824 */ /* 0x000fe200078e0203 */
[----:B------:R-:W-:Y:S01]  /*82b0*/  IMNMX R38, R26, c[0x0][0x1d4], PT ;  /* 0x000075001a267a17 */ /* 0x000fe20003800200 */
[----:B------:R-:W-:Y:S01]  /*82c0*/  BSSY B1, `(.L_x_1321) ;  /* 0x0000090000017945 */ /* 0x000fe20003800000 */
[----:B------:R-:W-:Y:S01]  /*82d0*/  CS2R R10, SRZ ;  /* 0x00000000000a7805 */ /* 0x000fe2000001ff00 */
[----:B------:R-:W-:-:S05]  /*82e0*/  IMAD R8, R25, 0x50, RZ ;  /* 0x0000005019087824 */ /* 0x000fca00078e02ff */
[----:B------:R-:W-:-:S04]  /*82f0*/  IADD3 R9, P1, R16, R8, RZ ;  /* 0x0000000810097210 */ /* 0x000fc80007f3e0ff */
[----:B------:R-:W-:Y:S02]  /*8300*/  LEA.HI.X.SX32 R8, R8, R19, 0x1, P1 ;  /* 0x0000001308087211 */ /* 0x000fe400008f0eff */
[----:B------:R-:W-:Y:S02]  /*8310*/  ISETP.GE.AND P1, PT, R25, R38, PT ;  /* 0x000000261900720c */ /* 0x000fe40003f26270 */
[----:B-1----:R-:W-:-:S04]  /*8320*/  LEA R20, P4, R9, c[0x0][0x1a0], 0x2 ;  /* 0x0000680009147a11 */ /* 0x002fc800078810ff */
[----:B------:R-:W-:Y:S02]  /*8330*/  LEA.HI.X R21, R9, c[0x0][0x1a4], R8, 0x2, P4 ;  /* 0x0000690009157a11 */ /* 0x000fe400020f1408 */
[----:B------:R-:W-:-:S05]  /*8340*/  CS2R R8, SRZ ;  /* 0x0000000000087805 */ /* 0x000fca000001ff00 */
[----:B------:R-:W-:Y:S05]  /*8350*/  @P1 BRA `(.L_x_1322) ;  /* 0x0000086000001947 */ /* 0x000fea0003800000 */
[----:B------:R-:W-:Y:S01]  /*8360*/  ULDC UR4, c[0x0][0x1d4] ;  /* 0x0000750000047ab9 */ /* 0x000fe20000000800 */
[----:B------:R-:W-:Y:S01]  /*8370*/  IMAD.MOV R9, RZ, RZ, -R17 ;  /* 0x000000ffff097224 */ /* 0x000fe200078e0a11 */
[----:B------:R-:W-:Y:S01]  /*8380*/  ULOP3.LUT UR4, URZ, UR4, URZ, 0x33, !UPT ;  /* 0x000000043f047292 */ /* 0x000fe2000f8e333f */
[----:B------:R-:W-:Y:S01]  /*8390*/  IADD3 R8, -R3, -0x2, -R14 ;  /* 0xfffffffe03087810 */ /* 0x000fe20007ffe90e */
[----:B------:R-:W-:Y:S01]  /*83a0*/  IMAD.MOV.U32 R35, RZ, RZ, 0x4 ;  /* 0x00000004ff237424 */ /* 0x000fe200078e00ff */
[----:B------:R-:W-:Y:S01]  /*83b0*/  BSSY B2, `(.L_x_1323) ;  /* 0x0000030000027945 */ /* 0x000fe20003800000 */
[----:B------:R-:W-:Y:S01]  /*83c0*/  IMAD.MOV.U32 R39, RZ, RZ, R25 ;  /* 0x000000ffff277224 */ /* 0x000fe200078e0019 */
[----:B------:R-:W-:Y:S01]  /*83d0*/  CS2R R10, SRZ ;  /* 0x00000000000a7805 */ /* 0x000fe2000001ff00 */
[----:B------:R-:W-:-:S04]  /*83e0*/  IMNMX R9, R9, UR4, !PT ;  /* 0x0000000409097c17 */ /* 0x000fc8000f800200 */
[----:B------:R-:W-:Y:S01]  /*83f0*/  IADD3 R29, R8, -R9, RZ ;  /* 0x80000009081d7210 */ /* 0x000fe20007ffe0ff */
[----:B------:R-:W-:-:S03]  /*8400*/  IMAD R9, R18, c[0x0][0x1d8], R15 ;  /* 0x0000760012097a24 */ /* 0x000fc600078e020f */
[----:B------:R-:W-:Y:S01]  /*8410*/  LOP3.LUT P1, RZ, R29, 0x4, RZ, 0xc0, !PT ;  /* 0x000000041dff7812 */ /* 0x000fe2000782c0ff */
[----:B------:R-:W-:Y:S02]  /*8420*/  IMAD R34, R9, 0x50, R12 ;  /* 0x0000005009227824 */ /* 0x000fe400078e020c */
[----:B------:R-:W-:Y:S02]  /*8430*/  CS2R R8, SRZ ;  /* 0x0000000000087805 */ /* 0x000fe4000001ff00 */
[----:B------:R-:W-:-:S08]  /*8440*/  IMAD.WIDE R34, R34, R35, c[0x0][0x238] ;  /* 0x00008e0022227625 */ /* 0x000fd000078e0223 */
        /* <DEDUP_REMOVED lines=33> */
.L_x_1325:
[C---:B-12--5:R-:W-:Y:S01]  /*8660*/  FFMA.FTZ R8, R30.reuse, R40, RZ ;  /* 0x000000281e087223 */ /* 0x066fe200000100ff */
[----:B------:R-:W-:Y:S01]  /*8670*/  IADD3 R39, R25, 0x4, RZ ;  /* 0x0000000419277810 */ /* 0x000fe20007ffe0ff */
[C---:B------:R-:W-:Y:S02]  /*8680*/  FFMA.FTZ R9, R30.reuse, R41, RZ ;  /* 0x000000291e097223 */ /* 0x040fe400000100ff */
[C---:B------:R-:W-:Y:S02]  /*8690*/  FFMA.FTZ R10, R30.reuse, R42, RZ ;  /* 0x0000002a1e0a7223 */ /* 0x040fe400000100ff */
[----:B------:R-:W-:Y:S02]  /*86a0*/  FFMA.FTZ R11, R30, R43, RZ ;  /* 0x0000002b1e0b7223 */ /* 0x000fe400000100ff */
.L_x_1324:
[----:B------:R-:W-:Y:S05]  /*86b0*/  BSYNC B2 ;  /* 0x0000000000027941 */ /* 0x000fea0003800000 */
.L_x_1323:
[----:B------:R-:W-:-:S13]  /*86c0*/  LOP3.LUT P1, RZ, R29, 0xfffffffc, RZ, 0xc0, !PT ;  /* 0xfffffffc1dff7812 */ /* 0x000fda000782c0ff */
[----:B------:R-:W-:Y:S05]  /*86d0*/  @!P1 BRA `(.L_x_1322) ;  /* 0x000004e000009947 */ /* 0x000fea0003800000 */
[----:B------:R-:W-:Y:S01]  /*86e0*/  IMAD R36, R2, c[0x0][0x1d4], RZ ;  /* 0x0000750002247a24 */ /* 0x000fe200078e02ff */
[----:B------:R-:W-:Y:S01]  /*86f0*/  SHF.R.S32.HI R29, RZ, 0x1f, R39 ;  /* 0x0000001fff1d7819 */ /* 0x000fe20000011427 */
[----:B------:R-:W-:Y:S01]  /*8700*/  ULDC UR4, c[0x0][0x1ec] ;  /* 0x00007b0000047ab9 */ /* 0x000fe20000000800 */
[----:B------:R-:W-:Y:S01]  /*8710*/  MOV R32, c[0x0][0x1d8] ;  /* 0x0000760000207a02 */ /* 0x000fe20000000f00 */
[----:B------:R-:W-:Y:S01]  /*8720*/  UISETP.NE.AND UP0, UPT, URZ, UR4, UPT ;  /* 0x000000043f00728c */ /* 0x000fe2000bf05270 */
[C---:B------:R-:W-:Y:S01]  /*8730*/  IADD3 R31, P1, R36.reuse, R39, RZ ;  /* 0x00000027241f7210 */ /* 0x040fe20007f3e0ff */
[C---:B------:R-:W-:Y:S01]  /*8740*/  IMAD R40, R39.reuse, 0x50, RZ ;  /* 0x0000005027287824 */ /* 0x040fe200078e02ff */
[----:B------:R-:W-:Y:S02]  /*8750*/  LEA R30, R39, 0x10, 0x2 ;  /* 0x00000010271e7811 */ /* 0x000fe400078e10ff */
        /* <DEDUP_REMOVED lines=8> */
.L_x_1328:
[----:B------:R-:W-:Y:S01]  /*87e0*/  IMAD.MOV.U32 R30, RZ, RZ, R32 ;  /* 0x000000ffff1e7224 */ /* 0x000fe200078e0020 */
[----:B------:R-:W-:-:S04]  /*87f0*/  ISETP.NE.AND P5, PT, R28, RZ, PT ;  /* 0x000000ff1c00720c */ /* 0x000fc80003fa5270 */
[----:B------:R-:W2:Y:S01]  /*8800*/  LDG.E R32, [R30.64] ;  /* 0x000000241e207981 */ /* 0x000ea2000c1e1900 */
[----:B------:R-:W-:-:S04]  /*8810*/  IADD3 R33, P4, R16, R40, RZ ;  /* 0x0000002810217210 */ /* 0x000fc80007f9e0ff */
[----:B------:R-:W-:Y:S02]  /*8820*/  LEA.HI.X.SX32 R42, R40, R19, 0x1, P4 ;  /* 0x00000013282a7211 */ /* 0x000fe400020f0eff */
[----:B-1----:R-:W-:-:S04]  /*8830*/  LEA R36, P4, R33, c[0x0][0x1a0], 0x2 ;  /* 0x0000680021247a11 */ /* 0x002fc800078810ff */
        /* <DEDUP_REMOVED lines=19> */
.L_x_1326:
        /* <DEDUP_REMOVED lines=25> */
.L_x_1327:
        /* <DEDUP_REMOVED lines=12> */
.L_x_1322:
[----:B------:R-:W-:Y:S05]  /*8bc0*/  BSYNC B1 ;  /* 0x0000000000017941 */ /* 0x000fea0003800000 */
.L_x_1321:
[----:B------:R-:W-:-:S13]  /*8bd0*/  ISETP.GE.AND P1, PT, R25, R26, PT ;  /* 0x0000001a1900720c */ /* 0x000fda0003f26270 */
[----:B------:R-:W-:Y:S05]  /*8be0*/  @P1 BRA `(.L_x_1320) ;  /* 0x00000db000001947 */ /* 0x000fea0003800000 */
[----:B------:R-:W-:Y:S01]  /*8bf0*/  IADD3 R30, -R14, -0x2, R17 ;  /* 0xfffffffe0e1e7810 */ /* 0x000fe20007ffe111 */
[----:B------:R-:W-:Y:S01]  /*8c00*/  IMAD R31, R18, c[0x0][0x1d8], R15 ;  /* 0x00007600121f7a24 */ /* 0x000fe200078e020f */
[----:B------:R-:W-:Y:S02]  /*8c10*/  BSSY B1, `(.L_x_1329) ;  /* 0x0000047000017945 */ /* 0x000fe40003800000 */
[----:B------:R-:W-:Y:S01]  /*8c20*/  IADD3 R29, R30, -R3, RZ ;  /* 0x800000031e1d7210 */ /* 0x000fe20007ffe0ff */
        /* <DEDUP_REMOVED lines=9> */
[----:B------:R2:W3:Y:S01]  /*8cc0*/  LDS R40, [R14.X4+0x420] ;  /* 0x000420000e287984 */ /* 0x0004e20000004800 */
[----:B------:R-:W-:Y:S02]  /*8cd0*/  IABS R38, R25 ;  /* 0x0000001900267213 */ /* 0x000fe40000000000 */
[----:B------:R-:W4:Y:S01]  /*8ce0*/  I2F.RP R34, R35 ;  /* 0x0000002300227306 */ /* 0x000f220000209400 */
[----:B------:R-:W-:Y:S02]  /*8cf0*/  ISETP.GE.AND P2, PT, R25, RZ, PT ;  /* 0x000000ff1900720c */ /* 0x000fe40003f46270 */
[----:B------:R-:W-:-:S05]  /*8d00*/  ISETP.NE.AND P4, PT, RZ, c[0x0][0x1d4], PT ;  /* 0x00007500ff007a0c */ /* 0x000fca0003f85270 */
[----:B----4-:R-:W4:Y:S02]  /*8d10*/  MUFU.RCP R34, R34 ;  /* 0x0000002200227308 */ /* 0x010f240000001000 */
[----:B-1--4-:R-:W-:-:S06]  /*8d20*/  IADD3 R36, R34, 0xffffffe, RZ ;  /* 0x0ffffffe22247810 */ /* 0x012fcc0007ffe0ff */
[----:B------:R-:W1:Y:S02]  /*8d30*/  F2I.FTZ.U32.TRUNC.NTZ R33, R36 ;  /* 0x0000002400217305 */ /* 0x000e64000021f000 */
[----:B-1----:R-:W-:-:S04]  /*8d40*/  IMAD.MOV R32, RZ, RZ, -R33 ;  /* 0x000000ffff207224 */ /* 0x002fc800078e0a21 */
[----:B------:R-:W-:Y:S01]  /*8d50*/  IMAD R37, R32, R35, RZ ;  /* 0x0000002320257224 */ /* 0x000fe200078e02ff */
[----:B------:R-:W-:-:S10]  /*8d60*/  HFMA2.MMA R32, -RZ, RZ, 0, 0 ;  /* 0x00000000ff207435 */ /* 0x000fd400000001ff */
[----:B------:R-:W-:-:S04]  /*8d70*/  IMAD.HI.U32 R32, R33, R37, R32 ;  /* 0x0000002521207227 */ /* 0x000fc800078e0020 */
[----:B------:R-:W-:-:S04]  /*8d80*/  IMAD.MOV.U32 R33, RZ, RZ, R38 ;  /* 0x000000ffff217224 */ /* 0x000fc800078e0026 */
[----:B------:R-:W-:-:S04]  /*8d90*/  IMAD.HI.U32 R32, R32, R33, RZ ;  /* 0x0000002120207227 */ /* 0x000fc800078e00ff */
[----:B------:R-:W-:-:S04]  /*8da0*/  IMAD.MOV R32, RZ, RZ, -R32 ;  /* 0x000000ffff207224 */ /* 0x000fc800078e0a20 */
[----:B------:R-:W-:-:S05]  /*8db0*/  IMAD R32, R35, R32, R33 ;  /* 0x0000002023207224 */ /* 0x000fca00078e0221 */
[----:B------:R-:W-:-:S13]  /*8dc0*/  ISETP.GT.U32.AND P1, PT, R35, R32, PT ;  /* 0x000000202300720c */ /* 0x000fda0003f24070 */
[----:B------:R-:W-:-:S04]  /*8dd0*/  @!P1 IADD3 R32, R32, -R35, RZ ;  /* 0x8000002320209210 */ /* 0x000fc80007ffe0ff */
[----:B------:R-:W-:-:S13]  /*8de0*/  ISETP.GT.U32.AND P1, PT, R35, R32, PT ;  /* 0x000000202300720c */ /* 0x000fda0003f24070 */
[----:B------:R-:W-:Y:S02]  /*8df0*/  @!P1 IMAD.IADD R32, R32, 0x1, -R35 ;  /* 0x0000000120209824 */ /* 0x000fe400078e0a23 */
[----:B------:R-:W-:Y:S02]  /*8e00*/  IMAD R35, R2, c[0x0][0x1d4], RZ ;  /* 0x0000750002237a24 */ /* 0x000fe400078e02ff */
        /* <DEDUP_REMOVED lines=8> */
[----:B------:R-:W4:Y:S02]  /*8e90*/  LDG.E R32, [R32.64] ;  /* 0x0000002420207981 */ /* 0x000f24000c1e1900 */
[----:B----4-:R-:W-:-:S04]  /*8ea0*/  IMAD R35, R32, c[0x0][0x1d8], RZ ;  /* 0x0000760020237a24 */ /* 0x010fc800078e02ff */
[----:B------:R-:W-:-:S04]  /*8eb0*/  IMAD R35, R35, c[0x0][0x1d4], R34 ;  /* 0x0000750023237a24 */ /* 0x000fc800078e0222 */
        /* <DEDUP_REMOVED lines=8> */
[----:B------:R-:W-:-:S13]  /*8f40*/  PLOP3.LUT P2, PT, PT, PT, UP0, 0x80, 0x0 ;  /* 0x000000000000781c */ /* 0x000fda0003f4f008 */
[----:B------:R-:W-:Y:S05]  /*8f50*/  @P2 BRA `(.L_x_1333) ;  /* 0x000000c000002947 */ /* 0x000fea0003800000 */
[----:B--23--:R-:W-:Y:S01]  /*8f60*/  ISETP.NE.AND P5, PT, R28, RZ, PT ;  /* 0x000000ff1c00720c */ /* 0x00cfe20003fa5270 */
[----:B------:R-:W1:-:S12]  /*8f70*/  LDS.128 R44, [R0.X16+0x220] ;  /* 0x00022000002c7984 */ /* 0x000e58000000cc00 */
[----:B------:R-:W2:Y:S01]  /*8f80*/  @P5 LDG.E.128 R32, [R30.64] ;  /* 0x000000241e205981 */ /* 0x000ea2000c1e1d00 */
[----:B-1---5:R-:W-:Y:S02]  /*8f90*/  FADD.FTZ R36, R44, R36 ;  /* 0x000000242c247221 */ /* 0x022fe40000010000 */
[----:B------:R-:W-:Y:S02]  /*8fa0*/  FADD.FTZ R37, R45, R37 ;  /* 0x000000252d257221 */ /* 0x000fe40000010000 */
[----:B------:R-:W-:Y:S02]  /*8fb0*/  FADD.FTZ R38, R46, R38 ;  /* 0x000000262e267221 */ /* 0x000fe40000010000 */
[----:B------:R-:W-:Y:S02]  /*8fc0*/  FADD.FTZ R39, R47, R39 ;  /* 0x000000272f277221 */ /* 0x000fe40000010000 */
[----:B--2---:R-:W-:Y:S02]  /*8fd0*/  @P5 FMUL.FTZ R36, R36, R32 ;  /* 0x0000002024245220 */ /* 0x004fe40000410000 */
[----:B------:R-:W-:-:S02]  /*8fe0*/  @P5 FMUL.FTZ R37, R37, R33 ;  /* 0x0000002125255220 */ /* 0x000fc40000410000 */
[----:B------:R-:W-:Y:S02]  /*8ff0*/  @P5 FMUL.FTZ R38, R38, R34 ;  /* 0x0000002226265220 */ /* 0x000fe40000410000 */
[----:B------:R-:W-:-:S05]  /*9000*/  @P5 FMUL.FTZ R39, R39, R35 ;  /* 0x0000002327275220 */ /* 0x000fca0000410000 */
[----:B------:R1:W-:Y:S02]  /*9010*/  STG.E.128 [R20.64], R36 ;  /* 0x0000002414007986 */ /* 0x0003e4000c101d24 */
.L_x_1333:
[C---:B--23-5:R-:W-:Y:S02]  /*9020*/  FFMA.FTZ R8, R40.reuse, R36, R8 ;  /* 0x0000002428087223 */ /* 0x06cfe40000010008 */
[C---:B------:R-:W-:Y:S02]  /*9030*/  FFMA.FTZ R9, R40.reuse, R37, R9 ;  /* 0x0000002528097223 */ /* 0x040fe40000010009 */
[C---:B------:R-:W-:Y:S02]  /*9040*/  FFMA.FTZ R10, R40.reuse, R38, R10 ;  /* 0x00000026280a7223 */ /* 0x040fe4000001000a */
[----:B------:R-:W-:Y:S02]  /*9050*/  FFMA.FTZ R11, R40, R39, R11 ;  /* 0x00000027280b7223 */ /* 0x000fe4000001000b */
.L_x_1332:
[----:B------:R-:W-:Y:S05]  /*9060*/  BSYNC B2 ;  /* 0x0000000000027941 */ /* 0x000fea0003800000 */
.L_x_1331:
[----:B------:R-:W-:Y:S02]  /*9070*/  IADD3 R25, R25, 0x4, RZ ;  /* 0x0000000419197810 */ /* 0x000fe40007ffe0ff */
.L_x_1330:
[----:B------:R-:W-:Y:S05]  /*9080*/  BSYNC B1 ;  /* 0x0000000000017941 */ /* 0x000fea0003800000 */
.L_x_1329:
[----:B------:R-:W-:-:S13]  /*9090*/  LOP3.LUT P1, RZ, R29, 0xfffffffc, RZ, 0xc0, !PT ;  /* 0xfffffffc1dff7812 */ /* 0x000fda000782c0ff */
[----:B------:R-:W-:Y:S05]  /*90a0*/  @!P1 BRA `(.L_x_1320) ;  /* 0x000008f000009947 */ /* 0x000fea0003800000 */
[----:B-1----:R-:W-:Y:S01]  /*90b0*/  IMAD.SHL.U32 R20, R3, 0x4, RZ ;  /* 0x0000000403147824 */ /* 0x002fe200078e00ff */
[----:B------:R-:W-:Y:S01]  /*90c0*/  HFMA2.MMA R36, -RZ, RZ, 0, 0 ;  /* 0x00000000ff247435 */ /* 0x000fe200000001ff */
[----:B------:R-:W-:Y:S02]  /*90d0*/  IMAD.MOV.U32 R32, RZ, RZ, 0x50 ;  /* 0x00000050ff207424 */ /* 0x000fe400078e00ff */
[C---:B------:R-:W-:Y:S02]  /*90e0*/  IMAD R39, R25.reuse, 0x4, -R20 ;  /* 0x0000000419277824 */ /* 0x040fe400078e0a14 */
[----:B------:R-:W-:-:S05]  /*90f0*/  IMAD R29, R25, R32, 0x140 ;  /* 0x00000140191d7424 */ /* 0x000fca00078e0220 */
.L_x_1340:
        /* <DEDUP_REMOVED lines=17> */
[----:B-1----:R-:W-:-:S05]  /*9210*/  IADD3 R20, RZ, -R21, RZ ;  /* 0x80000015ff147210 */ /* 0x002fca0007ffe0ff */
[----:B------:R-:W-:Y:S02]  /*9220*/  IMAD R41, R20, R33, RZ ;  /* 0x0000002114297224 */ /* 0x000fe400078e02ff */
[----:B------:R-:W-:-:S04]  /*9230*/  IMAD.MOV.U32 R20, RZ, RZ, RZ ;  /* 0x000000ffff147224 */ /* 0x000fc800078e00ff */
[----:B------:R-:W-:-:S04]  /*9240*/  IMAD.HI.U32 R20, R21, R41, R20 ;  /* 0x0000002915147227 */ /* 0x000fc800078e0014 */
[----:B------:R-:W-:-:S04]  /*9250*/  IMAD.MOV.U32 R21, RZ, RZ, R38 ;  /* 0x000000ffff157224 */ /* 0x000fc800078e0026 */
[----:B------:R-:W-:-:S05]  /*9260*/  IMAD.HI.U32 R20, R20, R21, RZ ;  /* 0x0000001514147227 */ /* 0x000fca00078e00ff */
[----:B------:R-:W-:-:S05]  /*9270*/  IADD3 R20, -R20, RZ, RZ ;  /* 0x000000ff14147210 */ /* 0x000fca0007ffe1ff */
[----:B------:R-:W-:-:S05]  /*9280*/  IMAD R20, R33, R20, R21 ;  /* 0x0000001421147224 */ /* 0x000fca00078e0215 */
[----:B------:R-:W-:-:S13]  /*9290*/  ISETP.GT.U32.AND P1, PT, R33, R20, PT ;  /* 0x000000142100720c */ /* 0x000fda0003f24070 */
[----:B------:R-:W-:-:S05]  /*92a0*/  @!P1 IMAD.IADD R20, R20, 0x1, -R33 ;  /* 0x0000000114149824 */ /* 0x000fca00078e0a21 */
[----:B------:R-:W-:-:S13]  /*92b0*/  ISETP.GT.U32.AND P1, PT, R33, R20, PT ;  /* 0x000000142100720c */ /* 0x000fda0003f24070 */
[----:B------:R-:W-:Y:S02]  /*92c0*/  @!P1 IMAD.IADD R20, R20, 0x1, -R33 ;  /* 0x0000000114149824 */ /* 0x000fe400078e0a21 */
[----:B------:R-:W-:-:S03]  /*92d0*/  IMAD R33, R2, c[0x0][0x1d4], RZ ;  /* 0x0000750002217a24 */ /* 0x000fc600078e02ff */
        /* <DEDUP_REMOVED lines=34> */
.L_x_1336:
[C---:B-12--5:R-:W-:Y:S02]  /*9500*/  FFMA.FTZ R8, R37.reuse, R40, R8 ;  /* 0x0000002825087223 */ /* 0x066fe40000010008 */
[C---:B------:R-:W-:Y:S02]  /*9510*/  FFMA.FTZ R9, R37.reuse, R41, R9 ;  /* 0x0000002925097223 */ /* 0x040fe40000010009 */
[C---:B------:R-:W-:Y:S02]  /*9520*/  FFMA.FTZ R10, R37.reuse, R42, R10 ;  /* 0x0000002a250a7223 */ /* 0x040fe4000001000a */
[----:B------:R-:W-:Y:S02]  /*9530*/  FFMA.FTZ R11, R37, R43, R11 ;  /* 0x0000002b250b7223 */ /* 0x000fe4000001000b */
.L_x_1335:
[----:B------:R-:W-:Y:S05]  /*9540*/  BSYNC B1 ;  /* 0x0000000000017941 */ /* 0x000fea0003800000 */
.L_x_1334:
        /* <DEDUP_REMOVED lines=59> */
.L_x_1339:
[C---:B-12--5:R-:W-:Y:S02]  /*9900*/  FFMA.FTZ R8, R37.reuse, R40, R8 ;  /* 0x0000002825087223 */ /* 0x066fe40000010008 */
[C---:B------:R-:W-:Y:S02]  /*9910*/  FFMA.FTZ R9, R37.reuse, R41, R9 ;  /* 0x0000002925097223 */ /* 0x040fe40000010009 */
[C---:B------:R-:W-:Y:S02]  /*9920*/  FFMA.FTZ R10, R37.reuse, R42, R10 ;  /* 0x0000002a250a7223 */ /* 0x040fe4000001000a */
[----:B------:R-:W-:Y:S02]  /*9930*/  FFMA.FTZ R11, R37, R43, R11 ;  /* 0x0000002b250b7223 */ /* 0x000fe4000001000b */
.L_x_1338:
[----:B------:R-:W-:Y:S05]  /*9940*/  BSYNC B1 ;  /* 0x0000000000017941 */ /* 0x000fea0003800000 */
.L_x_1337:
[----:B------:R-:W-:Y:S02]  /*9950*/  IADD3 R25, R25, 0x8, RZ ;  /* 0x0000000819197810 */ /* 0x000fe40007ffe0ff */
[----:B------:R-:W-:Y:S02]  /*9960*/  IADD3 R36, R36, 0x20, RZ ;  /* 0x0000002024247810 */ /* 0x000fe40007ffe0ff */
[----:B------:R-:W-:-:S02]  /*9970*/  ISETP.GE.AND P1, PT, R25, R26, PT ;  /* 0x0000001a1900720c */ /* 0x000fc40003f26270 */
[----:B------:R-:W-:-:S11]  /*9980*/  IADD3 R29, R29, 0x280, RZ ;  /* 0x000002801d1d7810 */ /* 0x000fd60007ffe0ff */
[----:B------:R-:W-:Y:S05]  /*9990*/  @!P1 BRA `(.L_x_1340) ;  /* 0xfffff76000009947 */ /* 0x000fea000383ffff */
.L_x_1320:
[----:B------:R-:W-:Y:S05]  /*99a0*/  BSYNC B0 ;  /* 0x0000000000007941 */ /* 0x000fea0003800000 */
.L_x_1319:
[----:B------:R-:W-:Y:S01]  /*99b0*/  ISETP.GT.OR P0, PT, R0, 0x13, P0 ;  /* 0x000000130000780c */ /* 0x000fe20000704670 */
[----:B------:R-:W-:-:S12]  /*99c0*/  BSSY B0, `(.L_x_1341) ;  /* 0x0000026000007945 */ /* 0x000fd80003800000 */
[----:B------:R-:W-:Y:S05]  /*99d0*/  @P0 BRA `(.L_x_1342) ;  /* 0x0000024000000947 */ /* 0x000fea0003800000 */
[----:B0-----:R-:W-:-:S04]  /*99e0*/  IMAD.MOV.U32 R0, RZ, RZ, 0x50 ;  /* 0x00000050ff007424 */ /* 0x001fc800078e00ff */
[----:B------:R-:W-:-:S05]  /*99f0*/  IMAD R17, R17, R0, -0x50 ;  /* 0xffffffb011117424 */ /* 0x000fca00078e0200 */
[----:B------:R-:W-:-:S04]  /*9a00*/  IADD3 R0, P0, R16, R17, RZ ;  /* 0x0000001110007210 */ /* 0x000fc80007f1e0ff */
[----:B------:R-:W-:Y:S02]  /*9a10*/  LEA.HI.X.SX32 R17, R17, R19, 0x1, P0 ;  /* 0x0000001311117211 */ /* 0x000fe400000f0eff */
[----:B-1----:R-:W-:-:S04]  /*9a20*/  LEA R20, P0, R0, c[0x0][0x1a0], 0x2 ;  /* 0x0000680000147a11 */ /* 0x002fc800078010ff */
[----:B------:R-:W-:-:S05]  /*9a30*/  LEA.HI.X R21, R0, c[0x0][0x1a4], R17, 0x2, P0 ;  /* 0x0000690000157a11 */ /* 0x000fca00000f1411 */
[----:B------:R0:W5:Y:S01]  /*9a40*/  LDG.E.128 R32, [R20.64] ;  /* 0x0000002414207981 */ /* 0x000162000c1e1d00 */
[----:B------:R-:W-:Y:S01]  /*9a50*/  IMAD.IADD R3, R26, 0x1, -R3 ;  /* 0x000000011a037824 */ /* 0x000fe200078e0a03 */
[----:B------:R-:W-:Y:S04]  /*9a60*/  BSSY B1, `(.L_x_1343) ;  /* 0x0000017000017945 */ /* 0x000fe80003800000 */
[----:B------:R0:W1:Y:S01]  /*9a70*/  LDS R0, [R3.X4+0x420] ;  /* 0x0004200003007984 */ /* 0x0000620000004800 */
[----:B------:R-:W-:Y:S05]  /*9a80*/  @P2 BRA `(.L_x_1344) ;  /* 0x0000014000002947 */ /* 0x000fea0003800000 */
[----:B------:R-:W-:-:S13]  /*9a90*/  ISETP.NE.AND P1, PT, R28, RZ, PT ;  /* 0x000000ff1c00720c */ /* 0x000fda0003f25270 */
[----:B------:R-:W-:Y:S01]  /*9aa0*/  @P1 IMAD R15, R18, c[0x0][0x1d8], R15 ;  /* 0x00007600120f1a24 */ /* 0x000fe200078e020f */
[----:B0-----:R-:W-:-:S03]  /*9ab0*/  @P1 MOV R20, 0x4 ;  /* 0x0000000400141802 */ /* 0x001fc60000000f00 */
[----:B------:R-:W-:-:S04]  /*9ac0*/  @P1 IMAD R15, R15, 0x50, R12 ;  /* 0x000000500f0f1824 */ /* 0x000fc800078e020c */
[----:B------:R-:W-:-:S05]  /*9ad0*/  @P1 IMAD.WIDE R20, R15, R20, c[0x0][0x238] ;  /* 0x00008e000f141625 */ /* 0x000fca00078e0214 */
[----:B------:R-:W2:Y:S01]  /*9ae0*/  @P1 LDG.E.128 R28, [R20.64] ;  /* 0x00000024141c1981 */ /* 0x000ea2000c1e1d00 */
[----:B------:R-:W-:Y:S02]  /*9af0*/  IMAD R27, R27, 0x50, RZ ;  /* 0x000000501b1b7824 */ /* 0x000fe400078e02ff */
[----:B-----5:R-:W-:Y:S02]  /*9b00*/  FADD.FTZ R32, R32, R4 ;  /* 0x0000000420207221 */ /* 0x020fe40000010000 */
[----:B------:R-:W-:Y:S01]  /*9b10*/  FADD.FTZ R33, R33, R5 ;  /* 0x0000000521217221 */ /* 0x000fe20000010000 */
[----:B------:R-:W-:Y:S01]  /*9b20*/  IADD3 R16, P0, R16, R27, RZ ;  /* 0x0000001b10107210 */ /* 0x000fe20007f1e0ff */
[----:B------:R-:W-:Y:S02]  /*9b30*/  FADD.FTZ R34, R34, R6 ;  /* 0x0000000622227221 */ /* 0x000fe40000010000 */
[----:B------:R-:W-:Y:S01]  /*9b40*/  FADD.FTZ R35, R35, R7 ;  /* 0x0000000723237221 */ /* 0x000fe20000010000 */
[----:B------:R-:W-:-:S02]  /*9b50*/  LEA.HI.X.SX32 R19, R27, R19, 0x1, P0 ;  /* 0x000000131b137211 */ /* 0x000fc400000f0eff */
[----:B------:R-:W-:-:S04]  /*9b60*/  LEA R2, P0, R16, c[0x0][0x1a0], 0x2 ;  /* 0x0000680010027a11 */ /* 0x000fc800078010ff */
[----:B------:R-:W-:Y:S01]  /*9b70*/  LEA.HI.X R3, R16, c[0x0][0x1a4], R19, 0x2, P0 ;  /* 0x0000690010037a11 */ /* 0x000fe200000f1413 */
[----:B--2---:R-:W-:Y:S02]  /*9b80*/  @P1 FMUL.FTZ R32, R32, R28 ;  /* 0x0000001c20201220 */ /* 0x004fe40000410000 */
[----:B------:R-:W-:Y:S02]  /*9b90*/  @P1 FMUL.FTZ R33, R33, R29 ;  /* 0x0000001d21211220 */ /* 0x000fe40000410000 */
[----:B------:R-:W-:Y:S02]  /*9ba0*/  @P1 FMUL.FTZ R34, R34, R30 ;  /* 0x0000001e22221220 */ /* 0x000fe40000410000 */
[----:B------:R-:W-:-:S05]  /*9bb0*/  @P1 FMUL.FTZ R35, R35, R31 ;  /* 0x0000001f23231220 */ /* 0x000fca0000410000 */
[----:B------:R0:W-:Y:S02]  /*9bc0*/  STG.E.128 [R2.64], R32 ;  /* 0x0000002002007986 */ /* 0x0001e4000c101d24 */
.L_x_1344:
[----:B------:R-:W-:Y:S05]  /*9bd0*/  BSYNC B1 ;  /* 0x0000000000017941 */ /* 0x000fea0003800000 */
.L_x_1343:
[C---:B-1---5:R-:W-:Y:S02]  /*9be0*/  FFMA.FTZ R8, R0.reuse, R32, R8 ;  /* 0x0000002000087223 */ /* 0x062fe40000010008 */
[C---:B------:R-:W-:Y:S02]  /*9bf0*/  FFMA.FTZ R9, R0.reuse, R33, R9 ;  /* 0x0000002100097223 */ /* 0x040fe40000010009 */
[C---:B------:R-:W-:Y:S02]  /*9c00*/  FFMA.FTZ R10, R0.reuse, R34, R10 ;  /* 0x00000022000a7223 */ /* 0x040fe4000001000a */
[----:B------:R-:W-:Y:S02]  /*9c10*/  FFMA.FTZ R11, R0, R35, R11 ;  /* 0x00000023000b7223 */ /* 0x000fe4000001000b */
.L_x_1342:
[----:B------:R-:W-:Y:S05]  /*9c20*/  BSYNC B0 ;  /* 0x0000000000007941 */ /* 0x000fea0003800000 */
.L_x_1341:
[----:B0-----:R-:W-:Y:S01]  /*9c30*/  IADD3 R0, R22, 0x1f, RZ ;  /* 0x0000001f16007810 */ /* 0x001fe20007ffe0ff */
[----:B------:R-:W-:Y:S03]  /*9c40*/  BAR.SYNC.DEFER_BLOCKING 0x0 ;  /* 0x0000000000007b1d */ /* 0x000fe60000010000 */
[----:B------:R-:W-:-:S03]  /*9c50*/  ISETP.GT.U32.OR P0, PT, R0, 0x3e, P3 ;  /* 0x0000003e0000780c */ /* 0x000fc60001f04470 */
[----:B------:R-:W-:Y:S10]  /*9c60*/  @P3 BRA `(.L_x_1345) ;  /* 0x0000018000003947 */ /* 0x000ff40003800000 */
[----:B------:R-:W-:Y:S01]  /*9c70*/  LOP3.LUT R0, R22, 0xffffffc0, RZ, 0xc0, !PT ;  /* 0xffffffc016007812 */ /* 0x000fe200078ec0ff */
[----:B------:R-:W-:Y:S01]  /*9c80*/  IMAD R14, R14, 0x50, R12 ;  /* 0x000000500e0e7824 */ /* 0x000fe200078e020c */
[----:B------:R-:W-:Y:S01]  /*9c90*/  WARPSYNC 0xffffffff ;  /* 0xffffffff00007948 */ /* 0x000fe20003800000 */
[----:B------:R-:W-:Y:S02]  /*9ca0*/  ISETP.GT.AND P2, PT, R22, 0x3f, PT ;  /* 0x0000003f1600780c */ /* 0x000fe40003f44270 */
[----:B------:R-:W-:Y:S02]  /*9cb0*/  ISETP.NE.AND P1, PT, R0, 0x40, PT ;  /* 0x000000400000780c */ /* 0x000fe40003f25270 */
[C---:B------:R-:W-:Y:S02]  /*9cc0*/  LOP3.LUT R0, R22.reuse, 0xffffffe0, RZ, 0xc0, !PT ;  /* 0xffffffe016007812 */ /* 0x040fe400078ec0ff */
[----:B------:R-:W-:-:S09]  /*9cd0*/  ISETP.GT.AND P3, PT, R22, 0x1f, PT ;  /* 0x0000001f1600780c */ /* 0x000fd20003f64270 */
        /* <DEDUP_REMOVED lines=17> */
.L_x_1345:
[----:B------:R-:W-:Y:S05]  /*9df0*/  @P0 EXIT ;  /* 0x000000000000094d */ /* 0x000fea0003800000 */
[----:B------:R-:W-:-:S05]  /*9e00*/  IMAD.MOV.U32 R0, RZ, RZ, c[0x0][0x258] ;  /* 0x00009600ff007624 */ /* 0x000fca00078e00ff */
[----:B------:R-:W-:-:S13]  /*9e10*/  ISETP.NE.AND P0, PT, R0, 0x2, PT ;  /* 0x000000020000780c */ /* 0x000fda0003f05270 */
[----:B------:R-:W-:Y:S02]  /*9e20*/  @P0 IMAD.MOV.U32 R3, RZ, RZ, 0x4 ;  /* 0x00000004ff030424 */ /* 0x000fe400078e00ff */
[----:B------:R-:W-:-:S04]  /*9e30*/  @P0 IMAD R2, R13, 0x50, R12 ;  /* 0x000000500d020824 */ /* 0x000fc800078e020c */
[----:B------:R-:W-:-:S05]  /*9e40*/  @P0 IMAD.WIDE R2, R2, R3, c[0x0][0x160] ;  /* 0x0000580002020625 */ /* 0x000fca00078e0203 */
[----:B------:R0:W-:Y:S01]  /*9e50*/  @P0 STG.E.128 [R2.64], R8 ;  /* 0x0000000802000986 */ /* 0x0001e2000c101d24 */
[----:B------:R-:W-:Y:S05]  /*9e60*/  @P0 EXIT ;  /* 0x000000000000094d */ /* 0x000fea0003800000 */
[----:B0-----:R-:W-:Y:S01]  /*9e70*/  MOV R2, c[0x0][0x250] ;  /* 0x0000940000027a02 */ /* 0x001fe20000000f00 */
[----:B------:R-:W-:-:S05]  /*9e80*/  IMAD.MOV.U32 R3, RZ, RZ, c[0x0][0x254] ;  /* 0x00009500ff037624 */ /* 0x000fca00078e00ff */
        /* <DEDUP_REMOVED lines=26> */
.L_x_1149:
[----:B------:R-:W-:Y:S01]  /*a030*/  HFMA2.MMA R162, -RZ, RZ, 0, 9.5367431640625e-07 ;  /* 0x00000010ffa27435 */ /* 0x000fe200000001ff */
[----:B------:R-:W-:Y:S01]  /*a040*/  IMAD.MOV.U32 R13, RZ, RZ, R7 ;  /* 0x000000ffff0d7224 */ /* 0x000fe200078e0007 */
[----:B------:R-:W-:Y:S01]  /*a050*/  MOV R158, 0xa090 ;  /* 0x0000a090009e7802 */ /* 0x000fe20000000f00 */
[----:B0-----:R-:W-:Y:S02]  /*a060*/  IMAD.MOV.U32 R29, RZ, RZ, 0x1f ;  /* 0x0000001fff1d7424 */ /* 0x001fe400078e00ff */
[----:B------:R-:W-:Y:S02]  /*a070*/  IMAD.MOV.U32 R224, RZ, RZ, -0x1 ;  /* 0xffffffffffe07424 */ /* 0x000fe400078e00ff */
[----:B-1----:R-:W-:Y:S05]  /*a080*/  CALL.REL.NOINC `($__internal_7_$__cuda_sm70_shflsync_bfly_p) ;  /* 0x0000044000007944 */ /* 0x002fea0003c00000 */
[----:B-1----:R-:W-:Y:S01]  /*a090*/  MOV R0, R13 ;  /* 0x0000000d00007202 */ /* 0x002fe20000000f00 */
[----:B0-----:R-:W-:Y:S05]  /*a0a0*/  BRA `(.L_x_1346) ;  /* 0xffff7b6000007947 */ /* 0x001fea000383ffff */
.L_x_1150:
[----:B0-----:R-:W-:Y:S01]  /*a0b0*/  HFMA2.MMA R29, -RZ, RZ, 0, 1.847743988037109375e-06 ;  /* 0x0000001fff1d7435 */ /* 0x001fe200000001ff */
[----:B------:R-:W-:Y:S01]  /*a0c0*/  IMAD.MOV.U32 R13, RZ, RZ, R6 ;  /* 0x000000ffff0d7224 */ /* 0x000fe200078e0006 */
[----:B------:R-:W-:Y:S01]  /*a0d0*/  MOV R158, 0xa110 ;  /* 0x0000a110009e7802 */ /* 0x000fe20000000f00 */
[----:B------:R-:W-:-:S02]  /*a0e0*/  IMAD.MOV.U32 R162, RZ, RZ, 0x8 ;  /* 0x00000008ffa27424 */ /* 0x000fc400078e00ff */
[----:B------:R-:W-:Y:S02]  /*a0f0*/  IMAD.MOV.U32 R224, RZ, RZ, -0x1 ;  /* 0xffffffffffe07424 */ /* 0x000fe400078e00ff */
[----:B-12---:R-:W-:Y:S05]  /*a100*/  CALL.REL.NOINC `($__internal_7_$__cuda_sm70_shflsync_bfly_p) ;  /* 0x000003c000007944 */ /* 0x006fea0003c00000 */
[----:B-1----:R-:W-:Y:S01]  /*a110*/  FADD.FTZ R6, R6, R13 ;  /* 0x0000000d06067221 */ /* 0x002fe20000010000 */
[----:B0-----:R-:W-:Y:S01]  /*a120*/  MOV R29, 0x1f ;  /* 0x0000001f001d7802 */ /* 0x001fe20000000f00 */
[----:B------:R-:W-:Y:S01]  /*a130*/  IMAD.MOV.U32 R162, RZ, RZ, 0x4 ;  /* 0x00000004ffa27424 */ /* 0x000fe200078e00ff */
[----:B------:R-:W-:Y:S01]  /*a140*/  MOV R158, 0xa180 ;  /* 0x0000a180009e7802 */ /* 0x000fe20000000f00 */
[----:B------:R-:W-:Y:S02]  /*a150*/  IMAD.MOV.U32 R224, RZ, RZ, -0x1 ;  /* 0xffffffffffe07424 */ /* 0x000fe400078e00ff */
[----:B------:R-:W-:Y:S02]  /*a160*/  IMAD.MOV.U32 R13, RZ, RZ, R6 ;  /* 0x000000ffff0d7224 */ /* 0x000fe400078e0006 */
[----:B------:R-:W-:Y:S05]  /*a170*/  CALL.REL.NOINC `($__internal_7_$__cuda_sm70_shflsync_bfly_p) ;  /* 0x0000035000007944 */ /* 0x000fea0003c00000 */
[----:B-1----:R-:W-:Y:S01]  /*a180*/  FADD.FTZ R4, R6, R13 ;  /* 0x0000000d06047221 */ /* 0x002fe20000010000 */
[----:B0-----:R-:W-:Y:S01]  /*a190*/  HFMA2.MMA R162, -RZ, RZ, 0, 1.1920928955078125e-07 ;  /* 0x00000002ffa27435 */ /* 0x001fe200000001ff */
[----:B------:R-:W-:Y:S01]  /*a1a0*/  IMAD.MOV.U32 R29, RZ, RZ, 0x1f ;  /* 0x0000001fff1d7424 */ /* 0x000fe200078e00ff */
[----:B------:R-:W-:Y:S01]  /*a1b0*/  MOV R158, 0xa1f0 ;  /* 0x0000a1f0009e7802 */ /* 0x000fe20000000f00 */
[----:B------:R-:W-:Y:S01]  /*a1c0*/  IMAD.MOV.U32 R224, RZ, RZ, -0x1 ;  /* 0xffffffffffe07424 */ /* 0x000fe200078e00ff */
[----:B------:R-:W-:-:S02]  /*a1d0*/  MOV R13, R4 ;  /* 0x00000004000d7202 */ /* 0x000fc40000000f00 */
[----:B------:R-:W-:Y:S05]  /*a1e0*/  CALL.REL.NOINC `($__internal_7_$__cuda_sm70_shflsync_bfly_p) ;  /* 0x000002e000007944 */ /* 0x000fea0003c00000 */
[----:B-1----:R-:W-:Y:S01]  /*a1f0*/  FADD.FTZ R4, R4, R13 ;  /* 0x0000000d04047221 */ /* 0x002fe20000010000 */
[----:B0-----:R-:W-:Y:S01]  /*a200*/  MOV R224, 0xffffffff ;  /* 0xffffffff00e07802 */ /* 0x001fe20000000f00 */
[----:B------:R-:W-:Y:S01]  /*a210*/  IMAD.MOV.U32 R162, RZ, RZ, 0x1 ;  /* 0x00000001ffa27424 */ /* 0x000fe200078e00ff */
[----:B------:R-:W-:Y:S01]  /*a220*/  MOV R158, 0xa260 ;  /* 0x0000a260009e7802 */ /* 0x000fe20000000f00 */
[----:B------:R-:W-:-:S02]  /*a230*/  IMAD.MOV.U32 R29, RZ, RZ, 0x1f ;  /* 0x0000001fff1d7424 */ /* 0x000fc400078e00ff */
[----:B------:R-:W-:Y:S02]  /*a240*/  IMAD.MOV.U32 R13, RZ, RZ, R4 ;  /* 0x000000ffff0d7224 */ /* 0x000fe400078e0004 */
[----:B------:R-:W-:Y:S05]  /*a250*/  CALL.REL.NOINC `($__internal_7_$__cuda_sm70_shflsync_bfly_p) ;  /* 0x0000027000007944 */ /* 0x000fea0003c00000 */
[----:B-1----:R-:W-:Y:S01]  /*a260*/  IMAD.MOV.U32 R7, RZ, RZ, R13 ;  /* 0x000000ffff077224 */ /* 0x002fe200078e000d */
[----:B0-----:R-:W-:Y:S05]  /*a270*/  BRA `(.L_x_1347) ;  /* 0xffff7a2000007947 */ /* 0x001fea000383ffff */
.L_x_1283:
[----:B------:R-:W-:Y:S01]  /*a280*/  MOV R13, R226 ;  /* 0x000000e2000d7202 */ /* 0x000fe20000000f00 */
[----:B------:R-:W-:Y:S01]  /*a290*/  IMAD.MOV.U32 R162, RZ, RZ, 0x1 ;  /* 0x00000001ffa27424 */ /* 0x000fe200078e00ff */
[----:B------:R-:W-:Y:S01]  /*a2a0*/  MOV R224, 0xffffffff ;  /* 0xffffffff00e07802 */ /* 0x000fe20000000f00 */
[----:B------:R-:W-:Y:S01]  /*a2b0*/  IMAD.MOV.U32 R29, RZ, RZ, 0x1f ;  /* 0x0000001fff1d7424 */ /* 0x000fe200078e00ff */
[----:B------:R-:W-:Y:S02]  /*a2c0*/  MOV R158, 0xa2e0 ;  /* 0x0000a2e0009e7802 */ /* 0x000fe40000000f00 */
[----:B------:R-:W-:Y:S05]  /*a2d0*/  CALL.REL.NOINC `($__internal_7_$__cuda_sm70_shflsync_bfly_p) ;  /* 0x000001f000007944 */ /* 0x000fea0003c00000 */
[----:B01----:R-:W-:Y:S05]  /*a2e0*/  BRA `(.L_x_1348) ;  /* 0xffffcbf000007947 */ /* 0x003fea000383ffff */
.L_x_1287:
[----:B------:R-:W-:Y:S01]  /*a2f0*/  HFMA2.MMA R29, -RZ, RZ, 0, 1.847743988037109375e-06 ;  /* 0x0000001fff1d7435 */ /* 0x000fe200000001ff */
[----:B------:R-:W-:Y:S01]  /*a300*/  IMAD.MOV.U32 R13, RZ, RZ, R0 ;  /* 0x000000ffff0d7224 */ /* 0x000fe200078e0000 */
[----:B------:R-:W-:Y:S01]  /*a310*/  MOV R158, 0xa350 ;  /* 0x0000a350009e7802 */ /* 0x000fe20000000f00 */
[----:B------:R-:W-:Y:S02]  /*a320*/  IMAD.MOV.U32 R162, RZ, RZ, 0x10 ;  /* 0x00000010ffa27424 */ /* 0x000fe400078e00ff */
[----:B------:R-:W-:-:S02]  /*a330*/  IMAD.MOV.U32 R224, RZ, RZ, -0x1 ;  /* 0xffffffffffe07424 */ /* 0x000fc400078e00ff */
[----:B------:R-:W-:Y:S05]  /*a340*/  CALL.REL.NOINC `($__internal_7_$__cuda_sm70_shflsync_bfly_p) ;  /* 0x0000018000007944 */ /* 0x000fea0003c00000 */
[----:B-1----:R-:W-:Y:S01]  /*a350*/  IMAD.MOV.U32 R5, RZ, RZ, R13 ;  /* 0x000000ffff057224 */ /* 0x002fe200078e000d */
[----:B0-----:R-:W-:Y:S05]  /*a360*/  BRA `(.L_x_1349) ;  /* 0xffffcdb000007947 */ /* 0x001fea000383ffff */
.L_x_1288:
[----:B------:R-:W-:Y:S01]  /*a370*/  MOV R13, R6 ;  /* 0x00000006000d7202 */ /* 0x000fe20000000f00 */
[----:B------:R-:W-:Y:S01]  /*a380*/  IMAD.MOV.U32 R162, RZ, RZ, 0x8 ;  /* 0x00000008ffa27424 */ /* 0x000fe200078e00ff */
[----:B------:R-:W-:Y:S01]  /*a390*/  MOV R224, 0xffffffff ;  /* 0xffffffff00e07802 */ /* 0x000fe20000000f00 */
[----:B------:R-:W-:Y:S01]  /*a3a0*/  IMAD.MOV.U32 R29, RZ, RZ, 0x1f ;  /* 0x0000001fff1d7424 */ /* 0x000fe200078e00ff */
[----:B------:R-:W-:-:S02]  /*a3b0*/  MOV R158, 0xa3d0 ;  /* 0x0000a3d0009e7802 */ /* 0x000fc40000000f00 */
[----:B0-----:R-:W-:Y:S05]  /*a3c0*/  CALL.REL.NOINC `($__internal_7_$__cuda_sm70_shflsync_bfly_p) ;  /* 0x0000010000007944 */ /* 0x001fea0003c00000 */
[----:B-1----:R-:W-:Y:S01]  /*a3d0*/  FMNMX.FTZ R6, R6, R13, !PT ;  /* 0x0000000d06067209 */ /* 0x002fe20007810000 */
[----:B0-----:R-:W-:Y:S01]  /*a3e0*/  IMAD.MOV.U32 R162, RZ, RZ, 0x4 ;  /* 0x00000004ffa27424 */ /* 0x001fe200078e00ff */
[----:B------:R-:W-:Y:S01]  /*a3f0*/  MOV R224, 0xffffffff ;  /* 0xffffffff00e07802 */ /* 0x000fe20000000f00 */
[----:B------:R-:W-:Y:S01]  /*a400*/  IMAD.MOV.U32 R29, RZ, RZ, 0x1f ;  /* 0x0000001fff1d7424 */ /* 0x000fe200078e00ff */
[----:B------:R-:W-:Y:S01]  /*a410*/  MOV R158, 0xa440 ;  /* 0x0000a440009e7802 */ /* 0x000fe20000000f00 */
[----:B------:R-:W-:-:S02]  /*a420*/  IMAD.MOV.U32 R13, RZ, RZ, R6 ;  /* 0x000000ffff0d7224 */ /* 0x000fc400078e0006 */
[----:B------:R-:W-:Y:S05]  /*a430*/  CALL.REL.NOINC `($__internal_7_$__cuda_sm70_shflsync_bfly_p) ;  /* 0x0000009000007944 */ /* 0x000fea0003c00000 */
[----:B-1----:R-:W-:Y:S01]  /*a440*/  FMNMX.FTZ R5, R6, R13, !PT ;  /* 0x0000000d06057209 */ /* 0x002fe20007810000 */
[----:B0-----:R-:W-:Y:S01]  /*a450*/  HFMA2.MMA R29, -RZ, RZ, 0, 1.847743988037109375e-06 ;  /* 0x0000001fff1d7435 */ /* 0x001fe200000001ff */
[----:B------:R-:W-:Y:S01]  /*a460*/  IMAD.MOV.U32 R162, RZ, RZ, 0x2 ;  /* 0x00000002ffa27424 */ /* 0x000fe200078e00ff */
[----:B------:R-:W-:Y:S01]  /*a470*/  MOV R158, 0xa4b0 ;  /* 0x0000a4b0009e7802 */ /* 0x000fe20000000f00 */
[----:B------:R-:W-:-:S02]  /*a480*/  IMAD.MOV.U32 R224, RZ, RZ, -0x1 ;  /* 0xffffffffffe07424 */ /* 0x000fc400078e00ff */
[----:B------:R-:W-:Y:S02]  /*a490*/  IMAD.MOV.U32 R13, RZ, RZ, R5 ;  /* 0x000000ffff0d7224 */ /* 0x000fe400078e0005 */
[----:B------:R-:W-:Y:S05]  /*a4a0*/  CALL.REL.NOINC `($__internal_7_$__cuda_sm70_shflsync_bfly_p) ;  /* 0x0000002000007944 */ /* 0x000fea0003c00000 */
[----:B-1----:R-:W-:Y:S01]  /*a4b0*/  MOV R4, R13 ;  /* 0x0000000d00047202 */ /* 0x002fe20000000f00 */
[----:B0-----:R-:W-:Y:S05]  /*a4c0*/  BRA `(.L_x_1350) ;  /* 0xffffccc000007947 */ /* 0x001fea000383ffff */
        .weak           $__internal_7_$__cuda_sm70_shflsync_bfly_p
        .type           $__internal_7_$__cuda_sm70_shflsync_bfly_p,@function
        .size           $__internal_7_$__cuda_sm70_shflsync_bfly_p,(.L_x_3258 - $__internal_7_$__cuda_sm70_shflsync_bfly_p)
$__internal_7_$__cuda_sm70_shflsync_bfly_p:
[----:B------:R-:W-:Y:S01]  /*a4d0*/  IMAD.MOV.U32 R159, RZ, RZ, 0x0 ;  /* 0x00000000ff9f7424 */ /* 0x000fe200078e00ff */
[----:B------:R-:W-:Y:S04]  /*a4e0*/  WARPSYNC R224 ;  /* 0x000000e000007348 */ /* 0x000fe80003800000 */
[----:B------:R0:W1:Y:S01]  /*a4f0*/  SHFL.BFLY PT, R13, R13, R162, R29 ;  /* 0x0c0000a20d0d7389 */ /* 0x00006200000e001d */
[----:B------:R-:W-:Y:S05]  /*a500*/  RET.REL.NODEC R158 `(_ZN4mmha33masked_multihead_attention_kernelIfLi80ELi128ELi2ELi32ELi128ELb1ELb1EEEv26Multihead_attention_paramsIT_XT5_EE) ;  /* 0xffff5af09e007950 */ /* 0x000fea0003c3ffff */
.L_x_1351:
        /* <DEDUP_REMOVED lines=15> */
.L_x_3258:


//--------------------- .text._ZN4mmha33masked_multihead_attention_kernelIfLi80ELi128ELi4ELi32ELi64ELb1ELb1EEEv26Multihead_attention_paramsIT_XT5_EE --------------------------
	.section	.text._ZN4mmha33masked_multihead_attention_kernelIfLi80ELi128ELi4ELi32ELi64ELb1ELb1EEEv26Multihead_attention_paramsIT_XT5_EE,"ax",@progbits
	.sectioninfo	@"SHI_REGISTERS=136"
	.align	128
        .global         _ZN4mmha33masked_multihead_attention_kernelIfLi80ELi128ELi4ELi32ELi64ELb1ELb1EEEv26Multihead_attention_paramsIT_XT5_EE
        .type           _ZN4mmha33masked_multihead_attention_kernelIfLi80ELi128ELi4ELi32ELi64ELb1ELb1EEEv26Multihead_attention_paramsIT_XT5_EE,@function
        .size           _ZN4mmha33masked_multihead_attention_kernelIfLi80ELi128ELi4ELi32ELi64ELb1ELb1EEEv26Multihead_attention_paramsIT_XT5_EE,(.L_x_3259 - _ZN4mmha33masked_multihead_attention_kernelIfLi80ELi128ELi4ELi32ELi64ELb1ELb1EEEv26Multihead_attention_paramsIT_XT5_EE)
        .other          _ZN4mmha33masked_multihead_attention_kernelIfLi80ELi128ELi4ELi32ELi64ELb1ELb1EEEv26Multihead_attention_paramsIT_XT5_EE,@"STO_CUDA_ENTRY STV_DEFAULT"
_ZN4mmha33masked_multihead_attention_kernelIfLi80ELi128ELi4ELi32ELi64ELb1ELb1EEEv26Multihead_attention_paramsIT_XT5_EE:
.text._ZN4mmha33masked_multihead_attention_kernelIfLi80ELi128ELi4ELi32ELi64ELb1ELb1EEEv26Multihead_attention_paramsIT_XT5_EE:
        /* <DEDUP_REMOVED lines=11> */
.L_x_1352:
[----:B------:R-:W-:Y:S01]  /*00b0*/  IABS R5, c[0x0][0x1d0] ;  /* 0x0000740000057a13 */ /* 0x000fe20000000000 */
[----:B------:R-:W-:Y:S01]  /*00c0*/  IMAD.MOV.U32 R44, RZ, RZ, 0x4 ;  /* 0x00000004ff2c7424 */ /* 0x000fe200078e00ff */
        /* <DEDUP_REMOVED lines=11> */
[----:B------:R-:W-:Y:S01]  /*0180*/  IMAD.HI.U32 R3, R3, R7, R2 ;  /* 0x0000000703037227 */ /* 0x000fe200078e0002 */
[----:B------:R-:W-:Y:S01]  /*0190*/  HFMA2.MMA R26, -RZ, RZ, 0, 0 ;  /* 0x00000000ff1a7435 */ /* 0x000fe200000001ff */
[----:B------:R-:W0:Y:S01]  /*01a0*/  S2R R24, SR_TID.X ;  /* 0x0000000000187919 */ /* 0x000e220000002100 */
[----:B------:R-:W-:-:S03]  /*01b0*/  P2R R2, PR, RZ, 0x10 ;  /* 0x00000010ff027803 */ /* 0x000fc60000000000 */
        /* <DEDUP_REMOVED lines=8> */
[C---:B------:R-:W-:Y:S01]  /*0240*/  IMAD.WIDE R4, R28.reuse, R44, c[0x0][0x278] ;  /* 0x00009e001c047625 */ /* 0x040fe200078e022c */
[----:B------:R-:W-:-:S04]  /*0250*/  LOP3.LUT R0, R28, c[0x0][0x1d0], RZ, 0x3c, !PT ;  /* 0x000074001c007a12 */ /* 0x000fc800078e3cff */
[----:B------:R-:W-:Y:S01]  /*0260*/  ISETP.GE.AND P3, PT, R0, RZ, PT ;  /* 0x000000ff0000720c */ /* 0x000fe20003f66270 */
[----:B------:R-:W2:Y:S06]  /*0270*/  LDG.E R25, [R4.64] ;  /* 0x0000002404197981 */ /* 0x000eac000c1e1900 */
[----:B------:R-:W-:-:S06]  /*0280*/  @P1 IADD3 R27, R27, 0x1, RZ ;  /* 0x000000011b1b1810 */ /* 0x000fcc0007ffe0ff */
[----:B------:R-:W-:Y:S01]  /*0290*/  @!P3 IMAD.MOV R27, RZ, RZ, -R27 ;  /* 0x000000ffff1bb224 */ /* 0x000fe200078e0a1b */
[----:B------:R-:W-:-:S05]  /*02a0*/  @!P2 LOP3.LUT R27, RZ, c[0x0][0x1d0], RZ, 0x33, !PT ;  /* 0x00007400ff1baa12 */ /* 0x000fca00078e33ff */
[----:B------:R-:W-:-:S05]  /*02b0*/  @P4 IMAD.WIDE R6, R27, R44, c[0x0][0x240] ;  /* 0x000090001b064625 */ /* 0x000fca00078e022c */
[----:B------:R1:W3:Y:S04]  /*02c0*/  @P4 LDG.E R26, [R6.64] ;  /* 0x00000024061a4981 */ /* 0x0002e8000c1e1900 */
[----:B------:R-:W4:Y:S01]  /*02d0*/  S2R R23, SR_CTAID.X ;  /* 0x0000000000177919 */ /* 0x000f220000002500 */
[C---:B0-----:R-:W-:Y:S02]  /*02e0*/  ISETP.LT.AND P3, PT, R24.reuse, 0x20, P4 ;  /* 0x000000201800780c */ /* 0x041fe40002761270 */
[C---:B------:R-:W-:Y:S02]  /*02f0*/  ISETP.GT.AND P0, PT, R24.reuse, 0x13, PT ;  /* 0x000000131800780c */ /* 0x040fe40003f04270 */
[----:B------:R-:W-:Y:S01]  /*0300*/  ISETP.NE.U32.AND P2, PT, RZ, c[0x0][0x1f8], PT ;  /* 0x00007e00ff007a0c */ /* 0x000fe20003f45070 */
[----:B------:R-:W-:-:S03]  /*0310*/  IMAD.SHL.U32 R18, R24, 0x4, RZ ;  /* 0x0000000418127824 */ /* 0x000fc600078e00ff */
[----:B------:R-:W-:Y:S01]  /*0320*/  ISETP.NE.AND.EX P2, PT, RZ, c[0x0][0x1fc], PT, P2 ;  /* 0x00007f00ff007a0c */ /* 0x000fe20003f45320 */
[----:B----4-:R-:W-:-:S04]  /*0330*/  IMAD R19, R28, c[0x0][0x1d8], R23 ;  /* 0x000076001c137a24 */ /* 0x010fc800078e0217 */
[----:B------:R-:W-:-:S04]  /*0340*/  IMAD R89, R19, 0x50, RZ ;  /* 0x0000005013597824 */ /* 0x000fc800078e02ff */
[----:B------:R-:W-:Y:S01]  /*0350*/  IMAD.IADD R30, R89, 0x1, R18 ;  /* 0x00000001591e7824 */ /* 0x000fe200078e0212 */
[----:B------:R-:W-:Y:S01]  /*0360*/  SHF.R.S32.HI R11, RZ, 0x1f, R28 ;  /* 0x0000001fff0b7819 */ /* 0x000fe2000001141c */
[----:B------:R-:W-:Y:S01]  /*0370*/  CS2R R32, SRZ ;  /* 0x0000000000207805 */ /* 0x000fe2000001ff00 */
[----:B------:R-:W-:Y:S01]  /*0380*/  CS2R R34, SRZ ;  /* 0x0000000000227805 */ /* 0x000fe2000001ff00 */
[----:B------:R-:W-:-:S04]  /*0390*/  @P2 LEA R20, P4, R28, c[0x0][0x1f8], 0x2 ;  /* 0x00007e001c142a11 */ /* 0x000fc800078810ff */
[----:B------:R-:W-:Y:S02]  /*03a0*/  @P2 LEA.HI.X R21, R28, c[0x0][0x1fc], R11, 0x2, P4 ;  /* 0x00007f001c152a11 */ /* 0x000fe400020f140b */
[----:B------:R-:W-:-:S04]  /*03b0*/  IABS R45, c[0x0][0x1d4] ;  /* 0x00007500002d7a13 */ /* 0x000fc80000000000 */
[----:B------:R-:W0:Y:S01]  /*03c0*/  I2F.RP R0, R45 ;  /* 0x0000002d00007306 */ /* 0x000e220000209400 */
[----:B--2---:R-:W-:-:S05]  /*03d0*/  IADD3 R17, R25, -0x1, RZ ;  /* 0xffffffff19117810 */ /* 0x004fca0007ffe0ff */
[----:B-1----:R-:W-:-:S04]  /*03e0*/  @!P0 IMAD.SHL.U32 R7, R17, 0x4, RZ ;  /* 0x0000000411078824 */ /* 0x002fc800078e00ff */
[----:B------:R-:W-:-:S04]  /*03f0*/  @!P0 IMAD R12, R30, c[0x0][0x1d4], R7 ;  /* 0x000075001e0c8a24 */ /* 0x000fc800078e0207 */
[----:B------:R-:W-:-:S05]  /*0400*/  @!P0 IMAD.WIDE R12, R12, R44, c[0x0][0x198] ;  /* 0x000066000c0c8625 */ /* 0x000fca00078e022c */
[----:B------:R1:W5:Y:S01]  /*0410*/  @!P0 LDG.E.128 R32, [R12.64] ;  /* 0x000000240c208981 */ /* 0x000362000c1e1d00 */
[----:B---3--:R-:W-:-:S04]  /*0420*/  @P3 IMAD R9, R26, c[0x0][0x1d8], R23 ;  /* 0x000076001a093a24 */ /* 0x008fc800078e0217 */
[----:B------:R-:W-:-:S04]  /*0430*/  @P3 IMAD R9, R9, 0x50, R18 ;  /* 0x0000005009093824 */ /* 0x000fc800078e0212 */
[----:B------:R-:W-:-:S06]  /*0440*/  @P3 IMAD.WIDE R8, R9, R44, c[0x0][0x230] ;  /* 0x00008c0009083625 */ /* 0x000fcc00078e022c */
[----:B------:R-:W5:Y:S01]  /*0450*/  @P3 LDG.E.128 R8, [R8.64] ;  /* 0x0000002408083981 */ /* 0x000f62000c1e1d00 */
[----:B0-----:R-:W0:Y:S01]  /*0460*/  MUFU.RCP R0, R0 ;  /* 0x0000000000007308 */ /* 0x001e220000001000 */
[----:B------:R-:W-:-:S04]  /*0470*/  ISETP.EQ.U32.AND P1, PT, RZ, c[0x0][0x170], PT ;  /* 0x00005c00ff007a0c */ /* 0x000fc80003f22070 */
[----:B------:R-:W-:Y:S01]  /*0480*/  ISETP.EQ.OR.EX P1, PT, RZ, c[0x0][0x174], P0, P1 ;  /* 0x00005d00ff007a0c */ /* 0x000fe20000722710 */
[----:B------:R-:W-:Y:S01]  /*0490*/  IMAD R3, R23, 0x50, RZ ;  /* 0x0000005017037824 */ /* 0x000fe200078e02ff */
[----:B0-----:R-:W-:-:S04]  /*04a0*/  IADD3 R36, R0, 0xffffffe, RZ ;  /* 0x0ffffffe00247810 */ /* 0x001fc80007ffe0ff */
[----:B------:R0:W2:Y:S01]  /*04b0*/  F2I.FTZ.U32.TRUNC.NTZ R37, R36 ;  /* 0x0000002400257305 */ /* 0x0000a2000021f000 */
[----:B------:R-:W-:Y:S01]  /*04c0*/  IMAD.IADD R29, R3, 0x1, R18 ;  /* 0x00000001031d7824 */ /* 0x000fe200078e0212 */
[----:B------:R-:W-:Y:S01]  /*04d0*/  CS2R R4, SRZ ;  /* 0x0000000000047805 */ /* 0x000fe2000001ff00 */
[----:B------:R-:W-:-:S04]  /*04e0*/  CS2R R6, SRZ ;  /* 0x0000000000067805 */ /* 0x000fc8000001ff00 */
[----:B------:R-:W-:-:S04]  /*04f0*/  @!P1 IMAD.WIDE R14, R29, R44, c[0x0][0x170] ;  /* 0x00005c001d0e9625 */ /* 0x000fc800078e022c */
[----:B0-----:R-:W-:Y:S01]  /*0500*/  IMAD.MOV.U32 R36, RZ, RZ, RZ ;  /* 0x000000ffff247224 */ /* 0x001fe200078e00ff */
[----:B------:R0:W5:Y:S01]  /*0510*/  @!P1 LDG.E.128 R4, [R14.64] ;  /* 0x000000240e049981 */ /* 0x000162000c1e1d00 */
[----:B--2---:R-:W-:-:S04]  /*0520*/  IMAD.MOV R16, RZ, RZ, -R37 ;  /* 0x000000ffff107224 */ /* 0x004fc800078e0a25 */
[----:B0-----:R-:W-:Y:S01]  /*0530*/  IMAD R15, R16, R45, RZ ;  /* 0x0000002d100f7224 */ /* 0x001fe200078e02ff */
[----:B------:R-:W-:-:S03]  /*0540*/  IABS R16, R17 ;  /* 0x0000001100107213 */ /* 0x000fc60000000000 */
[----:B------:R-:W-:-:S06]  /*0550*/  IMAD.HI.U32 R37, R37, R15, R36 ;  /* 0x0000000f25257227 */ /* 0x000fcc00078e0024 */
[----:B------:R-:W-:-:S05]  /*0560*/  IMAD.HI.U32 R37, R37, R16, RZ ;  /* 0x0000001025257227 */ /* 0x000fca00078e00ff */
[----:B------:R-:W-:-:S05]  /*0570*/  IADD3 R37, -R37, RZ, RZ ;  /* 0x000000ff25257210 */ /* 0x000fca0007ffe1ff */
[----:B------:R-:W-:-:S05]  /*0580*/  IMAD R16, R45, R37, R16 ;  /* 0x000000252d107224 */ /* 0x000fca00078e0210 */
[----:B------:R-:W-:Y:S01]  /*0590*/  ISETP.GT.U32.AND P1, PT, R45, R16, PT ;  /* 0x000000102d00720c */ /* 0x000fe20003f24070 */
[----:B------:R-:W-:Y:S02]  /*05a0*/  IMAD.MOV.U32 R22, RZ, RZ, RZ ;  /* 0x000000ffff167224 */ /* 0x000fe400078e00ff */
[----:B------:R-:W-:Y:S01]  /*05b0*/  IMAD R0, R28, c[0x0][0x1c8], R3 ;  /* 0x000072001c007a24 */ /* 0x000fe200078e0203 */
[----:B------:R-:W-:Y:S01]  /*05c0*/  BSSY B0, `(.L_x_1353) ;  /* 0x0000021000007945 */ /* 0x000fe20003800000 */
[----:B------:R-:W-:Y:S01]  /*05d0*/  ISETP.NE.AND P5, PT, RZ, c[0x0][0x1ec], PT ;  /* 0x00007b00ff007a0c */ /* 0x000fe20003fa5270 */
[----:B------:R-:W-:Y:S01]  /*05e0*/  CS2R R42, SRZ ;  /* 0x00000000002a7805 */ /* 0x000fe2000001ff00 */
[----:B------:R1:W5:Y:S01]  /*05f0*/  @P2 LDG.E R22, [R20.64] ;  /* 0x0000002414162981 */ /* 0x000362000c1e1900 */
[----:B------:R-:W-:-:S05]  /*0600*/  CS2R R40, SRZ ;  /* 0x0000000000287805 */ /* 0x000fca000001ff00 */
[----:B------:R-:W-:Y:S01]  /*0610*/  @!P1 IMAD.IADD R16, R16, 0x1, -R45 ;  /* 0x0000000110109824 */ /* 0x000fe200078e0a2d */
[----:B------:R-:W-:-:S04]  /*0620*/  ISETP.NE.AND P1, PT, RZ, c[0x0][0x1c8], PT ;  /* 0x00007200ff007a0c */ /* 0x000fc80003f25270 */
[----:B------:R-:W-:Y:S02]  /*0630*/  ISETP.GT.U32.AND P2, PT, R45, R16, PT ;  /* 0x000000102d00720c */ /* 0x000fe40003f44070 */
[----:B------:R-:W-:Y:S01]  /*0640*/  SEL R3, R89, R0, !P1 ;  /* 0x0000000059037207 */ /* 0x000fe20004800000 */
[----:B------:R-:W-:Y:S05]  /*0650*/  @P0 BRA `(.L_x_1354) ;  /* 0x0000017000000947 */ /* 0x000fea0003800000 */
[----:B-1----:R-:W-:Y:S02]  /*0660*/  IMAD.MOV.U32 R0, RZ, RZ, c[0x0][0x258] ;  /* 0x00009600ff007624 */ /* 0x002fe400078e00ff */
[----:B------:R-:W-:-:S03]  /*0670*/  IMAD.IADD R3, R3, 0x1, R18 ;  /* 0x0000000103037824 */ /* 0x000fc600078e0212 */
[----:B------:R-:W-:-:S13]  /*0680*/  ISETP.NE.AND P1, PT, R0, 0x2, PT ;  /* 0x000000020000780c */ /* 0x000fda0003f25270 */
[----:B------:R-:W-:-:S04]  /*0690*/  @!P1 IADD3 R20, P4, R3, c[0x0][0x168], RZ ;  /* 0x00005a0003149a10 */ /* 0x000fc80007f9e0ff */
[----:B------:R-:W-:-:S05]  /*06a0*/  @!P1 LEA.HI.X.SX32 R21, R3, c[0x0][0x16c], 0x1, P4 ;  /* 0x00005b0003159a11 */ /* 0x000fca00020f0eff */
[----:B------:R-:W2:Y:S01]  /*06b0*/  @!P1 LDG.E R20, [R20.64] ;  /* 0x0000002414149981 */ /* 0x000ea2000c1e1900 */
[----:B------:R-:W-:Y:S02]  /*06c0*/  @!P1 IMAD.MOV.U32 R12, RZ, RZ, c[0x0][0x248] ;  /* 0x00009200ff0c9624 */ /* 0x000fe400078e00ff */
        /* <DEDUP_REMOVED lines=16> */
.L_x_1354:
[----:B01----:R-:W-:Y:S05]  /*07d0*/  BSYNC B0 ;  /* 0x0000000000007941 */ /* 0x003fea0003800000 */
.L_x_1353:
        /* <DEDUP_REMOVED lines=11> */
.L_x_1356:
[----:B------:R-:W-:Y:S05]  /*0890*/  BSYNC B0 ;  /* 0x0000000000007941 */ /* 0x000fea0003800000 */
.L_x_1355:
        /* <DEDUP_REMOVED lines=63> */
[----:B------:R-:W-:Y:S02]  /*0c90*/  IMAD.MOV.U32 R4, RZ, RZ, c[0x4][0xc8] ;  /* 0x01003200ff047624 */ /* 0x000fe400078e00ff */
[----:B------:R0:W1:Y:S01]  /*0ca0*/  LDC.64 R14, c[0x4][R0] ;  /* 0x01000000000e7b82 */ /* 0x0000620000000a00 */
[----:B------:R-:W-:Y:S02]  /*0cb0*/  IMAD.MOV.U32 R5, RZ, RZ, c[0x4][0xcc] ;  /* 0x01003300ff057624 */ /* 0x000fe400078e00ff */
[----:B------:R-:W-:Y:S02]  /*0cc0*/  IMAD.MOV.U32 R6, RZ, RZ, c[0x4][0xd0] ;  /* 0x01003400ff067624 */ /* 0x000fe400078e00ff */
[----:B------:R-:W-:-:S02]  /*0cd0*/  IMAD.MOV.U32 R7, RZ, RZ, c[0x4][0xd4] ;  /* 0x01003500ff077624 */ /* 0x000fc400078e00ff */
[----:B------:R-:W-:Y:S02]  /*0ce0*/  IMAD.MOV.U32 R8, RZ, RZ, 0x53f ;  /* 0x0000053fff087424 */ /* 0x000fe400078e00ff */
[----:B------:R-:W-:Y:S02]  /*0cf0*/  IMAD.MOV.U32 R10, RZ, RZ, c[0x4][0x80] ;  /* 0x01002000ff0a7624 */ /* 0x000fe400078e00ff */
[----:B------:R-:W-:Y:S02]  /*0d00*/  IMAD.MOV.U32 R11, RZ, RZ, c[0x4][0x84] ;  /* 0x01002100ff0b7624 */ /* 0x000fe400078e00ff */
        /* <DEDUP_REMOVED lines=9> */
.L_x_1359:
        /* <DEDUP_REMOVED lines=9> */
.L_x_1360:
        /* <DEDUP_REMOVED lines=14> */
[----:B------:R-:W-:Y:S02]  /*0f10*/  BSSY B1, `(.L_x_1363) ;  /* 0x0000060000017945 */ /* 0x000fe40003800000 */
[----:B------:R-:W-:Y:S01]  /*0f20*/  IMAD R20, R31, 0x4, R21 ;  /* 0x000000041f147824 */ /* 0x000fe200078e0215 */
[----:B------:R0:W2:Y:S04]  /*0f30*/  LDS R42, [R0.X4+0x414] ;  /* 0x00041400002a7984 */ /* 0x0000a80000004800 */
[----:B------:R0:W3:Y:S04]  /*0f40*/  LDS R41, [R20] ;  /* 0x0000000014297984 */ /* 0x0000e80000000800 */
[----:B------:R0:W4:Y:S01]  /*0f50*/  LDS R43, [R20+0x4] ;  /* 0x00000400142b7984 */ /* 0x0001220000000800 */
        /* <DEDUP_REMOVED lines=35> */
.L_x_1364:
        /* <DEDUP_REMOVED lines=51> */
.L_x_1367:
[----:B0-----:R-:W-:Y:S05]  /*14c0*/  BSYNC B2 ;  /* 0x0000000000027941 */ /* 0x001fea0003800000 */
.L_x_1366:
[----:B----4-:R0:W-:Y:S04]  /*14d0*/  STS [R29], R32 ;  /* 0x000000201d007388 */ /* 0x0101e80000000800 */
[----:B---3--:R0:W-:Y:S04]  /*14e0*/  STS [R29+0x4], R34 ;  /* 0x000004221d007388 */ /* 0x0081e80000000800 */
[----:B--2---:R0:W-:Y:S04]  /*14f0*/  STS [R44], R33 ;  /* 0x000000212c007388 */ /* 0x0041e80000000800 */
[----:B-1----:R0:W-:Y:S02]  /*1500*/  STS [R44+0x4], R35 ;  /* 0x000004232c007388 */ /* 0x0021e40000000800 */
.L_x_1365:
[----:B------:R-:W-:Y:S05]  /*1510*/  BSYNC B1 ;  /* 0x0000000000017941 */ /* 0x000fea0003800000 */
.L_x_1363:
[----:B-1----:R1:W-:Y:S04]  /*1520*/  STS [R21], R40 ;  /* 0x0000002815007388 */ /* 0x0023e80000000800 */
[----:B--2---:R1:W-:Y:S04]  /*1530*/  STS [R21+0x4], R42 ;  /* 0x0000042a15007388 */ /* 0x0043e80000000800 */
[----:B---3--:R1:W-:Y:S04]  /*1540*/  STS [R20], R41 ;  /* 0x0000002914007388 */ /* 0x0083e80000000800 */
[----:B----4-:R1:W-:Y:S02]  /*1550*/  STS [R20+0x4], R43 ;  /* 0x0000042b14007388 */ /* 0x0103e40000000800 */
.L_x_1362:
[----:B------:R-:W-:Y:S05]  /*1560*/  BSYNC B0 ;  /* 0x0000000000007941 */ /* 0x000fea0003800000 */
.L_x_1361:
[----:B------:R-:W-:Y:S06]  /*1570*/  BAR.SYNC.DEFER_BLOCKING 0x0 ;  /* 0x0000000000007b1d */ /* 0x000fec0000010000 */
[----:B------:R-:W-:Y:S01]  /*1580*/  BSSY B0, `(.L_x_1368) ;  /* 0x0000005000007945 */ /* 0x000fe20003800000 */
[----:B------:R-:W-:Y:S05]  /*1590*/  @!P6 BRA `(.L_x_1369) ;  /* 0x000000300000e947 */ /* 0x000fea0003800000 */
[----:B------:R-:W-:Y:S01]  /*15a0*/  ISETP.NE.AND P0, PT, RZ, c[0x0][0x1ec], PT ;  /* 0x00007b00ff007a0c */ /* 0x000fe20003f05270 */
[----:B01----:R0:W1:-:S12]  /*15b0*/  LDS.128 R40, [R14] ;  /* 0x000000000e287984 */ /* 0x0030580000000c00 */
[----:B------:R0:W2:Y:S02]  /*15c0*/  @!P0 LDS.128 R32, [R15] ;  /* 0x000000000f208984 */ /* 0x0000a40000000c00 */
.L_x_1369:
[----:B------:R-:W-:Y:S05]  /*15d0*/  BSYNC B0 ;  /* 0x0000000000007941 */ /* 0x000fea0003800000 */
.L_x_1368:
[----:B------:R-:W-:Y:S06]  /*15e0*/  BAR.SYNC.DEFER_BLOCKING 0x0 ;  /* 0x0000000000007b1d */ /* 0x000fec0000010000 */
[----:B------:R-:W-:Y:S05]  /*15f0*/  BRA `(.L_x_1358) ;  /* 0x000004c000007947 */ /* 0x000fea0003800000 */
.L_x_1357:
        /* <DEDUP_REMOVED lines=35> */
.L_x_1370:
        /* <DEDUP_REMOVED lines=39> */
[----:B------:R-:W-:Y:S02]  /*1aa0*/  IMAD.MOV.U32 R40, RZ, RZ, R7 ;  /* 0x000000ffff287224 */ /* 0x000fe400078e0007 */
.L_x_1371:
[----:B------:R-:W-:Y:S05]  /*1ab0*/  BSYNC B0 ;  /* 0x0000000000007941 */ /* 0x000fea0003800000 */
.L_x_1358:
        /* <DEDUP_REMOVED lines=9> */
[----:B------:R-:W-:-:S09]  /*1b50*/  ISETP.GT.OR P0, PT, R24, 0x13, P1 ;  /* 0x000000131800780c */ /* 0x000fd20000f04670 */
[----:B------:R1:W-:Y:S04]  /*1b60*/  @!P1 STS.128 [R24.X16+0x210], R36 ;  /* 0x0002102418009388 */ /* 0x0003e8000000cc00 */
[----:B------:R-:W-:Y:S02]  /*1b70*/  @!P0 IMAD.SHL.U32 R3, R16, 0x4, RZ ;  /* 0x0000000410038824 */ /* 0x000fe400078e00ff */
[----:B------:R-:W-:Y:S02]  /*1b80*/  @!P0 IMAD.MOV.U32 R6, RZ, RZ, 0x4 ;  /* 0x00000004ff068424 */ /* 0x000fe400078e00ff */
[----:B------:R-:W-:-:S04]  /*1b90*/  @!P0 IMAD R3, R30, c[0x0][0x1d4], R3 ;  /* 0x000075001e038a24 */ /* 0x000fc800078e0203 */
[----:B------:R-:W-:-:S04]  /*1ba0*/  @!P0 IMAD.WIDE R6, R3, R6, c[0x0][0x198] ;  /* 0x0000660003068625 */ /* 0x000fc800078e0206 */
[----:B------:R-:W-:Y:S01]  /*1bb0*/  FFMA.FTZ R3, R41, R33, R0 ;  /* 0x0000002129037223 */ /* 0x000fe20000010000 */
[----:B------:R1:W-:Y:S03]  /*1bc0*/  @!P0 STG.E.128 [R6.64], R32 ;  /* 0x0000002006008986 */ /* 0x0003e6000c101d24 */
[----:B------:R-:W-:-:S04]  /*1bd0*/  FFMA.FTZ R0, R42, R34, R3 ;  /* 0x000000222a007223 */ /* 0x000fc80000010003 */
[----:B------:R-:W-:Y:S01]  /*1be0*/  FFMA.FTZ R3, R43, R35, R0 ;  /* 0x000000232b037223 */ /* 0x000fe20000010000 */
[----:B------:R-:W-:Y:S05]  /*1bf0*/  BRA.DIV ~URZ, `(.L_x_1374) ;  /* 0x00007cc27f007947 */ /* 0x000fea000b800000 */
[----:B------:R2:W3:Y:S02]  /*1c00*/  SHFL.BFLY PT, R0, R3, 0x10, 0x1f ;  /* 0x0e001f0003007f89 */ /* 0x0004e400000e0000 */
.L_x_1572:
[----:B-1-3--:R-:W-:Y:S01]  /*1c10*/  FADD.FTZ R7, R3, R0 ;  /* 0x0000000003077221 */ /* 0x00afe20000010000 */
[----:B------:R-:W-:Y:S05]  /*1c20*/  BRA.DIV ~URZ, `(.L_x_1375) ;  /* 0x00007d127f007947 */ /* 0x000fea000b800000 */
[----:B------:R-:W1:Y:S02]  /*1c30*/  SHFL.BFLY PT, R0, R7, 0x8, 0x1f ;  /* 0x0d001f0007007f89 */ /* 0x000e6400000e0000 */
[----:B-1----:R-:W-:-:S05]  /*1c40*/  FADD.FTZ R0, R7, R0 ;  /* 0x0000000007007221 */ /* 0x002fca0000010000 */
[----:B--2---:R-:W1:Y:S02]  /*1c50*/  SHFL.BFLY PT, R3, R0, 0x4, 0x1f ;  /* 0x0c801f0000037f89 */ /* 0x004e6400000e0000 */
[----:B-1----:R-:W-:-:S05]  /*1c60*/  FADD.FTZ R3, R0, R3 ;  /* 0x0000000300037221 */ /* 0x002fca0000010000 */
[----:B------:R-:W1:Y:S02]  /*1c70*/  SHFL.BFLY PT, R6, R3, 0x2, 0x1f ;  /* 0x0c401f0003067f89 */ /* 0x000e6400000e0000 */
[----:B-1----:R-:W-:-:S05]  /*1c80*/  FADD.FTZ R6, R3, R6 ;  /* 0x0000000603067221 */ /* 0x002fca0000010000 */
[----:B------:R1:W2:Y:S02]  /*1c90*/  SHFL.BFLY PT, R5, R6, 0x1, 0x1f ;  /* 0x0c201f0006057f89 */ /* 0x0002a400000e0000 */
.L_x_1573:
[----:B--2---:R-:W-:Y:S02]  /*1ca0*/  FADD.FTZ R0, R5, R6 ;  /* 0x0000000605007221 */ /* 0x004fe40000010000 */
.L_x_1373:
[----:B------:R-:W-:Y:S05]  /*1cb0*/  BSYNC B0 ;  /* 0x0000000000007941 */ /* 0x000fea0003800000 */
.L_x_1372:
[----:B------:R-:W-:Y:S02]  /*1cc0*/  ISETP.NE.AND P0, PT, R24, RZ, PT ;  /* 0x000000ff1800720c */ /* 0x000fe40003f05270 */
[----:B------:R-:W-:-:S04]  /*1cd0*/  SHF.R.S32.HI R3, RZ, 0x1f, R24 ;  /* 0x0000001fff037819 */ /* 0x000fc80000011418 */
[----:B------:R-:W-:-:S04]  /*1ce0*/  LEA.HI R81, R3, R24, RZ, 0x2 ;  /* 0x0000001803517211 */ /* 0x000fc800078f10ff */
[----:B------:R-:W-:-:S04]  /*1cf0*/  LOP3.LUT R3, R81, 0xfffffffc, RZ, 0xc0, !PT ;  /* 0xfffffffc51037812 */ /* 0x000fc800078ec0ff */
[----:B------:R-:W-:Y:S01]  /*1d00*/  IADD3 R82, -R3, R24, RZ ;  /* 0x0000001803527210 */ /* 0x000fe20007ffe1ff */
[----:B------:R-:W-:Y:S01]  /*1d10*/  IMAD.MOV.U32 R3, RZ, RZ, -0x800001 ;  /* 0xff7fffffff037424 */ /* 0x000fe200078e00ff */
        /* <DEDUP_REMOVED lines=15> */
.L_x_1376:
[----:B------:R-:W-:Y:S01]  /*1e10*/  WARPSYNC 0xffffffff ;  /* 0xffffffff00007948 */ /* 0x000fe20003800000 */
[----:B------:R-:W-:Y:S06]  /*1e20*/  BAR.SYNC.DEFER_BLOCKING 0x0 ;  /* 0x0000000000007b1d */ /* 0x000fec0000010000 */
[----:B------:R-:W-:Y:S02]  /*1e30*/  ULDC UR4, c[0x0][0x1ec] ;  /* 0x00007b0000047ab9 */ /* 0x000fe40000000800 */
[----:B------:R-:W-:-:S06]  /*1e40*/  UISETP.NE.AND UP0, UPT, URZ, UR4, UPT ;  /* 0x000000043f00728c */ /* 0x000fcc000bf05270 */
[----:B------:R-:W-:Y:S01]  /*1e50*/  PLOP3.LUT P1, PT, PT, PT, UP0, 0x80, 0x0 ;  /* 0x000000000000781c */ /* 0x000fe20003f2f008 */
[----:B------:R3:W4:Y:S04]  /*1e60*/  LDS R5, [R82.X4+0x10] ;  /* 0x0000100052057984 */ /* 0x0007280000004800 */
[----:B-1----:R3:W1:Y:S04]  /*1e70*/  LDS R6, [R82.X4+0x20] ;  /* 0x0000200052067984 */ /* 0x0026680000004800 */
[----:B------:R3:W0:Y:S04]  /*1e80*/  LDS R7, [R82.X4+0x30] ;  /* 0x0000300052077984 */ /* 0x0006280000004800 */
[----:B------:R3:W2:Y:S04]  /*1e90*/  LDS R8, [R82.X4+0x40] ;  /* 0x0000400052087984 */ /* 0x0006a80000004800 */
[----:B------:R3:W0:Y:S04]  /*1ea0*/  LDS R9, [R82.X4+0x50] ;  /* 0x0000500052097984 */ /* 0x0006280000004800 */
[----:B------:R3:W0:Y:S04]  /*1eb0*/  LDS R10, [R82.X4+0x60] ;  /* 0x00006000520a7984 */ /* 0x0006280000004800 */
[----:B------:R3:W0:Y:S04]  /*1ec0*/  LDS R11, [R82.X4+0x70] ;  /* 0x00007000520b7984 */ /* 0x0006280000004800 */
[----:B------:R3:W0:Y:S04]  /*1ed0*/  LDS R12, [R82.X4+0x80] ;  /* 0x00008000520c7984 */ /* 0x0006280000004800 */
[----:B------:R3:W0:Y:S04]  /*1ee0*/  LDS R13, [R82.X4+0x90] ;  /* 0x00009000520d7984 */ /* 0x0006280000004800 */
[----:B0-----:R3:W0:Y:S04]  /*1ef0*/  LDS R14, [R82.X4+0xa0] ;  /* 0x0000a000520e7984 */ /* 0x0016280000004800 */
[----:B------:R3:W0:Y:S04]  /*1f00*/  LDS R15, [R82.X4+0xb0] ;  /* 0x0000b000520f7984 */ /* 0x0006280000004800 */
[----:B------:R3:W0:Y:S04]  /*1f10*/  LDS R21, [R82.X4+0xc0] ;  /* 0x0000c00052157984 */ /* 0x0006280000004800 */
[----:B------:R3:W0:Y:S04]  /*1f20*/  LDS R20, [R82.X4+0xd0] ;  /* 0x0000d00052147984 */ /* 0x0006280000004800 */
[----:B------:R3:W0:Y:S04]  /*1f30*/  LDS R29, [R82.X4+0xe0] ;  /* 0x0000e000521d7984 */ /* 0x0006280000004800 */
[----:B------:R3:W0:Y:S04]  /*1f40*/  LDS R30, [R82.X4+0xf0] ;  /* 0x0000f000521e7984 */ /* 0x0006280000004800 */
[----:B------:R3:W0:Y:S04]  /*1f50*/  LDS R31, [R82.X4+0x100] ;  /* 0x00010000521f7984 */ /* 0x0006280000004800 */
[----:B--2---:R3:W2:Y:S04]  /*1f60*/  LDS R32, [R82.X4+0x110] ;  /* 0x0001100052207984 */ /* 0x0046a80000004800 */
        /* <DEDUP_REMOVED lines=16> */
[----:B-12-4-:R1:W2:Y:S04]  /*2070*/  LDS R48, [R82.X4+0x210] ;  /* 0x0002100052307984 */ /* 0x0162a80000004800 */
[----:B------:R1:W4:Y:S04]  /*2080*/  LDS R49, [R82.X4+0x220] ;  /* 0x0002200052317984 */ /* 0x0003280000004800 */
[----:B------:R1:W3:Y:S04]  /*2090*/  LDS R50, [R82.X4+0x230] ;  /* 0x0002300052327984 */ /* 0x0002e80000004800 */
        /* <DEDUP_REMOVED lines=29> */
.L_x_1377:
[----:B-1234-:R-:W-:Y:S01]  /*2270*/  IADD3 R0, R17, 0x7, -R4 ;  /* 0x0000000711007810 */ /* 0x01efe20007ffe804 */
[----:B------:R-:W-:Y:S01]  /*2280*/  BSSY B0, `(.L_x_1378) ;  /* 0x0000486000007945 */ /* 0x000fe20003800000 */
[----:B------:R-:W-:-:S02]  /*2290*/  LEA.HI.SX32 R92, R81, R4, 0x1e ;  /* 0x00000004515c7211 */ /* 0x000fc400078ff2ff */
[----:B------:R-:W-:-:S04]  /*22a0*/  SHF.R.S32.HI R83, RZ, 0x1f, R0 ;  /* 0x0000001fff537819 */ /* 0x000fc80000011400 */
[----:B------:R-:W-:-:S04]  /*22b0*/  LEA.HI R83, R83, R0, RZ, 0x3 ;  /* 0x0000000053537211 */ /* 0x000fc800078f18ff */
[----:B------:R-:W-:-:S05]  /*22c0*/  LOP3.LUT R83, R83, 0xfffffff8, RZ, 0xc0, !PT ;  /* 0xfffffff853537812 */ /* 0x000fca00078ec0ff */
[----:B------:R-:W-:-:S05]  /*22d0*/  IMAD.IADD R88, R83, 0x1, R4 ;  /* 0x0000000153587824 */ /* 0x000fca00078e0204 */
[----:B------:R-:W-:-:S13]  /*22e0*/  ISETP.GE.AND P0, PT, R92, R88, PT ;  /* 0x000000585c00720c */ /* 0x000fda0003f06270 */
[----:B------:R-:W-:Y:S05]  /*22f0*/  @P0 BRA `(.L_x_1379) ;  /* 0x000047e000000947 */ /* 0x000fea0003800000 */
[----:B------:R-:W-:Y:S02]  /*2300*/  IMAD R83, R26, c[0x0][0x1d8], R23 ;  /* 0x000076001a537a24 */ /* 0x000fe400078e0217 */
[----:B------:R-:W-:Y:S02]  /*2310*/  IMAD R81, R80, 0x50, RZ ;  /* 0x0000005050517824 */ /* 0x000fe400078e02ff */
[--C-:B------:R-:W-:Y:S02]  /*2320*/  IMAD R80, R83, 0x50, R82.reuse ;  /* 0x0000005053507824 */ /* 0x100fe400078e0252 */
[--C-:B------:R-:W-:Y:S02]  /*2330*/  IMAD R89, R89, c[0x0][0x1d4], R82.reuse ;  /* 0x0000750059597a24 */ /* 0x100fe400078e0252 */
[----:B------:R-:W-:Y:S01]  /*2340*/  IMAD R90, R81, c[0x0][0x1d4], R82 ;  /* 0x00007500515a7a24 */ /* 0x000fe200078e0252 */
[C---:B------:R-:W-:Y:S01]  /*2350*/  IADD3 R82, R80.reuse, 0x4, RZ ;  /* 0x0000000450527810 */ /* 0x040fe20007ffe0ff */
[----:B------:R-:W-:Y:S01]  /*2360*/  IMAD.MOV.U32 R93, RZ, RZ, c[0x0][0x1e8] ;  /* 0x00007a00ff5d7624 */ /* 0x000fe200078e00ff */
[----:B------:R-:W-:Y:S01]  /*2370*/  SHF.R.S32.HI R94, RZ, 0x1f, R89 ;  /* 0x0000001fff5e7819 */ /* 0x000fe20000011459 */
[----:B------:R-:W-:Y:S01]  /*2380*/  IMAD.MOV.U32 R83, RZ, RZ, 0x4 ;  /* 0x00000004ff537424 */ /* 0x000fe200078e00ff */
[----:B------:R-:W-:Y:S01]  /*2390*/  SHF.R.S32.HI R95, RZ, 0x1f, R90 ;  /* 0x0000001fff5f7819 */ /* 0x000fe2000001145a */
[----:B------:R-:W-:Y:S01]  /*23a0*/  IMAD.MOV.U32 R91, RZ, RZ, 0x50 ;  /* 0x00000050ff5b7424 */ /* 0x000fe200078e00ff */
[----:B------:R-:W-:Y:S01]  /*23b0*/  IADD3 R93, R93, c[0x0][0x210], RZ ;  /* 0x000084005d5d7a10 */ /* 0x000fe20007ffe0ff */
[----:B------:R-:W-:-:S04]  /*23c0*/  IMAD.WIDE R80, R80, R83, c[0x0][0x230] ;  /* 0x00008c0050507625 */ /* 0x000fc800078e0253 */
[----:B------:R-:W-:Y:S02]  /*23d0*/  IMAD R91, R91, c[0x0][0x1d4], RZ ;  /* 0x000075005b5b7a24 */ /* 0x000fe400078e02ff */
[----:B------:R-:W-:-:S04]  /*23e0*/  IMAD.WIDE R82, R82, R83, c[0x0][0x230] ;  /* 0x00008c0052527625 */ /* 0x000fc800078e0253 */
.L_x_1512:
        /* <DEDUP_REMOVED lines=31> */
[----:B------:R-:W-:Y:S02]  /*25e0*/  IADD3 R85, P2, R96, R101, RZ ;  /* 0x0000006560557210 */ /* 0x000fe40007f5e0ff */
[----:B--2---:R-:W-:Y:S02]  /*25f0*/  ISETP.NE.AND P0, PT, R86, RZ, P0 ;  /* 0x000000ff5600720c */ /* 0x004fe40000705270 */
[----:B------:R-:W-:Y:S02]  /*2600*/  LEA.HI.X.SX32 R86, R101, R84, 0x1, P2 ;  /* 0x0000005465567211 */ /* 0x000fe400010f0eff */
[----:B------:R-:W-:Y:S02]  /*2610*/  ISETP.GE.AND P2, PT, R92, R17, PT ;  /* 0x000000115c00720c */ /* 0x000fe40003f46270 */
[----:B------:R-:W-:-:S04]  /*2620*/  LEA R84, P3, R85, c[0x0][0x1a8], 0x2 ;  /* 0x00006a0055547a11 */ /* 0x000fc800078610ff */
[----:B------:R-:W-:-:S07]  /*2630*/  LEA.HI.X R85, R85, c[0x0][0x1ac], R86, 0x2, P3 ;  /* 0x00006b0055557a11 */ /* 0x000fce00018f1456 */
        /* <DEDUP_REMOVED lines=15> */
.L_x_1383:
[----:B------:R-:W-:Y:S05]  /*2730*/  BSYNC B2 ;  /* 0x0000000000027941 */ /* 0x000fea0003800000 */
.L_x_1382:
[----:B------:R-:W-:Y:S02]  /*2740*/  ULDC UR4, c[0x0][0x1ec] ;  /* 0x00007b0000047ab9 */ /* 0x000fe40000000800 */
[----:B------:R-:W-:-:S06]  /*2750*/  UISETP.NE.AND UP0, UPT, URZ, UR4, UPT ;  /* 0x000000043f00728c */ /* 0x000fcc000bf05270 */
[----:B------:R-:W-:-:S13]  /*2760*/  PLOP3.LUT P1, PT, PT, PT, UP0, 0x80, 0x0 ;  /* 0x000000000000781c */ /* 0x000fda0003f2f008 */
[----:B------:R-:W-:Y:S05]  /*2770*/  @P1 BRA `(.L_x_1381) ;  /* 0x0000009000001947 */ /* 0x000fea0003800000 */
[----:B------:R-:W-:-:S13]  /*2780*/  ISETP.NE.AND P5, PT, R2, RZ, PT ;  /* 0x000000ff0200720c */ /* 0x000fda0003fa5270 */
[----:B------:R-:W2:Y:S01]  /*2790*/  @P5 LDG.E R130, [R80.64] ;  /* 0x0000002450825981 */ /* 0x000ea2000c1e1900 */
[----:B-1----:R-:W-:Y:S01]  /*27a0*/  @!P3 IADD3 R87, P4, R89, R132, RZ ;  /* 0x000000845957b210 */ /* 0x002fe20007f9e0ff */
[----:B-----5:R-:W-:-:S03]  /*27b0*/  FADD.FTZ R97, R48, R97 ;  /* 0x0000006130617221 */ /* 0x020fc60000010000 */
[----:B------:R-:W-:Y:S02]  /*27c0*/  @!P3 LEA.HI.X.SX32 R132, R132, R94, 0x1, P4 ;  /* 0x0000005e8484b211 */ /* 0x000fe400020f0eff */
[----:B------:R-:W-:-:S04]  /*27d0*/  @!P3 LEA R86, P4, R87, c[0x0][0x198], 0x2 ;  /* 0x000066005756ba11 */ /* 0x000fc800078810ff */
[----:B------:R-:W-:Y:S01]  /*27e0*/  @!P3 LEA.HI.X R87, R87, c[0x0][0x19c], R132, 0x2, P4 ;  /* 0x000067005757ba11 */ /* 0x000fe200020f1484 */
[----:B--2---:R-:W-:-:S05]  /*27f0*/  @P5 FMUL.FTZ R97, R97, R130 ;  /* 0x0000008261615220 */ /* 0x004fca0000410000 */
[----:B------:R1:W-:Y:S03]  /*2800*/  @!P3 STG.E [R86.64], R97 ;  /* 0x000000615600b986 */ /* 0x0003e6000c101924 */
.L_x_1381:
[----:B------:R-:W-:Y:S05]  /*2810*/  BSYNC B1 ;  /* 0x0000000000017941 */ /* 0x000fea0003800000 */
.L_x_1380:
[----:B------:R-:W-:Y:S01]  /*2820*/  BSSY B1, `(.L_x_1384) ;  /* 0x0000022000017945 */ /* 0x000fe20003800000 */
[----:B------:R-:W-:Y:S05]  /*2830*/  @P2 BRA `(.L_x_1385) ;  /* 0x0000020000002947 */ /* 0x000fea0003800000 */
[----:B-1----:R-:W-:Y:S01]  /*2840*/  IADD3 R86, R96, c[0x0][0x1d4], RZ ;  /* 0x0000750060567a10 */ /* 0x002fe20007ffe0ff */
[----:B------:R-:W-:Y:S01]  /*2850*/  BSSY B2, `(.L_x_1386) ;  /* 0x000000e000027945 */ /* 0x000fe20003800000 */
[----:B------:R-:W-:Y:S02]  /*2860*/  IMAD.MOV.U32 R98, RZ, RZ, RZ ;  /* 0x000000ffff627224 */ /* 0x000fe400078e00ff */
        /* <DEDUP_REMOVED lines=12> */
.L_x_1387:
[----:B------:R-:W-:Y:S05]  /*2930*/  BSYNC B2 ;  /* 0x0000000000027941 */ /* 0x000fea0003800000 */
.L_x_1386:
        /* <DEDUP_REMOVED lines=8> */
[----:B------:R-:W-:Y:S01]  /*29c0*/  @!P3 LEA.HI.X.SX32 R130, R130, R94, 0x1, P4 ;  /* 0x0000005e8282b211 */ /* 0x000fe200020f0eff */
[----:B------:R-:W-:Y:S01]  /*29d0*/  IMAD.MOV.U32 R101, RZ, RZ, R98 ;  /* 0x000000ffff657224 */ /* 0x000fe200078e0062 */
[----:B------:R-:W-:-:S04]  /*29e0*/  @!P3 LEA R86, P4, R87, c[0x0][0x198], 0x2 ;  /* 0x000066005756ba11 */ /* 0x000fc800078810ff */
[----:B------:R-:W-:Y:S01]  /*29f0*/  @!P3 LEA.HI.X R87, R87, c[0x0][0x19c], R130, 0x2, P4 ;  /* 0x000067005757ba11 */ /* 0x000fe200020f1482 */
[----:B--2---:R-:W-:-:S04]  /*2a00*/  @P5 FMUL.FTZ R101, R98, R129 ;  /* 0x0000008162655220 */ /* 0x004fc80000410000 */
[--C-:B------:R-:W-:Y:S01]  /*2a10*/  IMAD.MOV.U32 R98, RZ, RZ, R101.reuse ;  /* 0x000000ffff627224 */ /* 0x100fe200078e0065 */
[----:B------:R1:W-:Y:S01]  /*2a20*/  @!P3 STG.E [R86.64], R101 ;  /* 0x000000655600b986 */ /* 0x0003e2000c101924 */
[----:B------:R-:W-:-:S03]  /*2a30*/  @!P3 IMAD.MOV.U32 R98, RZ, RZ, R101 ;  /* 0x000000ffff62b224 */ /* 0x000fc600078e0065 */
.L_x_1385:
[----:B------:R-:W-:Y:S05]  /*2a40*/  BSYNC B1 ;  /* 0x0000000000017941 */ /* 0x000fea0003800000 */
.L_x_1384:
[----:B------:R-:W-:Y:S01]  /*2a50*/  BSSY B1, `(.L_x_1388) ;  /* 0x0000020000017945 */ /* 0x000fe20003800000 */
[----:B------:R-:W-:Y:S05]  /*2a60*/  @P2 BRA `(.L_x_1389) ;  /* 0x000001e000002947 */ /* 0x000fea0003800000 */
[----:B-1----:R-:W-:Y:S01]  /*2a70*/  IMAD.MOV.U32 R87, RZ, RZ, c[0x0][0x1d4] ;  /* 0x00007500ff577624 */ /* 0x002fe200078e00ff */
[----:B------:R-:W-:Y:S01]  /*2a80*/  BSSY B2, `(.L_x_1390) ;  /* 0x000000f000027945 */ /* 0x000fe20003800000 */
[----:B------:R-:W-:Y:S02]  /*2a90*/  HFMA2.MMA R99, -RZ, RZ, 0, 0 ;  /* 0x00000000ff637435 */ /* 0x000fe400000001ff */
        /* <DEDUP_REMOVED lines=13> */
.L_x_1391:
[----:B------:R-:W-:Y:S05]  /*2b70*/  BSYNC B2 ;  /* 0x0000000000027941 */ /* 0x000fea0003800000 */
.L_x_1390:
[----:B------:R-:W-:Y:S02]  /*2b80*/  ULDC UR4, c[0x0][0x1ec] ;  /* 0x00007b0000047ab9 */ /* 0x000fe40000000800 */
[----:B------:R-:W-:-:S06]  /*2b90*/  UISETP.NE.AND UP0, UPT, URZ, UR4, UPT ;  /* 0x000000043f00728c */ /* 0x000fcc000bf05270 */
[----:B------:R-:W-:-:S13]  /*2ba0*/  PLOP3.LUT P1, PT, PT, PT, UP0, 0x80, 0x0 ;  /* 0x000000000000781c */ /* 0x000fda0003f2f008 */
[----:B------:R-:W-:Y:S05]  /*2bb0*/  @P1 BRA `(.L_x_1389) ;  /* 0x0000009000001947 */ /* 0x000fea0003800000 */
[----:B------:R-:W-:-:S13]  /*2bc0*/  ISETP.NE.AND P5, PT, R2, RZ, PT ;  /* 0x000000ff0200720c */ /* 0x000fda0003fa5270 */
[----:B------:R-:W2:Y:S01]  /*2bd0*/  @P5 LDG.E R130, [R82.64+0x10] ;  /* 0x0000102452825981 */ /* 0x000ea2000c1e1900 */
[----:B-1----:R-:W-:Y:S01]  /*2be0*/  @!P3 IADD3 R87, P4, R89, R132, RZ ;  /* 0x000000845957b210 */ /* 0x002fe20007f9e0ff */
[----:B-----5:R-:W-:-:S03]  /*2bf0*/  FADD.FTZ R99, R50, R99 ;  /* 0x0000006332637221 */ /* 0x020fc60000010000 */
[----:B------:R-:W-:Y:S02]  /*2c00*/  @!P3 LEA.HI.X.SX32 R132, R132, R94, 0x1, P4 ;  /* 0x0000005e8484b211 */ /* 0x000fe400020f0eff */
[----:B------:R-:W-:-:S04]  /*2c10*/  @!P3 LEA R86, P4, R87, c[0x0][0x198], 0x2 ;  /* 0x000066005756ba11 */ /* 0x000fc800078810ff */
[----:B------:R-:W-:Y:S01]  /*2c20*/  @!P3 LEA.HI.X R87, R87, c[0x0][0x19c], R132, 0x2, P4 ;  /* 0x000067005757ba11 */ /* 0x000fe200020f1484 */
[----:B--2---:R-:W-:-:S05]  /*2c30*/  @P5 FMUL.FTZ R99, R99, R130 ;  /* 0x0000008263635220 */ /* 0x004fca0000410000 */
[----:B------:R1:W-:Y:S03]  /*2c40*/  @!P3 STG.E [R86.64], R99 ;  /* 0x000000635600b986 */ /* 0x0003e6000c101924 */
.L_x_1389:
[----:B------:R-:W-:Y:S05]  /*2c50*/  BSYNC B1 ;  /* 0x0000000000017941 */ /* 0x000fea0003800000 */
.L_x_1388:
[----:B------:R-:W-:Y:S01]  /*2c60*/  BSSY B1, `(.L_x_1392) ;  /* 0x0000020000017945 */ /* 0x000fe20003800000 */
[----:B-1----:R-:W-:Y:S01]  /*2c70*/  IMAD.MOV.U32 R101, RZ, RZ, c[0x0][0x1d4] ;  /* 0x00007500ff657624 */ /* 0x002fe200078e00ff */
[----:B------:R-:W-:Y:S05]  /*2c80*/  @P2 BRA `(.L_x_1393) ;  /* 0x000001d000002947 */ /* 0x000fea0003800000 */
[----:B------:R-:W-:Y:S01]  /*2c90*/  IMAD R86, R101, 0x3, R96 ;  /* 0x0000000365567824 */ /* 0x000fe200078e0260 */
        /* <DEDUP_REMOVED lines=14> */
.L_x_1395:
[----:B------:R-:W-:Y:S05]  /*2d80*/  BSYNC B2 ;  /* 0x0000000000027941 */ /* 0x000fea0003800000 */
.L_x_1394:
[----:B------:R-:W-:Y:S02]  /*2d90*/  ULDC UR4, c[0x0][0x1ec] ;  /* 0x00007b0000047ab9 */ /* 0x000fe40000000800 */
[----:B------:R-:W-:-:S06]  /*2da0*/  UISETP.NE.AND UP0, UPT, URZ, UR4, UPT ;  /* 0x000000043f00728c */ /* 0x000fcc000bf05270 */
[----:B------:R-:W-:-:S13]  /*2db0*/  PLOP3.LUT P1, PT, PT, PT, UP0, 0x80, 0x0 ;  /* 0x000000000000781c */ /* 0x000fda0003f2f008 */
[----:B------:R-:W-:Y:S05]  /*2dc0*/  @P1 BRA `(.L_x_1393) ;  /* 0x0000009000001947 */ /* 0x000fea0003800000 */
[----:B------:R-:W-:-:S13]  /*2dd0*/  ISETP.NE.AND P5, PT, R2, RZ, PT ;  /* 0x000000ff0200720c */ /* 0x000fda0003fa5270 */
[----:B------:R-:W2:Y:S01]  /*2de0*/  @P5 LDG.E R129, [R82.64+0x20] ;  /* 0x0000202452815981 */ /* 0x000ea2000c1e1900 */
[----:B-1----:R-:W-:Y:S01]  /*2df0*/  @!P3 IADD3 R87, P4, R89, R130, RZ ;  /* 0x000000825957b210 */ /* 0x002fe20007f9e0ff */
[----:B0----5:R-:W-:-:S03]  /*2e00*/  FADD.FTZ R100, R51, R100 ;  /* 0x0000006433647221 */ /* 0x021fc60000010000 */
[----:B------:R-:W-:Y:S02]  /*2e10*/  @!P3 LEA.HI.X.SX32 R130, R130, R94, 0x1, P4 ;  /* 0x0000005e8282b211 */ /* 0x000fe400020f0eff */
[----:B------:R-:W-:-:S04]  /*2e20*/  @!P3 LEA R86, P4, R87, c[0x0][0x198], 0x2 ;  /* 0x000066005756ba11 */ /* 0x000fc800078810ff */
[----:B------:R-:W-:Y:S01]  /*2e30*/  @!P3 LEA.HI.X R87, R87, c[0x0][0x19c], R130, 0x2, P4 ;  /* 0x000067005757ba11 */ /* 0x000fe200020f1482 */
[----:B--2---:R-:W-:-:S05]  /*2e40*/  @P5 FMUL.FTZ R100, R100, R129 ;  /* 0x0000008164645220 */ /* 0x004fca0000410000 */
[----:B------:R0:W-:Y:S03]  /*2e50*/  @!P3 STG.E [R86.64], R100 ;  /* 0x000000645600b986 */ /* 0x0001e6000c101924 */
.L_x_1393:
[----:B------:R-:W-:Y:S05]  /*2e60*/  BSYNC B1 ;  /* 0x0000000000017941 */ /* 0x000fea0003800000 */
.L_x_1392:
[----:B------:R-:W-:Y:S01]  /*2e70*/  BSSY B1, `(.L_x_1396) ;  /* 0x000001f000017945 */ /* 0x000fe20003800000 */
[----:B------:R-:W-:Y:S05]  /*2e80*/  @P2 BRA `(.L_x_1397) ;  /* 0x000001d000002947 */ /* 0x000fea0003800000 */
[----:B01----:R-:W-:Y:S01]  /*2e90*/  IMAD R86, R101, 0x4, R96 ;  /* 0x0000000465567824 */ /* 0x003fe200078e0260 */
        /* <DEDUP_REMOVED lines=14> */
.L_x_1399:
[----:B------:R-:W-:Y:S05]  /*2f80*/  BSYNC B2 ;  /* 0x0000000000027941 */ /* 0x000fea0003800000 */
.L_x_1398:
[----:B------:R-:W-:Y:S02]  /*2f90*/  ULDC UR4, c[0x0][0x1ec] ;  /* 0x00007b0000047ab9 */ /* 0x000fe40000000800 */
[----:B------:R-:W-:-:S06]  /*2fa0*/  UISETP.NE.AND UP0, UPT, URZ, UR4, UPT ;  /* 0x000000043f00728c */ /* 0x000fcc000bf05270 */
[----:B------:R-:W-:-:S13]  /*2fb0*/  PLOP3.LUT P1, PT, PT, PT, UP0, 0x80, 0x0 ;  /* 0x000000000000781c */ /* 0x000fda0003f2f008 */
[----:B------:R-:W-:Y:S05]  /*2fc0*/  @P1 BRA `(.L_x_1397) ;  /* 0x0000009000001947 */ /* 0x000fea0003800000 */
[----:B------:R-:W-:-:S13]  /*2fd0*/  ISETP.NE.AND P5, PT, R2, RZ, PT ;  /* 0x000000ff0200720c */ /* 0x000fda0003fa5270 */
[----:B------:R-:W2:Y:S01]  /*2fe0*/  @P5 LDG.E R129, [R82.64+0x30] ;  /* 0x0000302452815981 */ /* 0x000ea2000c1e1900 */
[----:B0-----:R-:W-:Y:S01]  /*2ff0*/  @!P3 IADD3 R87, P4, R89, R130, RZ ;  /* 0x000000825957b210 */ /* 0x001fe20007f9e0ff */
[----:B-----5:R-:W-:-:S03]  /*3000*/  FADD.FTZ R102, R52, R102 ;  /* 0x0000006634667221 */ /* 0x020fc60000010000 */
[----:B------:R-:W-:Y:S02]  /*3010*/  @!P3 LEA.HI.X.SX32 R130, R130, R94, 0x1, P4 ;  /* 0x0000005e8282b211 */ /* 0x000fe400020f0eff */
[----:B------:R-:W-:-:S04]  /*3020*/  @!P3 LEA R86, P4, R87, c[0x0][0x198], 0x2 ;  /* 0x000066005756ba11 */ /* 0x000fc800078810ff */
[----:B------:R-:W-:Y:S01]  /*3030*/  @!P3 LEA.HI.X R87, R87, c[0x0][0x19c], R130, 0x2, P4 ;  /* 0x000067005757ba11 */ /* 0x000fe200020f1482 */
[----:B--2---:R-:W-:-:S05]  /*3040*/  @P5 FMUL.FTZ R102, R102, R129 ;  /* 0x0000008166665220 */ /* 0x004fca0000410000 */
[----:B------:R0:W-:Y:S03]  /*3050*/  @!P3 STG.E [R86.64], R102 ;  /* 0x000000665600b986 */ /* 0x0001e6000c101924 */
.L_x_1397:
[----:B------:R-:W-:Y:S05]  /*3060*/  BSYNC B1 ;  /* 0x0000000000017941 */ /* 0x000fea0003800000 */
.L_x_1396:
[----:B------:R-:W-:Y:S01]  /*3070*/  BSSY B1, `(.L_x_1400) ;  /* 0x000001f000017945 */ /* 0x000fe20003800000 */
[----:B------:R-:W-:Y:S05]  /*3080*/  @P2 BRA `(.L_x_1401) ;  /* 0x000001d000002947 */ /* 0x000fea0003800000 */
[----:B01----:R-:W-:Y:S01]  /*3090*/  IMAD R86, R101, 0x5, R96 ;  /* 0x0000000565567824 */ /* 0x003fe200078e0260 */
[----:B------:R-:W-:Y:S01]  /*30a0*/  BSSY B2, `(.L_x_1402) ;  /* 0x000000e000027945 */ /* 0x000fe20003800000 */
[----:B------:R-:W-:Y:S02]  /*30b0*/  HFMA2.MMA R103, -RZ, RZ, 0, 0 ;  /* 0x00000000ff677435 */ /* 0x000fe400000001ff */
        /* <DEDUP_REMOVED lines=12> */
.L_x_1403:
[----:B------:R-:W-:Y:S05]  /*3180*/  BSYNC B2 ;  /* 0x0000000000027941 */ /* 0x000fea0003800000 */
.L_x_1402:
        /* <DEDUP_REMOVED lines=13> */
.L_x_1401:
[----:B------:R-:W-:Y:S05]  /*3260*/  BSYNC B1 ;  /* 0x0000000000017941 */ /* 0x000fea0003800000 */
.L_x_1400:
        /* <DEDUP_REMOVED lines=17> */
.L_x_1407:
[----:B------:R-:W-:Y:S05]  /*3380*/  BSYNC B2 ;  /* 0x0000000000027941 */ /* 0x000fea0003800000 */
.L_x_1406:
        /* <DEDUP_REMOVED lines=13> */
.L_x_1405:
[----:B------:R-:W-:Y:S05]  /*3460*/  BSYNC B1 ;  /* 0x0000000000017941 */ /* 0x000fea0003800000 */
.L_x_1404:
        /* <DEDUP_REMOVED lines=17> */
.L_x_1411:
[----:B------:R-:W-:Y:S05]  /*3580*/  BSYNC B2 ;  /* 0x0000000000027941 */ /* 0x000fea0003800000 */
.L_x_1410:
        /* <DEDUP_REMOVED lines=13> */
.L_x_1409:
[----:B------:R-:W-:Y:S05]  /*3660*/  BSYNC B1 ;  /* 0x0000000000017941 */ /* 0x000fea0003800000 */
.L_x_1408:
        /* <DEDUP_REMOVED lines=17> */
.L_x_1415:
[----:B------:R-:W-:Y:S05]  /*3780*/  BSYNC B2 ;  /* 0x0000000000027941 */ /* 0x000fea0003800000 */
.L_x_1414:
        /* <DEDUP_REMOVED lines=13> */
.L_x_1413:
[----:B------:R-:W-:Y:S05]  /*3860*/  BSYNC B1 ;  /* 0x0000000000017941 */ /* 0x000fea0003800000 */
.L_x_1412:
[----:B------:R-:W-:Y:S01]  /*3870*/  BSSY B1, `(.L_x_1416) ;  /* 0x000001f000017945 */ /* 0x000fe20003800000 */
[----:B------:R-:W-:Y:S05]  /*3880*/  @P2 BRA `(.L_x_1417) ;  /* 0x000001d000002947 */ /* 0x000fea0003800000 */
[----:B01----:R-:W-:Y:S01]  /*3890*/  IMAD R86, R101, 0x9, R96 ;  /* 0x0000000965567824 */ /* 0x003fe200078e0260 */
[----:B------:R-:W-:Y:S01]  /*38a0*/  BSSY B2, `(.L_x_1418) ;  /* 0x000000e000027945 */ /* 0x000fe20003800000 */
[----:B------:R-:W-:-:S03]  /*38b0*/  IMAD.MOV.U32 R107, RZ, RZ, RZ ;  /* 0x000000ffff6b7224 */ /* 0x000fc600078e00ff */
        /* <DEDUP_REMOVED lines=12> */
.L_x_1419:
[----:B------:R-:W-:Y:S05]  /*3980*/  BSYNC B2 ;  /* 0x0000000000027941 */ /* 0x000fea0003800000 */
.L_x_1418:
        /* <DEDUP_REMOVED lines=13> */
.L_x_1417:
[----:B------:R-:W-:Y:S05]  /*3a60*/  BSYNC B1 ;  /* 0x0000000000017941 */ /* 0x000fea0003800000 */
.L_x_1416:
        /* <DEDUP_REMOVED lines=17> */
.L_x_1423:
[----:B------:R-:W-:Y:S05]  /*3b80*/  BSYNC B2 ;  /* 0x0000000000027941 */ /* 0x000fea0003800000 */
.L_x_1422:
        /* <DEDUP_REMOVED lines=13> */
.L_x_1421:
[----:B------:R-:W-:Y:S05]  /*3c60*/  BSYNC B1 ;  /* 0x0000000000017941 */ /* 0x000fea0003800000 */
.L_x_1420:
        /* <DEDUP_REMOVED lines=11> */
[----:B------:R-:W-:-:S05]  /*3d20*/  IMAD R0, R0, c[0x0][0x1d4], R130 ;  /* 0x0000750000007a24 */ /* 0x000fca00078e0282 */
[----:B01----:R-:W-:-:S04]  /*3d30*/  IADD3 R87, P1, R90, R0, RZ ;  /* 0x000000005a577210 */ /* 0x003fc80007f3e0ff */
[----:B------:R-:W-:Y:S02]  /*3d40*/  LEA.HI.X.SX32 R0, R0, R95, 0x1, P1 ;  /* 0x0000005f00007211 */ /* 0x000fe400008f0eff */
[----:B------:R-:W-:-:S04]  /*3d50*/  LEA R86, P1, R87, c[0x0][0x198], 0x2 ;  /* 0x0000660057567a11 */ /* 0x000fc800078210ff */
[----:B------:R-:W-:-:S05]  /*3d60*/  LEA.HI.X R87, R87, c[0x0][0x19c], R0, 0x2, P1 ;  /* 0x0000670057577a11 */ /* 0x000fca00008f1400 */
[----:B------:R0:W5:Y:S04]  /*3d70*/  LDG.E R0, [R86.64] ;  /* 0x0000002456007981 */ /* 0x000168000c1e1900 */
.L_x_1427:
[----:B------:R-:W-:Y:S05]  /*3d80*/  BSYNC B2 ;  /* 0x0000000000027941 */ /* 0x000fea0003800000 */
.L_x_1426:
[----:B------:R-:W-:Y:S02]  /*3d90*/  ULDC UR4, c[0x0][0x1ec] ;  /* 0x00007b0000047ab9 */ /* 0x000fe40000000800 */
[----:B------:R-:W-:-:S06]  /*3da0*/  UISETP.NE.AND UP0, UPT, URZ, UR4, UPT ;  /* 0x000000043f00728c */ /* 0x000fcc000bf05270 */
[----:B------:R-:W-:-:S13]  /*3db0*/  PLOP3.LUT P1, PT, PT, PT, UP0, 0x80, 0x0 ;  /* 0x000000000000781c */ /* 0x000fda0003f2f008 */
[----:B------:R-:W-:Y:S05]  /*3dc0*/  @P1 BRA `(.L_x_1425) ;  /* 0x0000009000001947 */ /* 0x000fea0003800000 */
[----:B------:R-:W-:-:S13]  /*3dd0*/  ISETP.NE.AND P5, PT, R2, RZ, PT ;  /* 0x000000ff0200720c */ /* 0x000fda0003fa5270 */
[----:B------:R-:W2:Y:S01]  /*3de0*/  @P5 LDG.E R129, [R82.64+0xa0] ;  /* 0x0000a02452815981 */ /* 0x000ea2000c1e1900 */
[----:B01----:R-:W-:Y:S01]  /*3df0*/  @!P3 IADD3 R87, P4, R89, R130, RZ ;  /* 0x000000825957b210 */ /* 0x003fe20007f9e0ff */
[----:B-----5:R-:W-:-:S03]  /*3e00*/  FADD.FTZ R0, R59, R0 ;  /* 0x000000003b007221 */ /* 0x020fc60000010000 */
[----:B------:R-:W-:Y:S02]  /*3e10*/  @!P3 LEA.HI.X.SX32 R130, R130, R94, 0x1, P4 ;  /* 0x0000005e8282b211 */ /* 0x000fe400020f0eff */
[----:B------:R-:W-:-:S04]  /*3e20*/  @!P3 LEA R86, P4, R87, c[0x0][0x198], 0x2 ;  /* 0x000066005756ba11 */ /* 0x000fc800078810ff */
[----:B------:R-:W-:Y:S01]  /*3e30*/  @!P3 LEA.HI.X R87, R87, c[0x0][0x19c], R130, 0x2, P4 ;  /* 0x000067005757ba11 */ /* 0x000fe200020f1482 */
[----:B--2---:R-:W-:-:S05]  /*3e40*/  @P5 FMUL.FTZ R0, R0, R129 ;  /* 0x0000008100005220 */ /* 0x004fca0000410000 */
[----:B------:R0:W-:Y:S03]  /*3e50*/  @!P3 STG.E [R86.64], R0 ;  /* 0x000000005600b986 */ /* 0x0001e6000c101924 */
.L_x_1425:
[----:B------:R-:W-:Y:S05]  /*3e60*/  BSYNC B1 ;  /* 0x0000000000017941 */ /* 0x000fea0003800000 */
.L_x_1424:
        /* <DEDUP_REMOVED lines=17> */
.L_x_1431:
[----:B------:R-:W-:Y:S05]  /*3f80*/  BSYNC B2 ;  /* 0x0000000000027941 */ /* 0x000fea0003800000 */
.L_x_1430:
        /* <DEDUP_REMOVED lines=13> */
.L_x_1429:
[----:B------:R-:W-:Y:S05]  /*4060*/  BSYNC B1 ;  /* 0x0000000000017941 */ /* 0x000fea0003800000 */
.L_x_1428:
        /* <DEDUP_REMOVED lines=17> */
.L_x_1435:
[----:B------:R-:W-:Y:S05]  /*4180*/  BSYNC B2 ;  /* 0x0000000000027941 */ /* 0x000fea0003800000 */
.L_x_1434:
        /* <DEDUP_REMOVED lines=13> */
.L_x_1433:
[----:B------:R-:W-:Y:S05]  /*4260*/  BSYNC B1 ;  /* 0x0000000000017941 */ /* 0x000fea0003800000 */
.L_x_1432:
        /* <DEDUP_REMOVED lines=17> */
.L_x_1439:
[----:B------:R-:W-:Y:S05]  /*4380*/  BSYNC B2 ;  /* 0x0000000000027941 */ /* 0x000fea0003800000 */
.L_x_1438:
        /* <DEDUP_REMOVED lines=13> */
.L_x_1437:
[----:B------:R-:W-:Y:S05]  /*4460*/  BSYNC B1 ;  /* 0x0000000000017941 */ /* 0x000fea0003800000 */
.L_x_1436:
        /* <DEDUP_REMOVED lines=17> */
.L_x_1443:
[----:B------:R-:W-:Y:S05]  /*4580*/  BSYNC B2 ;  /* 0x0000000000027941 */ /* 0x000fea0003800000 */
.L_x_1442:
        /* <DEDUP_REMOVED lines=13> */
.L_x_1441:
[----:B------:R-:W-:Y:S05]  /*4660*/  BSYNC B1 ;  /* 0x0000000000017941 */ /* 0x000fea0003800000 */
.L_x_1440:
[----:B------:R-:W-:Y:S01]  /*4670*/  BSSY B1, `(.L_x_1444) ;  /* 0x000001f000017945 */ /* 0x000fe20003800000 */
[----:B------:R-:W-:Y:S05]  /*4680*/  @P2 BRA `(.L_x_1445) ;  /* 0x000001d000002947 */ /* 0x000fea0003800000 */
[----:B01----:R-:W-:Y:S01]  /*4690*/  LEA R86, R101, R96, 0x4 ;  /* 0x0000006065567211 */ /* 0x003fe200078e20ff */
        /* <DEDUP_REMOVED lines=14> */
.L_x_1447:
[----:B------:R-:W-:Y:S05]  /*4780*/  BSYNC B2 ;  /* 0x0000000000027941 */ /* 0x000fea0003800000 */
.L_x_1446:
        /* <DEDUP_REMOVED lines=13> */
.L_x_1445:
[----:B------:R-:W-:Y:S05]  /*4860*/  BSYNC B1 ;  /* 0x0000000000017941 */ /* 0x000fea0003800000 */
.L_x_1444:
        /* <DEDUP_REMOVED lines=17> */
.L_x_1451:
[----:B------:R-:W-:Y:S05]  /*4980*/  BSYNC B2 ;  /* 0x0000000000027941 */ /* 0x000fea0003800000 */
.L_x_1450:
        /* <DEDUP_REMOVED lines=13> */
.L_x_1449:
[----:B------:R-:W-:Y:S05]  /*4a60*/  BSYNC B1 ;  /* 0x0000000000017941 */ /* 0x000fea0003800000 */
.L_x_1448:
        /* <DEDUP_REMOVED lines=17> */
.L_x_1455:
[----:B------:R-:W-:Y:S05]  /*4b80*/  BSYNC B2 ;  /* 0x0000000000027941 */ /* 0x000fea0003800000 */
.L_x_1454:
        /* <DEDUP_REMOVED lines=13> */
.L_x_1453:
[----:B------:R-:W-:Y:S05]  /*4c60*/  BSYNC B1 ;  /* 0x0000000000017941 */ /* 0x000fea0003800000 */
.L_x_1452:
        /* <DEDUP_REMOVED lines=17> */
.L_x_1459:
[----:B------:R-:W-:Y:S05]  /*4d80*/  BSYNC B2 ;  /* 0x0000000000027941 */ /* 0x000fea0003800000 */
.L_x_1458:
        /* <DEDUP_REMOVED lines=13> */
.L_x_1457:
[----:B------:R-:W-:Y:S05]  /*4e60*/  BSYNC B1 ;  /* 0x0000000000017941 */ /* 0x000fea0003800000 */
.L_x_1456:
        /* <DEDUP_REMOVED lines=17> */
.L_x_1463:
[----:B------:R-:W-:Y:S05]  /*4f80*/  BSYNC B2 ;  /* 0x0000000000027941 */ /* 0x000fea0003800000 */
.L_x_1462:
        /* <DEDUP_REMOVED lines=13> */
.L_x_1461:
[----:B------:R-:W-:Y:S05]  /*5060*/  BSYNC B1 ;  /* 0x0000000000017941 */ /* 0x000fea0003800000 */
.L_x_1460:
        /* <DEDUP_REMOVED lines=17> */
.L_x_1467:
[----:B------:R-:W-:Y:S05]  /*5180*/  BSYNC B2 ;  /* 0x0000000000027941 */ /* 0x000fea0003800000 */
.L_x_1466:
        /* <DEDUP_REMOVED lines=13> */
.L_x_1465:
[----:B------:R-:W-:Y:S05]  /*5260*/  BSYNC B1 ;  /* 0x0000000000017941 */ /* 0x000fea0003800000 */
.L_x_1464:
        /* <DEDUP_REMOVED lines=17> */
.L_x_1471:
[----:B------:R-:W-:Y:S05]  /*5380*/  BSYNC B2 ;  /* 0x0000000000027941 */ /* 0x000fea0003800000 */
.L_x_1470:
        /* <DEDUP_REMOVED lines=13> */
.L_x_1469:
[----:B------:R-:W-:Y:S05]  /*5460*/  BSYNC B1 ;  /* 0x0000000000017941 */ /* 0x000fea0003800000 */
.L_x_1468:
        /* <DEDUP_REMOVED lines=17> */
.L_x_1475:
[----:B------:R-:W-:Y:S05]  /*5580*/  BSYNC B2 ;  /* 0x0000000000027941 */ /* 0x000fea0003800000 */
.L_x_1474:
        /* <DEDUP_REMOVED lines=13> */
.L_x_1473:
[----:B------:R-:W-:Y:S05]  /*5660*/  BSYNC B1 ;  /* 0x0000000000017941 */ /* 0x000fea0003800000 */
.L_x_1472:
        /* <DEDUP_REMOVED lines=17> */
.L_x_1479:
[----:B------:R-:W-:Y:S05]  /*5780*/  BSYNC B2 ;  /* 0x0000000000027941 */ /* 0x000fea0003800000 */
.L_x_1478:
        /* <DEDUP_REMOVED lines=13> */
.L_x_1477:
[----:B------:R-:W-:Y:S05]  /*5860*/  BSYNC B1 ;  /* 0x0000000000017941 */ /* 0x000fea0003800000 */
.L_x_1476:
        /* <DEDUP_REMOVED lines=17> */
.L_x_1483:
[----:B------:R-:W-:Y:S05]  /*5980*/  BSYNC B2 ;  /* 0x0000000000027941 */ /* 0x000fea0003800000 */
.L_x_1482:
        /* <DEDUP_REMOVED lines=13> */
.L_x_1481:
[----:B------:R-:W-:Y:S05]  /*5a60*/  BSYNC B1 ;  /* 0x0000000000017941 */ /* 0x000fea0003800000 */
.L_x_1480:
        /* <DEDUP_REMOVED lines=17> */
.L_x_1487:
[----:B------:R-:W-:Y:S05]  /*5b80*/  BSYNC B2 ;  /* 0x0000000000027941 */ /* 0x000fea0003800000 */
.L_x_1486:
        /* <DEDUP_REMOVED lines=13> */
.L_x_1485:
[----:B------:R-:W-:Y:S05]  /*5c60*/  BSYNC B1 ;  /* 0x0000000000017941 */ /* 0x000fea0003800000 */
.L_x_1484:
        /* <DEDUP_REMOVED lines=17> */
.L_x_1491:
[----:B------:R-:W-:Y:S05]  /*5d80*/  BSYNC B2 ;  /* 0x0000000000027941 */ /* 0x000fea0003800000 */
.L_x_1490:
        /* <DEDUP_REMOVED lines=13> */
.L_x_1489:
[----:B------:R-:W-:Y:S05]  /*5e60*/  BSYNC B1 ;  /* 0x0000000000017941 */ /* 0x000fea0003800000 */
.L_x_1488:
        /* <DEDUP_REMOVED lines=17> */
.L_x_1495:
[----:B------:R-:W-:Y:S05]  /*5f80*/  BSYNC B2 ;  /* 0x0000000000027941 */ /* 0x000fea0003800000 */
.L_x_1494:
        /* <DEDUP_REMOVED lines=13> */
.L_x_1493:
[----:B------:R-:W-:Y:S05]  /*6060*/  BSYNC B1 ;  /* 0x0000000000017941 */ /* 0x000fea0003800000 */
.L_x_1492:
        /* <DEDUP_REMOVED lines=17> */
.L_x_1499:
[----:B------:R-:W-:Y:S05]  /*6180*/  BSYNC B2 ;  /* 0x0000000000027941 */ /* 0x000fea0003800000 */
.L_x_1498:
        /* <DEDUP_REMOVED lines=13> */
.L_x_1497:
[----:B------:R-:W-:Y:S05]  /*6260*/  BSYNC B1 ;  /* 0x0000000000017941 */ /* 0x000fea0003800000 */
.L_x_1496:
        /* <DEDUP_REMOVED lines=17> */
.L_x_1503:
[----:B------:R-:W-:Y:S05]  /*6380*/  BSYNC B2 ;  /* 0x0000000000027941 */ /* 0x000fea0003800000 */
.L_x_1502:
        /* <DEDUP_REMOVED lines=13> */
.L_x_1501:
[----:B------:R-:W-:Y:S05]  /*6460*/  BSYNC B1 ;  /* 0x0000000000017941 */ /* 0x000fea0003800000 */
.L_x_1500:
        /* <DEDUP_REMOVED lines=9> */
[----:B012---:R-:W-:-:S04]  /*6500*/  IMAD R86, R84, c[0x0][0x1d8], RZ ;  /* 0x0000760054567a24 */ /* 0x007fc800078e02ff */
[----:B------:R-:W-:-:S04]  /*6510*/  IMAD R86, R86, 0x50, RZ ;  /* 0x0000005056567824 */ /* 0x000fc800078e02ff */
[----:B------:R-:W-:-:S05]  /*6520*/  IMAD R86, R86, c[0x0][0x1d4], R96 ;  /* 0x0000750056567a24 */ /* 0x000fca00078e0260 */
[----:B------:R-:W-:-:S04]  /*6530*/  IADD3 R87, P1, R90, R86, RZ ;  /* 0x000000565a577210 */ /* 0x000fc80007f3e0ff */
[----:B------:R-:W-:Y:S02]  /*6540*/  LEA.HI.X.SX32 R86, R86, R95, 0x1, P1 ;  /* 0x0000005f56567211 */ /* 0x000fe400008f0eff */
[----:B------:R-:W-:-:S04]  /*6550*/  LEA R128, P1, R87, c[0x0][0x198], 0x2 ;  /* 0x0000660057807a11 */ /* 0x000fc800078210ff */
[----:B------:R-:W-:-:S05]  /*6560*/  LEA.HI.X R129, R87, c[0x0][0x19c], R86, 0x2, P1 ;  /* 0x0000670057817a11 */ /* 0x000fca00008f1456 */
[----:B------:R0:W5:Y:S04]  /*6570*/  LDG.E R128, [R128.64] ;  /* 0x0000002480807981 */ /* 0x000168000c1e1900 */
.L_x_1507:
[----:B------:R-:W-:Y:S05]  /*6580*/  BSYNC B2 ;  /* 0x0000000000027941 */ /* 0x000fea0003800000 */
.L_x_1506:
[----:B------:R-:W-:Y:S02]  /*6590*/  ULDC UR4, c[0x0][0x1ec] ;  /* 0x00007b0000047ab9 */ /* 0x000fe40000000800 */
[----:B------:R-:W-:-:S06]  /*65a0*/  UISETP.NE.AND UP0, UPT, URZ, UR4, UPT ;  /* 0x000000043f00728c */ /* 0x000fcc000bf05270 */
[----:B------:R-:W-:-:S13]  /*65b0*/  PLOP3.LUT P1, PT, PT, PT, UP0, 0x80, 0x0 ;  /* 0x000000000000781c */ /* 0x000fda0003f2f008 */
[----:B------:R-:W-:Y:S05]  /*65c0*/  @P1 BRA `(.L_x_1505) ;  /* 0x0000009000001947 */ /* 0x000fea0003800000 */
[----:B------:R-:W-:-:S13]  /*65d0*/  ISETP.NE.AND P4, PT, R2, RZ, PT ;  /* 0x000000ff0200720c */ /* 0x000fda0003f85270 */
[----:B01----:R-:W2:Y:S01]  /*65e0*/  @P4 LDG.E R87, [R82.64+0x1e0] ;  /* 0x0001e02452574981 */ /* 0x003ea2000c1e1900 */
[----:B------:R-:W-:Y:S01]  /*65f0*/  @!P2 IADD3 R85, P3, R89, R96, RZ ;  /* 0x000000605955a210 */ /* 0x000fe20007f7e0ff */
[----:B-----5:R-:W-:-:S03]  /*6600*/  FADD.FTZ R128, R79, R128 ;  /* 0x000000804f807221 */ /* 0x020fc60000010000 */
[----:B------:R-:W-:Y:S02]  /*6610*/  @!P2 LEA.HI.X.SX32 R86, R96, R94, 0x1, P3 ;  /* 0x0000005e6056a211 */ /* 0x000fe400018f0eff */
[----:B------:R-:W-:-:S04]  /*6620*/  @!P2 LEA R84, P3, R85, c[0x0][0x198], 0x2 ;  /* 0x000066005554aa11 */ /* 0x000fc800078610ff */
[----:B------:R-:W-:Y:S01]  /*6630*/  @!P2 LEA.HI.X R85, R85, c[0x0][0x19c], R86, 0x2, P3 ;  /* 0x000067005555aa11 */ /* 0x000fe200018f1456 */
[----:B--2---:R-:W-:-:S05]  /*6640*/  @P4 FMUL.FTZ R128, R128, R87 ;  /* 0x0000005780804220 */ /* 0x004fca0000410000 */
[----:B------:R0:W-:Y:S03]  /*6650*/  @!P2 STG.E [R84.64], R128 ;  /* 0x000000805400a986 */ /* 0x0001e6000c101924 */
.L_x_1505:
[----:B------:R-:W-:Y:S05]  /*6660*/  BSYNC B1 ;  /* 0x0000000000017941 */ /* 0x000fea0003800000 */
.L_x_1504:
[----:B0----5:R-:W-:Y:S01]  /*6670*/  FMUL.FTZ R84, R6, R98 ;  /* 0x0000006206547220 */ /* 0x021fe20000410000 */
[----:B------:R-:W-:-:S03]  /*6680*/  LOP3.LUT P2, RZ, R24, 0x3, RZ, 0xc0, !PT ;  /* 0x0000000318ff7812 */ /* 0x000fc6000784c0ff */
        /* <DEDUP_REMOVED lines=31> */
[----:B------:R-:W-:Y:S05]  /*6880*/  BRA.DIV ~URZ, `(.L_x_1508) ;  /* 0x000032827f007947 */ /* 0x000fea000b800000 */
[----:B------:R0:W2:Y:S02]  /*6890*/  SHFL.BFLY PT, R84, R129, 0x2, 0x1f ;  /* 0x0c401f0081547f89 */ /* 0x0000a400000e0000 */
.L_x_1574:
[----:B0-2---:R-:W-:Y:S01]  /*68a0*/  FADD.FTZ R129, R129, R84 ;  /* 0x0000005481817221 */ /* 0x005fe20000010000 */
[----:B------:R-:W-:Y:S05]  /*68b0*/  BRA.DIV ~URZ, `(.L_x_1509) ;  /* 0x000032d27f007947 */ /* 0x000fea000b800000 */
[----:B------:R0:W2:Y:S02]  /*68c0*/  SHFL.BFLY PT, R84, R129, 0x1, 0x1f ;  /* 0x0c201f0081547f89 */ /* 0x0000a400000e0000 */
.L_x_1575:
[----:B------:R-:W-:Y:S01]  /*68d0*/  ISETP.GE.OR P2, PT, R92, R17, P2 ;  /* 0x000000115c00720c */ /* 0x000fe20001746670 */
[----:B------:R-:W-:Y:S01]  /*68e0*/  BSSY B1, `(.L_x_1510) ;  /* 0x000001b000017945 */ /* 0x000fe20003800000 */
[----:B--2---:R-:W-:-:S11]  /*68f0*/  FADD.FTZ R96, R129, R84 ;  /* 0x0000005481607221 */ /* 0x004fd60000010000 */
[----:B------:R-:W-:Y:S05]  /*6900*/  @P2 BRA `(.L_x_1511) ;  /* 0x0000018000002947 */ /* 0x000fea0003800000 */
[----:B------:R-:W-:-:S04]  /*6910*/  ISETP.NE.U32.AND P2, PT, RZ, c[0x0][0x218], PT ;  /* 0x00008600ff007a0c */ /* 0x000fc80003f45070 */
[----:B------:R-:W-:Y:S02]  /*6920*/  ISETP.NE.AND.EX P3, PT, RZ, c[0x0][0x21c], PT, P2 ;  /* 0x00008700ff007a0c */ /* 0x000fe40003f65320 */
[----:B------:R-:W-:-:S04]  /*6930*/  ISETP.NE.U32.AND P2, PT, RZ, c[0x0][0x228], PT ;  /* 0x00008a00ff007a0c */ /* 0x000fc80003f45070 */
[----:B------:R-:W-:-:S07]  /*6940*/  ISETP.NE.AND.EX P2, PT, RZ, c[0x0][0x22c], PT, P2 ;  /* 0x00008b00ff007a0c */ /* 0x000fce0003f45320 */
[----:B------:R-:W-:Y:S02]  /*6950*/  @P3 IMAD R84, R23, c[0x0][0x220], R25 ;  /* 0x0000880017543a24 */ /* 0x000fe400078e0219 */
[----:B-1----:R-:W-:-:S03]  /*6960*/  @P3 IMAD.MOV.U32 R86, RZ, RZ, 0x4 ;  /* 0x00000004ff563424 */ /* 0x002fc600078e00ff */
[----:B------:R-:W-:Y:S01]  /*6970*/  @P3 IADD3 R85, R84, -0x1, RZ ;  /* 0xffffffff54553810 */ /* 0x000fe20007ffe0ff */
[----:B------:R-:W-:-:S04]  /*6980*/  @P2 IMAD.MOV.U32 R84, RZ, RZ, 0x4 ;  /* 0x00000004ff542424 */ /* 0x000fc800078e00ff */
[----:B------:R-:W-:-:S04]  /*6990*/  @P3 IMAD R85, R85, c[0x0][0x220], R92 ;  /* 0x0000880055553a24 */ /* 0x000fc800078e025c */
[----:B------:R-:W-:-:S04]  /*69a0*/  @P3 IMAD.WIDE R86, R85, R86, c[0x0][0x218] ;  /* 0x0000860055563625 */ /* 0x000fc800078e0256 */
[----:B------:R-:W-:Y:S02]  /*69b0*/  @P2 IMAD.WIDE R84, R23, R84, c[0x0][0x228] ;  /* 0x00008a0017542625 */ /* 0x000fe400078e0254 */
[----:B------:R-:W2:Y:S04]  /*69c0*/  @P3 LDG.E R87, [R86.64] ;  /* 0x0000002456573981 */ /* 0x000ea8000c1e1900 */
[----:B------:R-:W3:Y:S01]  /*69d0*/  @P2 LDG.E R84, [R84.64] ;  /* 0x0000002454542981 */ /* 0x000ee2000c1e1900 */
[----:B------:R-:W-:Y:S01]  /*69e0*/  @P2 ISETP.GE.AND P4, PT, R92, R93, PT ;  /* 0x0000005d5c00220c */ /* 0x000fe20003f86270 */
[----:B------:R-:W-:Y:S01]  /*69f0*/  FMUL.FTZ R96, R96, c[0x0][0x1f0] ;  /* 0x00007c0060607a20 */ /* 0x000fe20000410000 */
[C---:B------:R-:W-:Y:S01]  /*6a00*/  @P2 IADD3 R130, R92.reuse, 0x1, -R25 ;  /* 0x000000015c822810 */ /* 0x040fe20007ffe819 */
[----:B0-----:R-:W-:Y:S01]  /*6a10*/  IMAD.IADD R129, R92, 0x1, -R4 ;  /* 0x000000015c817824 */ /* 0x001fe200078e0a04 */
[----:B------:R-:W-:-:S04]  /*6a20*/  @P2 SEL R101, R22, RZ, !P4 ;  /* 0x000000ff16652207 */ /* 0x000fc80006000000 */
[----:B------:R-:W-:-:S06]  /*6a30*/  @P2 IADD3 R101, R101, R130, RZ ;  /* 0x0000008265652210 */ /* 0x000fcc0007ffe0ff */
[----:B------:R-:W3:Y:S01]  /*6a40*/  @P2 I2F R101, R101 ;  /* 0x0000006500652306 */ /* 0x000ee20000201400 */
[----:B--2---:R-:W-:-:S04]  /*6a50*/  @P3 FADD.FTZ R96, R96, R87 ;  /* 0x0000005760603221 */ /* 0x004fc80000010000 */
[----:B---3--:R-:W-:-:S05]  /*6a60*/  @P2 FFMA.FTZ R96, R101, R84, R96 ;  /* 0x0000005465602223 */ /* 0x008fca0000010060 */
[----:B------:R0:W-:Y:S01]  /*6a70*/  STS [R129.X4+0x410], R96 ;  /* 0x0004106081007388 */ /* 0x0001e20000004800 */
[----:B------:R-:W-:-:S03]  /*6a80*/  @!P0 FMNMX.FTZ R3, R3, R96, !PT ;  /* 0x0000006003038209 */ /* 0x000fc60007810000 */
.L_x_1511:
[----:B------:R-:W-:Y:S05]  /*6a90*/  BSYNC B1 ;  /* 0x0000000000017941 */ /* 0x000fea0003800000 */
.L_x_1510:
[----:B------:R-:W-:-:S04]  /*6aa0*/  IADD3 R92, R92, 0x10, RZ ;  /* 0x000000105c5c7810 */ /* 0x000fc80007ffe0ff */
[----:B------:R-:W-:-:S13]  /*6ab0*/  ISETP.GE.AND P0, PT, R92, R88, PT ;  /* 0x000000585c00720c */ /* 0x000fda0003f06270 */
[----:B01----:R-:W-:Y:S01]  /*6ac0*/  @P0 CALL.REL.NOINC `(.L_x_1379) ;  /* 0x0000001000000944 */ /* 0x003fe20003c00000 */
[----:B------:R-:W-:Y:S05]  /*6ad0*/  BRA `(.L_x_1512) ;  /* 0xffffb91000007947 */ /* 0x000fea000383ffff */
.L_x_1379:
[----:B------:R-:W-:Y:S05]  /*6ae0*/  BSYNC B0 ;  /* 0x0000000000007941 */ /* 0x000fea0003800000 */
.L_x_1378:
[----:B------:R-:W-:Y:S01]  /*6af0*/  SHF.R.S32.HI R7, RZ, 0x1f, R24 ;  /* 0x0000001fff077819 */ /* 0x000fe20000011418 */
[----:B------:R-:W-:Y:S05]  /*6b00*/  BRA.DIV ~URZ, `(.L_x_1513) ;  /* 0x000031027f007947 */ /* 0x000fea000b800000 */
[----:B------:R1:W2:Y:S02]  /*6b10*/  SHFL.BFLY PT, R0, R3, 0x10, 0x1f ;  /* 0x0e001f0003007f89 */ /* 0x0002a400000e0000 */
.L_x_1576:
[----:B--2---:R-:W-:Y:S01]  /*6b20*/  FMNMX.FTZ R5, R0, R3, !PT ;  /* 0x0000000300057209 */ /* 0x004fe20007810000 */
[----:B------:R-:W-:Y:S05]  /*6b30*/  BRA.DIV ~URZ, `(.L_x_1514) ;  /* 0x000031527f007947 */ /* 0x000fea000b800000 */
[----:B------:R-:W2:Y:S02]  /*6b40*/  SHFL.BFLY PT, R0, R5, 0x8, 0x1f ;  /* 0x0d001f0005007f89 */ /* 0x000ea400000e0000 */
[----:B-12---:R-:W-:-:S05]  /*6b50*/  FMNMX.FTZ R3, R5, R0, !PT ;  /* 0x0000000005037209 */ /* 0x006fca0007810000 */
[----:B------:R1:W2:Y:S02]  /*6b60*/  SHFL.BFLY PT, R6, R3, 0x4, 0x1f ;  /* 0x0c801f0003067f89 */ /* 0x0002a400000e0000 */
.L_x_1577:
[----:B------:R-:W-:Y:S01]  /*6b70*/  LEA.HI R5, R7, R24, RZ, 0x5 ;  /* 0x0000001807057211 */ /* 0x000fe200078f28ff */
[----:B------:R-:W-:Y:S01]  /*6b80*/  WARPSYNC 0xffffffff ;  /* 0xffffffff00007948 */ /* 0x000fe20003800000 */
[----:B--2---:R-:W-:Y:S02]  /*6b90*/  FMNMX.FTZ R6, R6, R3, !PT ;  /* 0x0000000306067209 */ /* 0x004fe40007810000 */
[----:B------:R-:W-:-:S05]  /*6ba0*/  LOP3.LUT R7, R5, 0xffffffe0, RZ, 0xc0, !PT ;  /* 0xffffffe005077812 */ /* 0x000fca00078ec0ff */
[----:B------:R-:W-:-:S05]  /*6bb0*/  IMAD.IADD R0, R24, 0x1, -R7 ;  /* 0x0000000118007824 */ /* 0x000fca00078e0a07 */
[----:B------:R-:W-:-:S13]  /*6bc0*/  ISETP.NE.AND P0, PT, R0, RZ, PT ;  /* 0x000000ff0000720c */ /* 0x000fda0003f05270 */
[----:B-1----:R-:W-:-:S05]  /*6bd0*/  @!P0 SHF.R.S32.HI R3, RZ, 0x5, R5 ;  /* 0x00000005ff038819 */ /* 0x002fca0000011405 */
[----:B------:R1:W-:Y:S02]  /*6be0*/  @!P0 STS [R3.X4], R6 ;  /* 0x0000000603008388 */ /* 0x0003e40000004800 */
[----:B------:R-:W-:Y:S01]  /*6bf0*/  BAR.SYNC.DEFER_BLOCKING 0x0 ;  /* 0x0000000000007b1d */ /* 0x000fe20000010000 */
[----:B------:R-:W-:Y:S01]  /*6c00*/  ISETP.GT.AND P0, PT, R0, 0x1, PT ;  /* 0x000000010000780c */ /* 0x000fe20003f04270 */
[----:B-1----:R-:W-:Y:S02]  /*6c10*/  IMAD.MOV.U32 R3, RZ, RZ, -0x800001 ;  /* 0xff7fffffff037424 */ /* 0x002fe400078e00ff */
[----:B------:R-:W-:Y:S02]  /*6c20*/  IMAD.IADD R11, R24, 0x1, R4 ;  /* 0x00000001180b7824 */ /* 0x000fe400078e0204 */
[----:B------:R-:W-:Y:S01]  /*6c30*/  BSSY B0, `(.L_x_1515) ;  /* 0x0000078000007945 */ /* 0x000fe20003800000 */
[----:B------:R-:W-:Y:S02]  /*6c40*/  IMAD.MOV.U32 R8, RZ, RZ, RZ ;  /* 0x000000ffff087224 */ /* 0x000fe400078e00ff */
[----:B------:R-:W-:-:S05]  /*6c50*/  ISETP.GE.AND P2, PT, R11, R25, PT ;  /* 0x000000190b00720c */ /* 0x000fca0003f46270 */
[----:B------:R-:W1:Y:S04]  /*6c60*/  @!P0 LDS R3, [R0.X4] ;  /* 0x0000000000038984 */ /* 0x000e680000004800 */
[----:B-1----:R-:W1:Y:S02]  /*6c70*/  SHFL.BFLY PT, R6, R3, 0x1, 0x1f ;  /* 0x0c201f0003067f89 */ /* 0x002e6400000e0000 */
[----:B-1----:R-:W-:-:S05]  /*6c80*/  FMNMX.FTZ R6, R6, R3, !PT ;  /* 0x0000000306067209 */ /* 0x002fca0007810000 */
[----:B0-----:R0:W1:Y:S01]  /*6c90*/  SHFL.IDX PT, R15, R6, RZ, 0x1f ;  /* 0x00001fff060f7589 */ /* 0x00106200000e0000 */
[----:B------:R-:W-:Y:S05]  /*6ca0*/  @P2 BRA `(.L_x_1516) ;  /* 0x0000070000002947 */ /* 0x000fea0003800000 */
[----:B------:R-:W-:Y:S01]  /*6cb0*/  LOP3.LUT R3, RZ, R4, RZ, 0x33, !PT ;  /* 0x00000004ff037212 */ /* 0x000fe200078e33ff */
[----:B------:R-:W-:Y:S01]  /*6cc0*/  BSSY B1, `(.L_x_1517) ;  /* 0x0000027000017945 */ /* 0x000fe20003800000 */
[----:B------:R-:W-:Y:S01]  /*6cd0*/  IMAD.MOV.U32 R8, RZ, RZ, RZ ;  /* 0x000000ffff087224 */ /* 0x000fe200078e00ff */
[----:B------:R-:W-:Y:S02]  /*6ce0*/  MOV R10, R11 ;  /* 0x0000000b000a7202 */ /* 0x000fe40000000f00 */
[----:B------:R-:W-:-:S04]  /*6cf0*/  IADD3 R3, -R24, R25, R3 ;  /* 0x0000001918037210 */ /* 0x000fc80007ffe103 */
[----:B0-----:R-:W-:-:S04]  /*6d00*/  LEA.HI R6, R3, 0x1, RZ, 0x1a ;  /* 0x0000000103067811 */ /* 0x001fc800078fd0ff */
[----:B------:R-:W-:-:S13]  /*6d10*/  LOP3.LUT P0, R6, R6, 0x3, RZ, 0xc0, !PT ;  /* 0x0000000306067812 */ /* 0x000fda000780c0ff */
[----:B------:R-:W-:Y:S05]  /*6d20*/  @!P0 BRA `(.L_x_1518) ;  /* 0x0000020000008947 */ /* 0x000fea0003800000 */
[----:B------:R-:W-:Y:S01]  /*6d30*/  IMAD R14, R28, c[0x0][0x1d4], RZ ;  /* 0x000075001c0e7a24 */ /* 0x000fe200078e02ff */
[--C-:B------:R-:W-:Y:S01]  /*6d40*/  SHF.R.S32.HI R7, RZ, 0x1f, R11.reuse ;  /* 0x0000001fff077819 */ /* 0x100fe2000001140b */
[----:B------:R-:W-:Y:S01]  /*6d50*/  IMAD.MOV.U32 R9, RZ, RZ, R6 ;  /* 0x000000ffff097224 */ /* 0x000fe200078e0006 */
[----:B------:R-:W-:Y:S01]  /*6d60*/  ISETP.NE.U32.AND P0, PT, RZ, c[0x0][0x200], PT ;  /* 0x00008000ff007a0c */ /* 0x000fe20003f05070 */
[--C-:B------:R-:W-:Y:S01]  /*6d70*/  IMAD.MOV.U32 R10, RZ, RZ, R11.reuse ;  /* 0x000000ffff0a7224 */ /* 0x100fe200078e000b */
[----:B------:R-:W-:Y:S02]  /*6d80*/  SHF.R.S32.HI R8, RZ, 0x1f, R14 ;  /* 0x0000001fff087819 */ /* 0x000fe4000001140e */
[----:B------:R-:W-:Y:S02]  /*6d90*/  IADD3 R14, P3, P4, R14, c[0x0][0x200], R11 ;  /* 0x000080000e0e7a10 */ /* 0x000fe40007c7e00b */
[----:B------:R-:W-:Y:S02]  /*6da0*/  ISETP.NE.AND.EX P0, PT, RZ, c[0x0][0x204], PT, P0 ;  /* 0x00008100ff007a0c */ /* 0x000fe40003f05300 */
[----:B------:R-:W-:Y:S01]  /*6db0*/  IADD3.X R7, R8, c[0x0][0x204], R7, P3, P4 ;  /* 0x0000810008077a10 */ /* 0x000fe20001fe8407 */
[----:B------:R-:W-:Y:S01]  /*6dc0*/  IMAD.MOV.U32 R8, RZ, RZ, RZ ;  /* 0x000000ffff087224 */ /* 0x000fe200078e00ff */
[----:B------:R-:W-:-:S08]  /*6dd0*/  IADD3 R12, R18, 0x410, RZ ;  /* 0x00000410120c7810 */ /* 0x000fd00007ffe0ff */
.L_x_1522:
[----:B------:R-:W-:Y:S01]  /*6de0*/  BSSY B2, `(.L_x_1519) ;  /* 0x000000b000027945 */ /* 0x000fe20003800000 */
[----:B0-----:R-:W-:Y:S05]  /*6df0*/  @!P0 BRA `(.L_x_1520) ;  /* 0x0000005000008947 */ /* 0x001fea0003800000 */
[----:B------:R-:W-:-:S06]  /*6e00*/  IMAD.MOV.U32 R6, RZ, RZ, R14 ;  /* 0x000000ffff067224 */ /* 0x000fcc00078e000e */
[----:B------:R-:W2:Y:S01]  /*6e10*/  LDG.E.U8 R6, [R6.64] ;  /* 0x0000002406067981 */ /* 0x000ea2000c1e1100 */
[----:B------:R-:W-:Y:S01]  /*6e20*/  IMAD.MOV.U32 R13, RZ, RZ, RZ ;  /* 0x000000ffff0d7224 */ /* 0x000fe200078e00ff */
[----:B--2---:R-:W-:-:S13]  /*6e30*/  ISETP.NE.AND P3, PT, R6, RZ, PT ;  /* 0x000000ff0600720c */ /* 0x004fda0003f65270 */
[----:B------:R-:W-:Y:S05]  /*6e40*/  @P3 BRA `(.L_x_1521) ;  /* 0x0000004000003947 */ /* 0x000fea0003800000 */
.L_x_1520:
[----:B------:R-:W0:Y:S02]  /*6e50*/  LDS R6, [R12] ;  /* 0x000000000c067984 */ /* 0x000e240000000800 */
[----:B01----:R-:W-:-:S04]  /*6e60*/  FADD.FTZ R6, -R15, R6 ;  /* 0x000000060f067221 */ /* 0x003fc80000010100 */
[----:B------:R-:W-:-:S04]  /*6e70*/  FMUL.FTZ R6, R6, 1.4426950216293334961 ;  /* 0x3fb8aa3b06067820 */ /* 0x000fc80000410000 */
[----:B------:R0:W1:Y:S03]  /*6e80*/  MUFU.EX2 R13, R6 ;  /* 0x00000006000d7308 */ /* 0x0000660000000800 */
.L_x_1521:
[----:B------:R-:W-:Y:S05]  /*6e90*/  BSYNC B2 ;  /* 0x0000000000027941 */ /* 0x000fea0003800000 */
.L_x_1519:
        /* <DEDUP_REMOVED lines=9> */
.L_x_1518:
[----:B------:R-:W-:Y:S05]  /*6f30*/  BSYNC B1 ;  /* 0x0000000000017941 */ /* 0x000fea0003800000 */
.L_x_1517:
[----:B------:R-:W-:-:S13]  /*6f40*/  ISETP.GE.U32.AND P0, PT, R3, 0xc0, PT ;  /* 0x000000c00300780c */ /* 0x000fda0003f06070 */
[----:B------:R-:W-:Y:S05]  /*6f50*/  @!P0 BRA `(.L_x_1516) ;  /* 0x0000045000008947 */ /* 0x000fea0003800000 */
[----:B------:R-:W-:Y:S01]  /*6f60*/  IMAD R9, R28, c[0x0][0x1d4], RZ ;  /* 0x000075001c097a24 */ /* 0x000fe200078e02ff */
[----:B------:R-:W-:Y:S02]  /*6f70*/  LEA R3, R10, 0x200, 0x2 ;  /* 0x000002000a037811 */ /* 0x000fe400078e10ff */
[----:B------:R-:W-:Y:S02]  /*6f80*/  ISETP.NE.U32.AND P0, PT, RZ, c[0x0][0x200], PT ;  /* 0x00008000ff007a0c */ /* 0x000fe40003f05070 */
[----:B------:R-:W-:Y:S01]  /*6f90*/  SHF.R.S32.HI R7, RZ, 0x1f, R9 ;  /* 0x0000001fff077819 */ /* 0x000fe20000011409 */
[----:B------:R-:W-:Y:S01]  /*6fa0*/  IMAD R3, R4, -0x4, R3 ;  /* 0xfffffffc04037824 */ /* 0x000fe200078e0203 */
[----:B0-----:R-:W-:Y:S02]  /*6fb0*/  SHF.R.S32.HI R6, RZ, 0x1f, R10 ;  /* 0x0000001fff067819 */ /* 0x001fe4000001140a */
[----:B------:R-:W-:Y:S02]  /*6fc0*/  IADD3 R9, P3, P4, R10, c[0x0][0x200], R9 ;  /* 0x000080000a097a10 */ /* 0x000fe40007c7e009 */
[----:B------:R-:W-:-:S02]  /*6fd0*/  ISETP.NE.AND.EX P0, PT, RZ, c[0x0][0x204], PT, P0 ;  /* 0x00008100ff007a0c */ /* 0x000fc40003f05300 */
[----:B------:R-:W-:Y:S02]  /*6fe0*/  IADD3.X R7, R6, c[0x0][0x204], R7, P3, P4 ;  /* 0x0000810006077a10 */ /* 0x000fe40001fe8407 */
[----:B------:R-:W-:-:S07]  /*6ff0*/  IADD3 R3, R3, 0x410, RZ ;  /* 0x0000041003037810 */ /* 0x000fce0007ffe0ff */
.L_x_1535:
[----:B------:R-:W-:Y:S01]  /*7000*/  BSSY B1, `(.L_x_1523) ;  /* 0x000000b000017945 */ /* 0x000fe20003800000 */
[----:B------:R-:W-:Y:S01]  /*7010*/  MOV R6, R9 ;  /* 0x0000000900067202 */ /* 0x000fe20000000f00 */
[----:B------:R-:W-:Y:S05]  /*7020*/  @!P0 BRA `(.L_x_1524) ;  /* 0x0000004000008947 */ /* 0x000fea0003800000 */
[----:B------:R-:W2:Y:S02]  /*7030*/  LDG.E.U8 R9, [R6.64] ;  /* 0x0000002406097981 */ /* 0x000ea4000c1e1100 */
[----:B--2---:R-:W-:-:S13]  /*7040*/  ISETP.NE.AND P3, PT, R9, RZ, PT ;  /* 0x000000ff0900720c */ /* 0x004fda0003f65270 */
[----:B------:R-:W-:Y:S01]  /*7050*/  @P3 IMAD.MOV.U32 R9, RZ, RZ, RZ ;  /* 0x000000ffff093224 */ /* 0x000fe200078e00ff */
[----:B------:R-:W-:Y:S05]  /*7060*/  @P3 BRA `(.L_x_1525) ;  /* 0x0000004000003947 */ /* 0x000fea0003800000 */
.L_x_1524:
[----:B------:R-:W0:Y:S02]  /*7070*/  LDS R9, [R3+-0x200] ;  /* 0xfffe000003097984 */ /* 0x000e240000000800 */
[----:B01----:R-:W-:-:S04]  /*7080*/  FADD.FTZ R9, -R15, R9 ;  /* 0x000000090f097221 */ /* 0x003fc80000010100 */
[----:B------:R-:W-:-:S06]  /*7090*/  FMUL.FTZ R9, R9, 1.4426950216293334961 ;  /* 0x3fb8aa3b09097820 */ /* 0x000fcc0000410000 */
[----:B------:R-:W0:Y:S02]  /*70a0*/  MUFU.EX2 R9, R9 ;  /* 0x0000000900097308 */ /* 0x000e240000000800 */
.L_x_1525:
[----:B------:R-:W-:Y:S05]  /*70b0*/  BSYNC B1 ;  /* 0x0000000000017941 */ /* 0x000fea0003800000 */
.L_x_1523:
        /* <DEDUP_REMOVED lines=8> */
.L_x_1527:
[----:B------:R-:W2:Y:S02]  /*7140*/  LDS R8, [R3+-0x100] ;  /* 0xffff000003087984 */ /* 0x000ea40000000800 */
[----:B-12---:R-:W-:-:S04]  /*7150*/  FADD.FTZ R8, -R15, R8 ;  /* 0x000000080f087221 */ /* 0x006fc80000010100 */
[----:B------:R-:W-:-:S06]  /*7160*/  FMUL.FTZ R8, R8, 1.4426950216293334961 ;  /* 0x3fb8aa3b08087820 */ /* 0x000fcc0000410000 */
[----:B------:R-:W1:Y:S02]  /*7170*/  MUFU.EX2 R8, R8 ;  /* 0x0000000800087308 */ /* 0x000e640000000800 */
.L_x_1528:
[----:B------:R-:W-:Y:S05]  /*7180*/  BSYNC B1 ;  /* 0x0000000000017941 */ /* 0x000fea0003800000 */
.L_x_1526:
[----:B-1----:R1:W-:Y:S01]  /*7190*/  STS [R3+-0x100], R8 ;  /* 0xffff000803007388 */ /* 0x0023e20000000800 */
[----:B------:R-:W-:Y:S01]  /*71a0*/  BSSY B1, `(.L_x_1529) ;  /* 0x000000b000017945 */ /* 0x000fe20003800000 */
[----:B------:R-:W-:Y:S01]  /*71b0*/  FADD.FTZ R13, R13, R8 ;  /* 0x000000080d0d7221 */ /* 0x000fe20000010000 */
[----:B------:R-:W-:Y:S05]  /*71c0*/  @!P0 BRA `(.L_x_1530) ;  /* 0x0000004000008947 */ /* 0x000fea0003800000 */
[----:B-1----:R-:W2:Y:S02]  /*71d0*/  LDG.E.U8 R8, [R6.64+0x80] ;  /* 0x0000802406087981 */ /* 0x002ea4000c1e1100 */
[----:B--2---:R-:W-:Y:S01]  /*71e0*/  ISETP.NE.AND P3, PT, R8, RZ, PT ;  /* 0x000000ff0800720c */ /* 0x004fe20003f65270 */
[----:B------:R-:W-:-:S12]  /*71f0*/  IMAD.MOV.U32 R8, RZ, RZ, RZ ;  /* 0x000000ffff087224 */ /* 0x000fd800078e00ff */
[----:B------:R-:W-:Y:S05]  /*7200*/  @P3 BRA `(.L_x_1531) ;  /* 0x0000004000003947 */ /* 0x000fea0003800000 */
.L_x_1530:
[----:B-1----:R-:W1:Y:S02]  /*7210*/  LDS R8, [R3] ;  /* 0x0000000003087984 */ /* 0x002e640000000800 */
[----:B-1----:R-:W-:-:S04]  /*7220*/  FADD.FTZ R8, -R15, R8 ;  /* 0x000000080f087221 */ /* 0x002fc80000010100 */
[----:B------:R-:W-:-:S06]  /*7230*/  FMUL.FTZ R8, R8, 1.4426950216293334961 ;  /* 0x3fb8aa3b08087820 */ /* 0x000fcc0000410000 */
[----:B------:R-:W1:Y:S02]  /*7240*/  MUFU.EX2 R8, R8 ;  /* 0x0000000800087308 */ /* 0x000e640000000800 */
.L_x_1531:
[----:B------:R-:W-:Y:S05]  /*7250*/  BSYNC B1 ;  /* 0x0000000000017941 */ /* 0x000fea0003800000 */
.L_x_1529:
        /* <DEDUP_REMOVED lines=8> */
.L_x_1533:
[----:B-1----:R-:W1:Y:S02]  /*72e0*/  LDS R8, [R3+0x100] ;  /* 0x0001000003087984 */ /* 0x002e640000000800 */
[----:B-1----:R-:W-:-:S04]  /*72f0*/  FADD.FTZ R8, -R15, R8 ;  /* 0x000000080f087221 */ /* 0x002fc80000010100 */
[----:B------:R-:W-:-:S04]  /*7300*/  FMUL.FTZ R8, R8, 1.4426950216293334961 ;  /* 0x3fb8aa3b08087820 */ /* 0x000fc80000410000 */
[----:B------:R1:W2:Y:S03]  /*7310*/  MUFU.EX2 R12, R8 ;  /* 0x00000008000c7308 */ /* 0x0002a60000000800 */
.L_x_1534:
[----:B------:R-:W-:Y:S05]  /*7320*/  BSYNC B1 ;  /* 0x0000000000017941 */ /* 0x000fea0003800000 */
.L_x_1532:
        /* <DEDUP_REMOVED lines=8> */
.L_x_1516:
[----:B------:R-:W-:Y:S05]  /*73b0*/  BSYNC B0 ;  /* 0x0000000000007941 */ /* 0x000fea0003800000 */
.L_x_1515:
[----:B------:R-:W2:Y:S01]  /*73c0*/  SHFL.BFLY PT, R3, R8, 0x10, 0x1f ;  /* 0x0e001f0008037f89 */ /* 0x000ea200000e0000 */
[----:B------:R-:W-:-:S04]  /*73d0*/  LOP3.LUT P0, R12, R24, 0x1f, RZ, 0xc0, !PT ;  /* 0x0000001f180c7812 */ /* 0x000fc8000780c0ff */
[----:B------:R-:W-:Y:S01]  /*73e0*/  ISETP.GT.U32.AND P3, PT, R12, 0x1, PT ;  /* 0x000000010c00780c */ /* 0x000fe20003f64070 */
[----:B--2---:R-:W-:-:S08]  /*73f0*/  FADD.FTZ R3, R3, R8 ;  /* 0x0000000803037221 */ /* 0x004fd00000010000 */
[----:B------:R-:W-:Y:S01]  /*7400*/  @!P0 SHF.R.U32.HI R8, RZ, 0x3, R24 ;  /* 0x00000003ff088819 */ /* 0x000fe20000011618 */
[----:B0-----:R-:W0:Y:S03]  /*7410*/  SHFL.BFLY PT, R6, R3, 0x8, 0x1f ;  /* 0x0d001f0003067f89 */ /* 0x001e2600000e0000 */
        /* <DEDUP_REMOVED lines=13> */
[----:B------:R0:W2:Y:S01]  /*74f0*/  SHFL.IDX PT, R3, R6, RZ, 0x1f ;  /* 0x00001fff06037589 */ /* 0x0000a200000e0000 */
[----:B------:R-:W-:Y:S05]  /*7500*/  @P2 BRA.U `(.L_x_1536) ;  /* 0x000004a100002947 */ /* 0x000fea0003800000 */
[----:B------:R-:W3:Y:S01]  /*7510*/  LDC.U8 R12, c[0x0][0x26c] ;  /* 0x00009b00ff0c7b82 */ /* 0x000ee20000000000 */
[----:B------:R-:W-:Y:S01]  /*7520*/  BSSY B0, `(.L_x_1536) ;  /* 0x0000048000007945 */ /* 0x000fe20003800000 */
[----:B---3--:R-:W-:-:S13]  /*7530*/  ISETP.NE.AND P0, PT, R12, RZ, PT ;  /* 0x000000ff0c00720c */ /* 0x008fda0003f05270 */
[----:B0-----:R-:W-:-:S04]  /*7540*/  @P0 IMAD.MOV.U32 R6, RZ, RZ, c[0x0][0x268] ;  /* 0x00009a00ff060624 */ /* 0x001fc800078e00ff */
[----:B------:R-:W-:Y:S02]  /*7550*/  @P0 IMAD R19, R19, R6, c[0x0][0x1ec] ;  /* 0x00007b0013130624 */ /* 0x000fe400078e0206 */
[----:B------:R-:W-:Y:S02]  /*7560*/  CS2R R6, SRZ ;  /* 0x0000000000067805 */ /* 0x000fe4000001ff00 */
[----:B------:R-:W-:-:S05]  /*7570*/  @P0 IMAD R19, R19, c[0x0][0x1d4], RZ ;  /* 0x0000750013130a24 */ /* 0x000fca00078e02ff */
[----:B------:R-:W-:Y:S02]  /*7580*/  @P0 SHF.R.S32.HI R7, RZ, 0x1f, R19 ;  /* 0x0000001fff070819 */ /* 0x000fe40000011413 */
[----:B------:R-:W-:Y:S01]  /*7590*/  @P0 MOV R6, R19 ;  /* 0x0000001300060202 */ /* 0x000fe20000000f00 */
[----:B------:R-:W-:Y:S05]  /*75a0*/  @P2 BRA `(.L_x_1537) ;  /* 0x000003f000002947 */ /* 0x000fea0003800000 */
[----:B------:R-:W-:Y:S01]  /*75b0*/  LOP3.LUT R8, RZ, R4, RZ, 0x33, !PT ;  /* 0x00000004ff087212 */ /* 0x000fe200078e33ff */
[----:B--2---:R-:W-:Y:S01]  /*75c0*/  FADD.FTZ R3, R3, 9.9999999747524270788e-07 ;  /* 0x358637bd03037421 */ /* 0x004fe20000010000 */
[----:B------:R-:W-:Y:S02]  /*75d0*/  BSSY B1, `(.L_x_1538) ;  /* 0x000001a000017945 */ /* 0x000fe40003800000 */
[----:B------:R-:W-:Y:S01]  /*75e0*/  IADD3 R8, -R24, R25, R8 ;  /* 0x0000001918087210 */ /* 0x000fe20007ffe108 */
[----:B-1----:R0:W1:Y:S03]  /*75f0*/  MUFU.RCP R15, R3 ;  /* 0x00000003000f7308 */ /* 0x0020660000001000 */
[----:B------:R-:W-:-:S02]  /*7600*/  LEA.HI R9, R8, 0x1, RZ, 0x1a ;  /* 0x0000000108097811 */ /* 0x000fc400078fd0ff */
[----:B------:R-:W-:Y:S02]  /*7610*/  ISETP.GE.U32.AND P2, PT, R8, 0xc0, PT ;  /* 0x000000c00800780c */ /* 0x000fe40003f46070 */
[----:B------:R-:W-:-:S13]  /*7620*/  LOP3.LUT P3, R9, R9, 0x3, RZ, 0xc0, !PT ;  /* 0x0000000309097812 */ /* 0x000fda000786c0ff */
[----:B------:R-:W-:Y:S05]  /*7630*/  @!P3 BRA `(.L_x_1539) ;  /* 0x000001300000b947 */ /* 0x000fea0003800000 */
[----:B01----:R-:W-:Y:S01]  /*7640*/  IADD3 R13, P3, R11, R6, RZ ;  /* 0x000000060b0d7210 */ /* 0x003fe20007f7e0ff */
[----:B------:R-:W-:Y:S01]  /*7650*/  IMAD.MOV.U32 R3, RZ, RZ, R9 ;  /* 0x000000ffff037224 */ /* 0x000fe200078e0009 */
[----:B------:R-:W-:Y:S02]  /*7660*/  IADD3 R18, R18, 0x410, RZ ;  /* 0x0000041012127810 */ /* 0x000fe40007ffe0ff */
[----:B------:R-:W-:Y:S02]  /*7670*/  LEA R10, P4, R13, c[0x0][0x260], 0x2 ;  /* 0x000098000d0a7a11 */ /* 0x000fe400078810ff */
[----:B------:R-:W-:-:S04]  /*7680*/  LEA.HI.X.SX32 R8, R11, R7, 0x1, P3 ;  /* 0x000000070b087211 */ /* 0x000fc800018f0eff */
[----:B------:R-:W-:-:S04]  /*7690*/  LEA.HI.X R13, R13, c[0x0][0x264], R8, 0x2, P4 ;  /* 0x000099000d0d7a11 */ /* 0x000fc800020f1408 */
.L_x_1540:
[----:B-1----:R-:W0:Y:S01]  /*76a0*/  LDS R8, [R18] ;  /* 0x0000000012087984 */ /* 0x002e220000000800 */
[----:B------:R-:W-:Y:S01]  /*76b0*/  @P0 IMAD.MOV.U32 R9, RZ, RZ, R13 ;  /* 0x000000ffff090224 */ /* 0x000fe200078e000d */
        /* <DEDUP_REMOVED lines=11> */
.L_x_1539:
[----:B01----:R-:W-:Y:S05]  /*7770*/  BSYNC B1 ;  /* 0x0000000000017941 */ /* 0x003fea0003800000 */
.L_x_1538:
[----:B------:R-:W-:Y:S05]  /*7780*/  @!P2 BRA `(.L_x_1537) ;  /* 0x000002100000a947 */ /* 0x000fea0003800000 */
[----:B------:R-:W-:Y:S01]  /*7790*/  IADD3 R13, P0, R11, R6, RZ ;  /* 0x000000060b0d7210 */ /* 0x000fe20007f1e0ff */
[----:B------:R-:W-:Y:S01]  /*77a0*/  IMAD.SHL.U32 R6, R4, 0x4, RZ ;  /* 0x0000000404067824 */ /* 0x000fe200078e00ff */
[----:B------:R-:W-:Y:S02]  /*77b0*/  ISETP.NE.AND P3, PT, R12, RZ, PT ;  /* 0x000000ff0c00720c */ /* 0x000fe40003f65270 */
[----:B------:R-:W-:Y:S01]  /*77c0*/  LEA R12, P2, R13, c[0x0][0x260], 0x2 ;  /* 0x000098000d0c7a11 */ /* 0x000fe200078410ff */
[C---:B------:R-:W-:Y:S01]  /*77d0*/  IMAD R6, R11.reuse, 0x4, -R6 ;  /* 0x000000040b067824 */ /* 0x040fe200078e0a06 */
[----:B------:R-:W-:-:S04]  /*77e0*/  LEA.HI.X.SX32 R8, R11, R7, 0x1, P0 ;  /* 0x000000070b087211 */ /* 0x000fc800000f0eff */
[----:B------:R-:W-:Y:S02]  /*77f0*/  LEA.HI.X R13, R13, c[0x0][0x264], R8, 0x2, P2 ;  /* 0x000099000d0d7a11 */ /* 0x000fe400010f1408 */
[----:B------:R-:W-:-:S05]  /*7800*/  IADD3 R3, R6, 0x410, RZ ;  /* 0x0000041006037810 */ /* 0x000fca0007ffe0ff */
.L_x_1541:
[----:B------:R-:W0:Y:S01]  /*7810*/  LDS R6, [R3+0x300] ;  /* 0x0003000003067984 */ /* 0x000e220000000800 */
[----:B------:R-:W-:Y:S01]  /*7820*/  IMAD.MOV.U32 R7, RZ, RZ, R13 ;  /* 0x000000ffff077224 */ /* 0x000fe200078e000d */
[----:B------:R-:W-:Y:S02]  /*7830*/  IADD3 R11, R11, 0x100, RZ ;  /* 0x000001000b0b7810 */ /* 0x000fe40007ffe0ff */
[----:B------:R-:W1:Y:S02]  /*7840*/  LDS R8, [R3] ;  /* 0x0000000003087984 */ /* 0x000e640000000800 */
[----:B------:R-:W-:Y:S02]  /*7850*/  ISETP.GE.AND P0, PT, R11, R25, PT ;  /* 0x000000190b00720c */ /* 0x000fe40003f06270 */
[----:B------:R-:W2:Y:S04]  /*7860*/  LDS R9, [R3+0x100] ;  /* 0x0001000003097984 */ /* 0x000ea80000000800 */
[----:B------:R-:W3:Y:S01]  /*7870*/  LDS R10, [R3+0x200] ;  /* 0x00020000030a7984 */ /* 0x000ee20000000800 */
[-C--:B0-----:R-:W-:Y:S01]  /*7880*/  FMUL.FTZ R18, R6, R15.reuse ;  /* 0x0000000f06127220 */ /* 0x081fe20000410000 */
[----:B------:R-:W-:Y:S01]  /*7890*/  MOV R6, R12 ;  /* 0x0000000c00067202 */ /* 0x000fe20000000f00 */
[----:B-1----:R-:W-:-:S03]  /*78a0*/  FMUL.FTZ R14, R8, R15 ;  /* 0x0000000f080e7220 */ /* 0x002fc60000410000 */
[----:B------:R-:W-:Y:S01]  /*78b0*/  IADD3 R12, P2, R6, 0x400, RZ ;  /* 0x00000400060c7810 */ /* 0x000fe20007f5e0ff */
[----:B------:R-:W-:Y:S01]  /*78c0*/  @P3 STG.E [R6.64+0x300], R18 ;  /* 0x0003001206003986 */ /* 0x000fe2000c101924 */
[----:B------:R-:W-:Y:S01]  /*78d0*/  IADD3 R8, R3, 0x400, RZ ;  /* 0x0000040003087810 */ /* 0x000fe20007ffe0ff */
[-C--:B--2---:R-:W-:Y:S02]  /*78e0*/  FMUL.FTZ R9, R9, R15.reuse ;  /* 0x0000000f09097220 */ /* 0x084fe40000410000 */
[----:B------:R-:W-:Y:S01]  /*78f0*/  @P3 STG.E [R6.64], R14 ;  /* 0x0000000e06003986 */ /* 0x000fe2000c101924 */
[----:B------:R-:W-:Y:S02]  /*7900*/  IMAD.X R13, RZ, RZ, R7, P2 ;  /* 0x000000ffff0d7224 */ /* 0x000fe400010e0607 */
[----:B---3--:R-:W-:Y:S01]  /*7910*/  FMUL.FTZ R10, R10, R15 ;  /* 0x0000000f0a0a7220 */ /* 0x008fe20000410000 */
[----:B------:R-:W-:Y:S04]  /*7920*/  @P3 STG.E [R6.64+0x100], R9 ;  /* 0x0001000906003986 */ /* 0x000fe8000c101924 */
[----:B------:R-:W-:Y:S04]  /*7930*/  @P3 STG.E [R6.64+0x200], R10 ;  /* 0x0002000a06003986 */ /* 0x000fe8000c101924 */
[----:B------:R-:W-:Y:S04]  /*7940*/  STS [R3+0x300], R18 ;  /* 0x0003001203007388 */ /* 0x000fe80000000800 */
[----:B------:R-:W-:Y:S04]  /*7950*/  STS [R3], R14 ;  /* 0x0000000e03007388 */ /* 0x000fe80000000800 */
[----:B------:R-:W-:Y:S04]  /*7960*/  STS [R3+0x100], R9 ;  /* 0x0001000903007388 */ /* 0x000fe80000000800 */
[----:B------:R0:W-:Y:S02]  /*7970*/  STS [R3+0x200], R10 ;  /* 0x0002000a03007388 */ /* 0x0001e40000000800 */
[----:B0-----:R-:W-:Y:S01]  /*7980*/  IMAD.MOV.U32 R3, RZ, RZ, R8 ;  /* 0x000000ffff037224 */ /* 0x001fe200078e0008 */
[----:B------:R-:W-:Y:S05]  /*7990*/  @!P0 BRA `(.L_x_1541) ;  /* 0xfffffe7000008947 */ /* 0x000fea000383ffff */
.L_x_1537:
[----:B------:R-:W-:Y:S05]  /*79a0*/  BSYNC B0 ;  /* 0x0000000000007941 */ /* 0x000fea0003800000 */
.L_x_1536:
[----:B------:R-:W3:Y:S01]  /*79b0*/  S2R R19, SR_CTAID.X ;  /* 0x0000000000137919 */ /* 0x000ee20000002500 */
[----:B--2---:R-:W-:Y:S01]  /*79c0*/  LEA.HI R3, R17, R17, RZ, 0x1 ;  /* 0x0000001111037211 */ /* 0x004fe200078f08ff */
[----:B------:R-:W-:Y:S01]  /*79d0*/  ULDC UR4, c[0x0][0x1d4] ;  /* 0x0000750000047ab9 */ /* 0x000fe20000000800 */
[----:B------:R-:W-:Y:S01]  /*79e0*/  SHF.R.S32.HI R5, RZ, 0x5, R5 ;  /* 0x00000005ff057819 */ /* 0x000fe20000011405 */
[----:B------:R-:W-:Y:S01]  /*79f0*/  UIMAD UR4, UR4, 0x50, URZ ;  /* 0x00000050040478a4 */ /* 0x000fe2000f8e023f */
[----:B0-----:R-:W-:Y:S01]  /*7a00*/  LOP3.LUT R6, R3, 0xfffffffe, RZ, 0xc0, !PT ;  /* 0xfffffffe03067812 */ /* 0x001fe200078ec0ff */
[C---:B------:R-:W-:Y:S01]  /*7a10*/  IMAD.SHL.U32 R18, R0.reuse, 0x4, RZ ;  /* 0x0000000400127824 */ /* 0x040fe200078e00ff */
[C---:B------:R-:W-:Y:S01]  /*7a20*/  ISETP.GT.OR P2, PT, R0.reuse, 0x13, P1 ;  /* 0x000000130000780c */ /* 0x040fe20000f44670 */
[----:B------:R-:W-:Y:S01]  /*7a30*/  BSSY B0, `(.L_x_1542) ;  /* 0x000001a000007945 */ /* 0x000fe20003800000 */
[----:B------:R-:W-:Y:S01]  /*7a40*/  ISETP.GT.AND P3, PT, R0, 0x13, PT ;  /* 0x000000130000780c */ /* 0x000fe20003f64270 */
[----:B------:R-:W-:Y:S01]  /*7a50*/  IMAD.IADD R6, R17, 0x1, -R6 ;  /* 0x0000000111067824 */ /* 0x000fe200078e0a06 */
[----:B-1----:R-:W-:Y:S01]  /*7a60*/  CS2R R14, SRZ ;  /* 0x00000000000e7805 */ /* 0x002fe2000001ff00 */
[----:B------:R-:W-:Y:S01]  /*7a70*/  IMAD.MOV.U32 R11, RZ, RZ, RZ ;  /* 0x000000ffff0b7224 */ /* 0x000fe200078e00ff */
[----:B------:R-:W-:-:S02]  /*7a80*/  CS2R R12, SRZ ;  /* 0x00000000000c7805 */ /* 0x000fc4000001ff00 */
[CC--:B------:R-:W-:Y:S02]  /*7a90*/  ISETP.NE.OR P2, PT, R5.reuse, R6.reuse, P2 ;  /* 0x000000060500720c */ /* 0x0c0fe40001745670 */
[----:B------:R-:W-:Y:S01]  /*7aa0*/  ISETP.NE.AND P0, PT, R5, R6, PT ;  /* 0x000000060500720c */ /* 0x000fe20003f05270 */
[----:B------:R-:W-:Y:S02]  /*7ab0*/  IMAD R6, R27, c[0x0][0x1d8], RZ ;  /* 0x000076001b067a24 */ /* 0x000fe400078e02ff */
        /* <DEDUP_REMOVED lines=12> */
[----:B------:R-:W-:Y:S01]  /*7b80*/  HFMA2.MMA R13, -RZ, RZ, 0, 2.384185791015625e-07 ;  /* 0x00000004ff0d7435 */ /* 0x000fe200000001ff */
[----:B------:R-:W-:-:S09]  /*7b90*/  IMAD R12, R19, 0x50, R18 ;  /* 0x00000050130c7824 */ /* 0x000fd200078e0212 */
[----:B------:R-:W-:-:S06]  /*7ba0*/  IMAD.WIDE R12, R12, R13, c[0x0][0x190] ;  /* 0x000064000c0c7625 */ /* 0x000fcc00078e020d */
[----:B------:R-:W5:Y:S02]  /*7bb0*/  LDG.E.128 R12, [R12.64] ;  /* 0x000000240c0c7981 */ /* 0x000f64000c1e1d00 */
.L_x_1544:
[----:B-----5:R0:W-:Y:S02]  /*7bc0*/  STS.128 [R0.X16+0x210], R12 ;  /* 0x0002100c00007388 */ /* 0x0201e4000000cc00 */
.L_x_1543:
[----:B------:R-:W-:Y:S05]  /*7bd0*/  BSYNC B0 ;  /* 0x0000000000007941 */ /* 0x000fea0003800000 */
.L_x_1542:
[----:B------:R-:W-:Y:S01]  /*7be0*/  BAR.SYNC.DEFER_BLOCKING 0x0 ;  /* 0x0000000000007b1d */ /* 0x000fe20000010000 */
[----:B------:R-:W-:Y:S01]  /*7bf0*/  IMAD.MOV.U32 R10, RZ, RZ, RZ ;  /* 0x000000ffff0a7224 */ /* 0x000fe200078e00ff */
        /* <DEDUP_REMOVED lines=23> */
[----:B------:R-:W-:-:S05]  /*7d70*/  IMNMX R9, R9, UR4, !PT ;  /* 0x0000000409097c17 */ /* 0x000fca000f800200 */
[----:B------:R-:W-:Y:S02]  /*7d80*/  IMAD.IADD R29, R8, 0x1, -R9 ;  /* 0x00000001081d7824 */ /* 0x000fe400078e0a09 */
        /* <DEDUP_REMOVED lines=38> */
.L_x_1551:
[C---:B-12--5:R-:W-:Y:S01]  /*7ff0*/  FFMA.FTZ R8, R31.reuse, R36, RZ ;  /* 0x000000241f087223 */ /* 0x066fe200000100ff */
[----:B------:R-:W-:Y:S01]  /*8000*/  IADD3 R46, R30, 0x2, RZ ;  /* 0x000000021e2e7810 */ /* 0x000fe20007ffe0ff */
[C---:B------:R-:W-:Y:S02]  /*8010*/  FFMA.FTZ R9, R31.reuse, R37, RZ ;  /* 0x000000251f097223 */ /* 0x040fe400000100ff */
[C---:B------:R-:W-:Y:S02]  /*8020*/  FFMA.FTZ R10, R31.reuse, R38, RZ ;  /* 0x000000261f0a7223 */ /* 0x040fe400000100ff */
[----:B------:R-:W-:Y:S02]  /*8030*/  FFMA.FTZ R11, R31, R39, RZ ;  /* 0x000000271f0b7223 */ /* 0x000fe400000100ff */
.L_x_1550:
[----:B------:R-:W-:Y:S05]  /*8040*/  BSYNC B2 ;  /* 0x0000000000027941 */ /* 0x000fea0003800000 */
.L_x_1549:
[----:B------:R-:W-:-:S13]  /*8050*/  LOP3.LUT P2, RZ, R29, 0xfffffffe, RZ, 0xc0, !PT ;  /* 0xfffffffe1dff7812 */ /* 0x000fda000784c0ff */
[----:B------:R-:W-:Y:S05]  /*8060*/  @!P2 BRA `(.L_x_1548) ;  /* 0x000004d00000a947 */ /* 0x000fea0003800000 */
[----:B------:R-:W-:Y:S01]  /*8070*/  IMAD R36, R28, c[0x0][0x1d4], RZ ;  /* 0x000075001c247a24 */ /* 0x000fe200078e02ff */
[----:B------:R-:W-:Y:S01]  /*8080*/  SHF.R.S32.HI R29, RZ, 0x1f, R46 ;  /* 0x0000001fff1d7819 */ /* 0x000fe2000001142e */
[----:B------:R-:W-:Y:S01]  /*8090*/  ULDC UR4, c[0x0][0x1ec] ;  /* 0x00007b0000047ab9 */ /* 0x000fe20000000800 */
[----:B------:R-:W-:Y:S01]  /*80a0*/  MOV R34, c[0x0][0x1d8] ;  /* 0x0000760000227a02 */ /* 0x000fe20000000f00 */
[----:B------:R-:W-:Y:S01]  /*80b0*/  UISETP.NE.AND UP0, UPT, URZ, UR4, UPT ;  /* 0x000000043f00728c */ /* 0x000fe2000bf05270 */
[----:B------:R-:W-:Y:S01]  /*80c0*/  IADD3 R35, P1, R36, R46, RZ ;  /* 0x0000002e24237210 */ /* 0x000fe20007f3e0ff */
        /* <DEDUP_REMOVED lines=9> */
[----:B------:R-:W-:-:S03]  /*8160*/  IADD3 R31, R31, 0x410, RZ ;  /* 0x000004101f1f7810 */ /* 0x000fc60007ffe0ff */
.L_x_1554:
[----:B------:R-:W2:Y:S01]  /*8170*/  LDG.E R36, [R34.64] ;  /* 0x0000002422247981 */ /* 0x000ea2000c1e1900 */
[----:B------:R-:W-:Y:S02]  /*8180*/  IADD3 R37, P4, R20, R48, RZ ;  /* 0x0000003014257210 */ /* 0x000fe40007f9e0ff */
[----:B------:R-:W-:Y:S02]  /*8190*/  ISETP.NE.AND P5, PT, R2, RZ, PT ;  /* 0x000000ff0200720c */ /* 0x000fe40003fa5270 */
[----:B------:R-:W-:Y:S02]  /*81a0*/  LEA.HI.X.SX32 R38, R48, R21, 0x1, P4 ;  /* 0x0000001530267211 */ /* 0x000fe400020f0eff */
[----:B-1----:R-:W-:-:S04]  /*81b0*/  LEA R44, P4, R37, c[0x0][0x1a0], 0x2 ;  /* 0x00006800252c7a11 */ /* 0x002fc800078810ff */
[----:B------:R-:W-:Y:S01]  /*81c0*/  LEA.HI.X R45, R37, c[0x0][0x1a4], R38, 0x2, P4 ;  /* 0x00006900252d7a11 */ /* 0x000fe200020f1426 */
[----:B--2---:R-:W-:-:S05]  /*81d0*/  IMAD R36, R29, R36, R48 ;  /* 0x000000241d247224 */ /* 0x004fca00078e0230 */
        /* <DEDUP_REMOVED lines=8> */
[----:B-1---5:R-:W-:Y:S02]  /*8260*/  FADD.FTZ R36, R36, R40 ;  /* 0x0000002824247221 */ /* 0x022fe40000010000 */
        /* <DEDUP_REMOVED lines=8> */
.L_x_1552:
[----:B------:R-:W2:Y:S04]  /*82f0*/  LDG.E R40, [R34.64+0x8] ;  /* 0x0000082422287981 */ /* 0x000ea8000c1e1900 */
[----:B------:R-:W3:Y:S01]  /*8300*/  LDS R47, [R31+-0x8] ;  /* 0xfffff8001f2f7984 */ /* 0x000ee20000000800 */
[----:B--2---:R-:W-:-:S05]  /*8310*/  IMAD R40, R29, R40, R48 ;  /* 0x000000281d287224 */ /* 0x004fca00078e0230 */
[----:B------:R-:W-:-:S04]  /*8320*/  IADD3 R40, R40, 0xa0, RZ ;  /* 0x000000a028287810 */ /* 0x000fc80007ffe0ff */
[----:B------:R-:W-:-:S04]  /*8330*/  IADD3 R41, P2, R22, R40, RZ ;  /* 0x0000002816297210 */ /* 0x000fc80007f5e0ff */
[----:B------:R-:W-:Y:S02]  /*8340*/  LEA.HI.X.SX32 R42, R40, R23, 0x1, P2 ;  /* 0x00000017282a7211 */ /* 0x000fe400010f0eff */
[----:B------:R-:W-:-:S04]  /*8350*/  LEA R40, P2, R41, c[0x0][0x1a0], 0x2 ;  /* 0x0000680029287a11 */ /* 0x000fc800078410ff */
[----:B------:R-:W-:-:S06]  /*8360*/  LEA.HI.X R41, R41, c[0x0][0x1a4], R42, 0x2, P2 ;  /* 0x0000690029297a11 */ /* 0x000fcc00010f142a */
[----:B------:R-:W5:Y:S02]  /*8370*/  LDG.E.128 R40, [R40.64] ;  /* 0x0000002428287981 */ /* 0x000f64000c1e1d00 */
[C---:B-1-3-5:R-:W-:Y:S02]  /*8380*/  FFMA.FTZ R36, R47.reuse, R36, R8 ;  /* 0x000000242f247223 */ /* 0x06afe40000010008 */
[C---:B------:R-:W-:Y:S02]  /*8390*/  FFMA.FTZ R50, R47.reuse, R37, R9 ;  /* 0x000000252f327223 */ /* 0x040fe40000010009 */
[C---:B------:R-:W-:Y:S02]  /*83a0*/  FFMA.FTZ R38, R47.reuse, R38, R10 ;  /* 0x000000262f267223 */ /* 0x040fe4000001000a */
[----:B------:R-:W-:Y:S01]  /*83b0*/  FFMA.FTZ R52, R47, R39, R11 ;  /* 0x000000272f347223 */ /* 0x000fe2000001000b */
[----:B------:R-:W-:Y:S05]  /*83c0*/  @P1 BRA `(.L_x_1553) ;  /* 0x000000b000001947 */ /* 0x000fea0003800000 */
[----:B------:R-:W2:Y:S04]  /*83d0*/  @P5 LDG.E.128 R8, [R32.64] ;  /* 0x0000002420085981 */ /* 0x000ea8000c1e1d00 */
[----:B------:R-:W1:Y:S02]  /*83e0*/  LDS.128 R56, [R0.X16+0x210] ;  /* 0x0002100000387984 */ /* 0x000e64000000cc00 */
[----:B-1----:R-:W-:-:S02]  /*83f0*/  FADD.FTZ R40, R56, R40 ;  /* 0x0000002838287221 */ /* 0x002fc40000010000 */
[----:B------:R-:W-:Y:S02]  /*8400*/  FADD.FTZ R41, R57, R41 ;  /* 0x0000002939297221 */ /* 0x000fe40000010000 */
[----:B------:R-:W-:Y:S02]  /*8410*/  FADD.FTZ R42, R58, R42 ;  /* 0x0000002a3a2a7221 */ /* 0x000fe40000010000 */
[----:B------:R-:W-:Y:S02]  /*8420*/  FADD.FTZ R43, R59, R43 ;  /* 0x0000002b3b2b7221 */ /* 0x000fe40000010000 */
[----:B--2---:R-:W-:Y:S02]  /*8430*/  @P5 FMUL.FTZ R40, R40, R8 ;  /* 0x0000000828285220 */ /* 0x004fe40000410000 */
[----:B------:R-:W-:Y:S02]  /*8440*/  @P5 FMUL.FTZ R41, R41, R9 ;  /* 0x0000000929295220 */ /* 0x000fe40000410000 */
[----:B------:R-:W-:-:S02]  /*8450*/  @P5 FMUL.FTZ R42, R42, R10 ;  /* 0x0000000a2a2a5220 */ /* 0x000fc40000410000 */
[----:B------:R-:W-:-:S05]  /*8460*/  @P5 FMUL.FTZ R43, R43, R11 ;  /* 0x0000000b2b2b5220 */ /* 0x000fca0000410000 */
[----:B------:R1:W-:Y:S02]  /*8470*/  STG.E.128 [R44.64+0x280], R40 ;  /* 0x000280282c007986 */ /* 0x0003e4000c101d24 */
.L_x_1553:
[----:B------:R2:W3:Y:S01]  /*8480*/  LDS R11, [R31] ;  /* 0x000000001f0b7984 */ /* 0x0004e20000000800 */
        /* <DEDUP_REMOVED lines=11> */
.L_x_1548:
[----:B------:R-:W-:Y:S05]  /*8540*/  BSYNC B1 ;  /* 0x0000000000017941 */ /* 0x000fea0003800000 */
.L_x_1547:
        /* <DEDUP_REMOVED lines=15> */
[----:B------:R-:W-:Y:S01]  /*8640*/  IMAD.MOV.U32 R34, RZ, RZ, RZ ;  /* 0x000000ffff227224 */ /* 0x000fe200078e00ff */
        /* <DEDUP_REMOVED lines=8> */
[----:B------:R-:W-:-:S04]  /*86d0*/  IMAD R29, R29, R36, RZ ;  /* 0x000000241d1d7224 */ /* 0x000fc800078e02ff */
[----:B------:R-:W-:-:S06]  /*86e0*/  IMAD.HI.U32 R34, R35, R29, R34 ;  /* 0x0000001d23227227 */ /* 0x000fcc00078e0022 */
        /* <DEDUP_REMOVED lines=23> */
[----:B------:R2:W3:Y:S04]  /*8860*/  LDS R29, [R5.X4+0x410] ;  /* 0x00041000051d7984 */ /* 0x0004e80000004800 */
[----:B------:R-:W5:Y:S01]  /*8870*/  LDG.E.128 R36, [R36.64] ;  /* 0x0000002424247981 */ /* 0x000f62000c1e1d00 */
[----:B------:R-:W-:Y:S02]  /*8880*/  ULDC UR4, c[0x0][0x1ec] ;  /* 0x00007b0000047ab9 */ /* 0x000fe40000000800 */
[----:B------:R-:W-:-:S06]  /*8890*/  UISETP.NE.AND UP0, UPT, URZ, UR4, UPT ;  /* 0x000000043f00728c */ /* 0x000fcc000bf05270 */
[----:B------:R-:W-:-:S13]  /*88a0*/  PLOP3.LUT P1, PT, PT, PT, UP0, 0x80, 0x0 ;  /* 0x000000000000781c */ /* 0x000fda0003f2f008 */
[----:B------:R-:W-:Y:S05]  /*88b0*/  @P1 BRA `(.L_x_1559) ;  /* 0x000000c000001947 */ /* 0x000fea0003800000 */
[----:B--2---:R-:W-:Y:S01]  /*88c0*/  ISETP.NE.AND P5, PT, R2, RZ, PT ;  /* 0x000000ff0200720c */ /* 0x004fe20003fa5270 */
[----:B-1----:R-:W1:-:S12]  /*88d0*/  LDS.128 R44, [R0.X16+0x210] ;  /* 0x00021000002c7984 */ /* 0x002e58000000cc00 */
        /* <DEDUP_REMOVED lines=10> */
.L_x_1559:
[C---:B--23-5:R-:W-:Y:S02]  /*8980*/  FFMA.FTZ R8, R29.reuse, R36, R8 ;  /* 0x000000241d087223 */ /* 0x06cfe40000010008 */
[C---:B------:R-:W-:Y:S02]  /*8990*/  FFMA.FTZ R9, R29.reuse, R37, R9 ;  /* 0x000000251d097223 */ /* 0x040fe40000010009 */
[C---:B------:R-:W-:Y:S02]  /*89a0*/  FFMA.FTZ R10, R29.reuse, R38, R10 ;  /* 0x000000261d0a7223 */ /* 0x040fe4000001000a */
[----:B------:R-:W-:Y:S02]  /*89b0*/  FFMA.FTZ R11, R29, R39, R11 ;  /* 0x000000271d0b7223 */ /* 0x000fe4000001000b */
.L_x_1558:
[----:B------:R-:W-:Y:S05]  /*89c0*/  BSYNC B2 ;  /* 0x0000000000027941 */ /* 0x000fea0003800000 */
.L_x_1557:
[----:B------:R-:W-:Y:S02]  /*89d0*/  IADD3 R30, R30, 0x2, RZ ;  /* 0x000000021e1e7810 */ /* 0x000fe40007ffe0ff */
.L_x_1556:
[----:B------:R-:W-:Y:S05]  /*89e0*/  BSYNC B1 ;  /* 0x0000000000017941 */ /* 0x000fea0003800000 */
.L_x_1555:
[----:B------:R-:W-:-:S13]  /*89f0*/  LOP3.LUT P2, RZ, R27, 0xfffffffe, RZ, 0xc0, !PT ;  /* 0xfffffffe1bff7812 */ /* 0x000fda000784c0ff */
[----:B------:R-:W-:Y:S05]  /*8a00*/  @!P2 BRA `(.L_x_1546) ;  /* 0x000008d00000a947 */ /* 0x000fea0003800000 */
[----:B-1----:R-:W-:Y:S02]  /*8a10*/  IMAD.SHL.U32 R7, R4, 0x4, RZ ;  /* 0x0000000404077824 */ /* 0x002fe400078e00ff */
[----:B------:R-:W-:Y:S02]  /*8a20*/  IMAD.MOV.U32 R27, RZ, RZ, 0x50 ;  /* 0x00000050ff1b7424 */ /* 0x000fe400078e00ff */
[----:B------:R-:W-:Y:S02]  /*8a30*/  IMAD.MOV.U32 R29, RZ, RZ, RZ ;  /* 0x000000ffff1d7224 */ /* 0x000fe400078e00ff */
[C---:B------:R-:W-:Y:S02]  /*8a40*/  IMAD R48, R30.reuse, 0x4, -R7 ;  /* 0x000000041e307824 */ /* 0x040fe400078e0a07 */
[----:B------:R-:W-:-:S05]  /*8a50*/  IMAD R27, R30, R27, 0xa0 ;  /* 0x000000a01e1b7424 */ /* 0x000fca00078e021b */
.L_x_1566:
[----:B------:R-:W-:Y:S01]  /*8a60*/  IADD3 R6, R27, -0xa0, RZ ;  /* 0xffffff601b067810 */ /* 0x000fe20007ffe0ff */
[----:B------:R-:W-:Y:S01]  /*8a70*/  BSSY B1, `(.L_x_1560) ;  /* 0x0000042000017945 */ /* 0x000fe20003800000 */
[----:B------:R-:W-:-:S02]  /*8a80*/  IADD3 R49, R48, R29, RZ ;  /* 0x0000001d30317210 */ /* 0x000fc40007ffe0ff */
[----:B------:R-:W-:-:S04]  /*8a90*/  IADD3 R7, P2, R20, R6, RZ ;  /* 0x0000000614077210 */ /* 0x000fc80007f5e0ff */
[----:B------:R-:W-:Y:S02]  /*8aa0*/  LEA.HI.X.SX32 R34, R6, R21, 0x1, P2 ;  /* 0x0000001506227211 */ /* 0x000fe400010f0eff */
[----:B------:R-:W-:Y:S02]  /*8ab0*/  ISETP.GE.AND P2, PT, R30, c[0x0][0x1d4], PT ;  /* 0x000075001e007a0c */ /* 0x000fe40003f46270 */
[----:B------:R-:W-:-:S04]  /*8ac0*/  LEA R6, P4, R7, c[0x0][0x1a0], 0x2 ;  /* 0x0000680007067a11 */ /* 0x000fc800078810ff */
[----:B------:R-:W-:-:S07]  /*8ad0*/  LEA.HI.X R7, R7, c[0x0][0x1a4], R34, 0x2, P4 ;  /* 0x0000690007077a11 */ /* 0x000fce00020f1422 */
[----:B------:R-:W-:Y:S05]  /*8ae0*/  @!P2 BRA `(.L_x_1561) ;  /* 0x000003a00000a947 */ /* 0x000fea0003800000 */
[----:B------:R-:W-:Y:S01]  /*8af0*/  IABS R36, c[0x0][0x1d4] ;  /* 0x0000750000247a13 */ /* 0x000fe20000000000 */
[----:B------:R-:W-:Y:S01]  /*8b00*/  IMAD.MOV.U32 R34, RZ, RZ, RZ ;  /* 0x000000ffff227224 */ /* 0x000fe200078e00ff */
        /* <DEDUP_REMOVED lines=8> */
[----:B------:R-:W-:-:S04]  /*8b90*/  IMAD R31, R31, R36, RZ ;  /* 0x000000241f1f7224 */ /* 0x000fc800078e02ff */
        /* <DEDUP_REMOVED lines=9> */
[----:B------:R-:W-:-:S03]  /*8c30*/  IMAD R36, R28, c[0x0][0x1d4], RZ ;  /* 0x000075001c247a24 */ /* 0x000fc600078e02ff */
        /* <DEDUP_REMOVED lines=16> */
[----:B------:R-:W5:Y:S01]  /*8d40*/  LDG.E.128 R36, [R36.64] ;  /* 0x0000002424247981 */ /* 0x000f62000c1e1d00 */
        /* <DEDUP_REMOVED lines=16> */
.L_x_1562:
[C---:B-12--5:R-:W-:Y:S02]  /*8e50*/  FFMA.FTZ R8, R31.reuse, R36, R8 ;  /* 0x000000241f087223 */ /* 0x066fe40000010008 */
[C---:B------:R-:W-:Y:S02]  /*8e60*/  FFMA.FTZ R9, R31.reuse, R37, R9 ;  /* 0x000000251f097223 */ /* 0x040fe40000010009 */
[C---:B------:R-:W-:Y:S02]  /*8e70*/  FFMA.FTZ R10, R31.reuse, R38, R10 ;  /* 0x000000261f0a7223 */ /* 0x040fe4000001000a */
[----:B------:R-:W-:Y:S02]  /*8e80*/  FFMA.FTZ R11, R31, R39, R11 ;  /* 0x000000271f0b7223 */ /* 0x000fe4000001000b */
.L_x_1561:
[----:B------:R-:W-:Y:S05]  /*8e90*/  BSYNC B1 ;  /* 0x0000000000017941 */ /* 0x000fea0003800000 */
.L_x_1560:
[----:B------:R-:W-:Y:S01]  /*8ea0*/  IADD3 R39, R30, 0x2, RZ ;  /* 0x000000021e277810 */ /* 0x000fe20007ffe0ff */
[----:B------:R-:W-:Y:S03]  /*8eb0*/  BSSY B1, `(.L_x_1563) ;  /* 0x000003d000017945 */ /* 0x000fe60003800000 */
[----:B------:R-:W-:-:S13]  /*8ec0*/  ISETP.GE.AND P2, PT, R39, c[0x0][0x1d4], PT ;  /* 0x0000750027007a0c */ /* 0x000fda0003f46270 */
        /* <DEDUP_REMOVED lines=55> */
.L_x_1565:
[C---:B-12--5:R-:W-:Y:S02]  /*9240*/  FFMA.FTZ R8, R31.reuse, R36, R8 ;  /* 0x000000241f087223 */ /* 0x066fe40000010008 */
[C---:B------:R-:W-:Y:S02]  /*9250*/  FFMA.FTZ R9, R31.reuse, R37, R9 ;  /* 0x000000251f097223 */ /* 0x040fe40000010009 */
[C---:B------:R-:W-:Y:S02]  /*9260*/  FFMA.FTZ R10, R31.reuse, R38, R10 ;  /* 0x000000261f0a7223 */ /* 0x040fe4000001000a */
[----:B------:R-:W-:Y:S02]  /*9270*/  FFMA.FTZ R11, R31, R39, R11 ;  /* 0x000000271f0b7223 */ /* 0x000fe4000001000b */
.L_x_1564:
[----:B------:R-:W-:Y:S05]  /*9280*/  BSYNC B1 ;  /* 0x0000000000017941 */ /* 0x000fea0003800000 */
.L_x_1563:
[----:B------:R-:W-:Y:S02]  /*9290*/  IADD3 R30, R30, 0x4, RZ ;  /* 0x000000041e1e7810 */ /* 0x000fe40007ffe0ff */
[----:B------:R-:W-:Y:S02]  /*92a0*/  IADD3 R29, R29, 0x10, RZ ;  /* 0x000000101d1d7810 */ /* 0x000fe40007ffe0ff */
[----:B------:R-:W-:-:S02]  /*92b0*/  ISETP.GE.AND P2, PT, R30, R17, PT ;  /* 0x000000111e00720c */ /* 0x000fc40003f46270 */
[----:B------:R-:W-:-:S11]  /*92c0*/  IADD3 R27, R27, 0x140, RZ ;  /* 0x000001401b1b7810 */ /* 0x000fd60007ffe0ff */
[----:B------:R-:W-:Y:S05]  /*92d0*/  @!P2 BRA `(.L_x_1566) ;  /* 0xfffff7800000a947 */ /* 0x000fea000383ffff */
.L_x_1546:
[----:B------:R-:W-:Y:S05]  /*92e0*/  BSYNC B0 ;  /* 0x0000000000007941 */ /* 0x000fea0003800000 */
.L_x_1545:
        /* <DEDUP_REMOVED lines=11> */
[----:B------:R-:W-:Y:S05]  /*93a0*/  BSSY B1, `(.L_x_1569) ;  /* 0x0000017000017945 */ /* 0x000fea0003800000 */
[----:B------:R-:W1:Y:S01]  /*93b0*/  LDS R4, [R4.X4+0x410] ;  /* 0x0004100004047984 */ /* 0x000e620000004800 */
[----:B------:R-:W-:Y:S05]  /*93c0*/  @P1 BRA `(.L_x_1570) ;  /* 0x0000014000001947 */ /* 0x000fea0003800000 */
[----:B------:R-:W-:-:S13]  /*93d0*/  ISETP.NE.AND P2, PT, R2, RZ, PT ;  /* 0x000000ff0200720c */ /* 0x000fda0003f45270 */
[----:B------:R-:W-:Y:S02]  /*93e0*/  @P2 IMAD R19, R26, c[0x0][0x1d8], R19 ;  /* 0x000076001a132a24 */ /* 0x000fe400078e0213 */
[----:B------:R-:W-:Y:S02]  /*93f0*/  @P2 IMAD.MOV.U32 R22, RZ, RZ, 0x4 ;  /* 0x00000004ff162424 */ /* 0x000fe400078e00ff */
        /* <DEDUP_REMOVED lines=10> */
[----:B0-----:R-:W-:-:S04]  /*94a0*/  LEA R6, P0, R20, c[0x0][0x1a0], 0x2 ;  /* 0x0000680014067a11 */ /* 0x001fc800078010ff */
[----:B------:R-:W-:Y:S01]  /*94b0*/  LEA.HI.X R7, R20, c[0x0][0x1a4], R21, 0x2, P0 ;  /* 0x0000690014077a11 */ /* 0x000fe200000f1415 */
[----:B--2---:R-:W-:Y:S02]  /*94c0*/  @P2 FMUL.FTZ R28, R28, R32 ;  /* 0x000000201c1c2220 */ /* 0x004fe40000410000 */
[----:B------:R-:W-:Y:S02]  /*94d0*/  @P2 FMUL.FTZ R29, R29, R33 ;  /* 0x000000211d1d2220 */ /* 0x000fe40000410000 */
[----:B------:R-:W-:Y:S02]  /*94e0*/  @P2 FMUL.FTZ R30, R30, R34 ;  /* 0x000000221e1e2220 */ /* 0x000fe40000410000 */
[----:B------:R-:W-:-:S05]  /*94f0*/  @P2 FMUL.FTZ R31, R31, R35 ;  /* 0x000000231f1f2220 */ /* 0x000fca0000410000 */
[----:B------:R0:W-:Y:S02]  /*9500*/  STG.E.128 [R6.64], R28 ;  /* 0x0000001c06007986 */ /* 0x0001e4000c101d24 */
.L_x_1570:
[----:B------:R-:W-:Y:S05]  /*9510*/  BSYNC B1 ;  /* 0x0000000000017941 */ /* 0x000fea0003800000 */
.L_x_1569:
[C---:B-1---5:R-:W-:Y:S02]  /*9520*/  FFMA.FTZ R8, R4.reuse, R28, R8 ;  /* 0x0000001c04087223 */ /* 0x062fe40000010008 */
[C---:B------:R-:W-:Y:S02]  /*9530*/  FFMA.FTZ R9, R4.reuse, R29, R9 ;  /* 0x0000001d04097223 */ /* 0x040fe40000010009 */
[C---:B------:R-:W-:Y:S02]  /*9540*/  FFMA.FTZ R10, R4.reuse, R30, R10 ;  /* 0x0000001e040a7223 */ /* 0x040fe4000001000a */
[----:B------:R-:W-:Y:S02]  /*9550*/  FFMA.FTZ R11, R4, R31, R11 ;  /* 0x0000001f040b7223 */ /* 0x000fe4000001000b */
.L_x_1568:
[----:B------:R-:W-:Y:S05]  /*9560*/  BSYNC B0 ;  /* 0x0000000000007941 */ /* 0x000fea0003800000 */
.L_x_1567:
[----:B0-----:R-:W-:Y:S01]  /*9570*/  IADD3 R0, R24, 0x1f, RZ ;  /* 0x0000001f18007810 */ /* 0x001fe20007ffe0ff */
[----:B------:R-:W-:Y:S03]  /*9580*/  BAR.SYNC.DEFER_BLOCKING 0x0 ;  /* 0x0000000000007b1d */ /* 0x000fe60000010000 */
[----:B------:R-:W-:-:S03]  /*9590*/  ISETP.GT.U32.OR P0, PT, R0, 0x3e, P3 ;  /* 0x0000003e0000780c */ /* 0x000fc60001f04470 */
[----:B------:R-:W-:Y:S10]  /*95a0*/  @P3 BRA `(.L_x_1571) ;  /* 0x000000d000003947 */ /* 0x000ff40003800000 */
[C---:B------:R-:W-:Y:S01]  /*95b0*/  LOP3.LUT R0, R24.reuse, 0xffffffe0, RZ, 0xc0, !PT ;  /* 0xffffffe018007812 */ /* 0x040fe200078ec0ff */
[----:B------:R-:W-:Y:S01]  /*95c0*/  IMAD R5, R5, 0x50, R18 ;  /* 0x0000005005057824 */ /* 0x000fe200078e0212 */
[----:B------:R-:W-:Y:S01]  /*95d0*/  WARPSYNC 0xffffffff ;  /* 0xffffffff00007948 */ /* 0x000fe20003800000 */
[----:B------:R-:W-:Y:S02]  /*95e0*/  ISETP.GT.AND P2, PT, R24, 0x1f, PT ;  /* 0x0000001f1800780c */ /* 0x000fe40003f44270 */
[----:B------:R-:W-:-:S13]  /*95f0*/  ISETP.NE.AND P1, PT, R0, 0x20, PT ;  /* 0x000000200000780c */ /* 0x000fda0003f25270 */
        /* <DEDUP_REMOVED lines=8> */
.L_x_1571:
        /* <DEDUP_REMOVED lines=36> */
.L_x_1374:
[----:B------:R-:W-:Y:S01]  /*98c0*/  IMAD.MOV.U32 R86, RZ, RZ, R3 ;  /* 0x000000ffff567224 */ /* 0x000fe200078e0003 */
[----:B------:R-:W-:Y:S01]  /*98d0*/  MOV R84, 0x9920 ;  /* 0x0000992000547802 */ /* 0x000fe20000000f00 */
[----:B------:R-:W-:Y:S02]  /*98e0*/  IMAD.MOV.U32 R87, RZ, RZ, 0x10 ;  /* 0x00000010ff577424 */ /* 0x000fe400078e00ff */
[----:B------:R-:W-:Y:S02]  /*98f0*/  IMAD.MOV.U32 R96, RZ, RZ, 0x1f ;  /* 0x0000001fff607424 */ /* 0x000fe400078e00ff */
[----:B------:R-:W-:Y:S02]  /*9900*/  IMAD.MOV.U32 R101, RZ, RZ, -0x1 ;  /* 0xffffffffff657424 */ /* 0x000fe400078e00ff */
[----:B01----:R-:W-:Y:S05]  /*9910*/  CALL.REL.NOINC `($__internal_8_$__cuda_sm70_shflsync_bfly_p) ;  /* 0x0000046000007944 */ /* 0x003fea0003c00000 */
[----:B-1----:R-:W-:Y:S01]  /*9920*/  IMAD.MOV.U32 R0, RZ, RZ, R86 ;  /* 0x000000ffff007224 */ /* 0x002fe200078e0056 */
[----:B0-----:R-:W-:Y:S05]  /*9930*/  BRA `(.L_x_1572) ;  /* 0xffff82d000007947 */ /* 0x001fea000383ffff */
.L_x_1375:
[----:B------:R-:W-:Y:S01]  /*9940*/  HFMA2.MMA R87, -RZ, RZ, 0, 4.76837158203125e-07 ;  /* 0x00000008ff577435 */ /* 0x000fe200000001ff */
[----:B------:R-:W-:Y:S01]  /*9950*/  IMAD.MOV.U32 R86, RZ, RZ, R7 ;  /* 0x000000ffff567224 */ /* 0x000fe200078e0007 */
[----:B------:R-:W-:Y:S01]  /*9960*/  MOV R84, 0x99a0 ;  /* 0x000099a000547802 */ /* 0x000fe20000000f00 */
[----:B------:R-:W-:-:S02]  /*9970*/  IMAD.MOV.U32 R96, RZ, RZ, 0x1f ;  /* 0x0000001fff607424 */ /* 0x000fc400078e00ff */
[----:B------:R-:W-:Y:S02]  /*9980*/  IMAD.MOV.U32 R101, RZ, RZ, -0x1 ;  /* 0xffffffffff657424 */ /* 0x000fe400078e00ff */
[----:B0-2---:R-:W-:Y:S05]  /*9990*/  CALL.REL.NOINC `($__internal_8_$__cuda_sm70_shflsync_bfly_p) ;  /* 0x000003e000007944 */ /* 0x005fea0003c00000 */
[----:B-1----:R-:W-:Y:S01]  /*99a0*/  FADD.FTZ R7, R7, R86 ;  /* 0x0000005607077221 */ /* 0x002fe20000010000 */
[----:B------:R-:W-:Y:S01]  /*99b0*/  MOV R84, 0x9a10 ;  /* 0x00009a1000547802 */ /* 0x000fe20000000f00 */
[----:B0-----:R-:W-:Y:S02]  /*99c0*/  IMAD.MOV.U32 R87, RZ, RZ, 0x4 ;  /* 0x00000004ff577424 */ /* 0x001fe400078e00ff */
[----:B------:R-:W-:Y:S02]  /*99d0*/  IMAD.MOV.U32 R96, RZ, RZ, 0x1f ;  /* 0x0000001fff607424 */ /* 0x000fe400078e00ff */
[----:B------:R-:W-:Y:S02]  /*99e0*/  IMAD.MOV.U32 R101, RZ, RZ, -0x1 ;  /* 0xffffffffff657424 */ /* 0x000fe400078e00ff */
[----:B------:R-:W-:Y:S02]  /*99f0*/  IMAD.MOV.U32 R86, RZ, RZ, R7 ;  /* 0x000000ffff567224 */ /* 0x000fe400078e0007 */
[----:B------:R-:W-:Y:S05]  /*9a00*/  CALL.REL.NOINC `($__internal_8_$__cuda_sm70_shflsync_bfly_p) ;  /* 0x0000037000007944 */ /* 0x000fea0003c00000 */
[----:B-1----:R-:W-:Y:S01]  /*9a10*/  FADD.FTZ R7, R7, R86 ;  /* 0x0000005607077221 */ /* 0x002fe20000010000 */
[----:B0-----:R-:W-:Y:S01]  /*9a20*/  MOV R87, 0x2 ;  /* 0x0000000200577802 */ /* 0x001fe20000000f00 */
[----:B------:R-:W-:Y:S01]  /*9a30*/  IMAD.MOV.U32 R96, RZ, RZ, 0x1f ;  /* 0x0000001fff607424 */ /* 0x000fe200078e00ff */
[----:B------:R-:W-:Y:S01]  /*9a40*/  MOV R84, 0x9a80 ;  /* 0x00009a8000547802 */ /* 0x000fe20000000f00 */
[----:B------:R-:W-:-:S02]  /*9a50*/  IMAD.MOV.U32 R101, RZ, RZ, -0x1 ;  /* 0xffffffffff657424 */ /* 0x000fc400078e00ff */
[----:B------:R-:W-:Y:S02]  /*9a60*/  IMAD.MOV.U32 R86, RZ, RZ, R7 ;  /* 0x000000ffff567224 */ /* 0x000fe400078e0007 */
[----:B------:R-:W-:Y:S05]  /*9a70*/  CALL.REL.NOINC `($__internal_8_$__cuda_sm70_shflsync_bfly_p) ;  /* 0x0000030000007944 */ /* 0x000fea0003c00000 */
[----:B-1----:R-:W-:Y:S01]  /*9a80*/  FADD.FTZ R6, R7, R86 ;  /* 0x0000005607067221 */ /* 0x002fe20000010000 */
[----:B------:R-:W-:Y:S01]  /*9a90*/  MOV R84, 0x9af0 ;  /* 0x00009af000547802 */ /* 0x000fe20000000f00 */
[----:B0-----:R-:W-:Y:S02]  /*9aa0*/  IMAD.MOV.U32 R87, RZ, RZ, 0x1 ;  /* 0x00000001ff577424 */ /* 0x001fe400078e00ff */
[----:B------:R-:W-:Y:S01]  /*9ab0*/  IMAD.MOV.U32 R96, RZ, RZ, 0x1f ;  /* 0x0000001fff607424 */ /* 0x000fe200078e00ff */
[----:B------:R-:W-:Y:S01]  /*9ac0*/  MOV R86, R6 ;  /* 0x0000000600567202 */ /* 0x000fe20000000f00 */
[----:B------:R-:W-:Y:S02]  /*9ad0*/  IMAD.MOV.U32 R101, RZ, RZ, -0x1 ;  /* 0xffffffffff657424 */ /* 0x000fe400078e00ff */
[----:B------:R-:W-:Y:S05]  /*9ae0*/  CALL.REL.NOINC `($__internal_8_$__cuda_sm70_shflsync_bfly_p) ;  /* 0x0000029000007944 */ /* 0x000fea0003c00000 */
[----:B-1----:R-:W-:Y:S01]  /*9af0*/  IMAD.MOV.U32 R5, RZ, RZ, R86 ;  /* 0x000000ffff057224 */ /* 0x002fe200078e0056 */
[----:B0-----:R-:W-:Y:S05]  /*9b00*/  BRA `(.L_x_1573) ;  /* 0xffff819000007947 */ /* 0x001fea000383ffff */
.L_x_1508:
[----:B-1----:R-:W-:Y:S01]  /*9b10*/  IMAD.MOV.U32 R86, RZ, RZ, R129 ;  /* 0x000000ffff567224 */ /* 0x002fe200078e0081 */
[----:B------:R-:W-:Y:S01]  /*9b20*/  MOV R84, 0x9b70 ;  /* 0x00009b7000547802 */ /* 0x000fe20000000f00 */
[----:B------:R-:W-:Y:S02]  /*9b30*/  IMAD.MOV.U32 R87, RZ, RZ, 0x2 ;  /* 0x00000002ff577424 */ /* 0x000fe400078e00ff */
[----:B------:R-:W-:-:S02]  /*9b40*/  IMAD.MOV.U32 R96, RZ, RZ, 0x1f ;  /* 0x0000001fff607424 */ /* 0x000fc400078e00ff */
[----:B------:R-:W-:Y:S02]  /*9b50*/  IMAD.MOV.U32 R101, RZ, RZ, -0x1 ;  /* 0xffffffffff657424 */ /* 0x000fe400078e00ff */
[----:B------:R-:W-:Y:S05]  /*9b60*/  CALL.REL.NOINC `($__internal_8_$__cuda_sm70_shflsync_bfly_p) ;  /* 0x0000021000007944 */ /* 0x000fea0003c00000 */
[----:B-1----:R-:W-:Y:S01]  /*9b70*/  IMAD.MOV.U32 R84, RZ, RZ, R86 ;  /* 0x000000ffff547224 */ /* 0x002fe200078e0056 */
[----:B0-----:R-:W-:Y:S05]  /*9b80*/  BRA `(.L_x_1574) ;  /* 0xffffcd1000007947 */ /* 0x001fea000383ffff */
.L_x_1509:
[----:B-1----:R-:W-:Y:S01]  /*9b90*/  MOV R86, R129 ;  /* 0x0000008100567202 */ /* 0x002fe20000000f00 */
[----:B------:R-:W-:Y:S01]  /*9ba0*/  IMAD.MOV.U32 R87, RZ, RZ, 0x1 ;  /* 0x00000001ff577424 */ /* 0x000fe200078e00ff */
[----:B------:R-:W-:Y:S01]  /*9bb0*/  MOV R84, 0x9bf0 ;  /* 0x00009bf000547802 */ /* 0x000fe20000000f00 */
[----:B------:R-:W-:Y:S02]  /*9bc0*/  IMAD.MOV.U32 R96, RZ, RZ, 0x1f ;  /* 0x0000001fff607424 */ /* 0x000fe400078e00ff */
[----:B------:R-:W-:Y:S02]  /*9bd0*/  IMAD.MOV.U32 R101, RZ, RZ, -0x1 ;  /* 0xffffffffff657424 */ /* 0x000fe400078e00ff */
[----:B------:R-:W-:Y:S05]  /*9be0*/  CALL.REL.NOINC `($__internal_8_$__cuda_sm70_shflsync_bfly_p) ;  /* 0x0000019000007944 */ /* 0x000fea0003c00000 */
[----:B-1----:R-:W-:Y:S01]  /*9bf0*/  IMAD.MOV.U32 R84, RZ, RZ, R86 ;  /* 0x000000ffff547224 */ /* 0x002fe200078e0056 */
[----:B0-----:R-:W-:Y:S05]  /*9c00*/  BRA `(.L_x_1575) ;  /* 0xffffccc000007947 */ /* 0x001fea000383ffff */
.L_x_1513:
[----:B------:R-:W-:Y:S01]  /*9c10*/  HFMA2.MMA R96, -RZ, RZ, 0, 1.847743988037109375e-06 ;  /* 0x0000001fff607435 */ /* 0x000fe200000001ff */
[----:B------:R-:W-:Y:S01]  /*9c20*/  IMAD.MOV.U32 R86, RZ, RZ, R3 ;  /* 0x000000ffff567224 */ /* 0x000fe200078e0003 */
[----:B------:R-:W-:Y:S01]  /*9c30*/  MOV R84, 0x9c70 ;  /* 0x00009c7000547802 */ /* 0x000fe20000000f00 */
[----:B------:R-:W-:-:S02]  /*9c40*/  IMAD.MOV.U32 R87, RZ, RZ, 0x10 ;  /* 0x00000010ff577424 */ /* 0x000fc400078e00ff */
[----:B------:R-:W-:Y:S02]  /*9c50*/  IMAD.MOV.U32 R101, RZ, RZ, -0x1 ;  /* 0xffffffffff657424 */ /* 0x000fe400078e00ff */
[----:B0-----:R-:W-:Y:S05]  /*9c60*/  CALL.REL.NOINC `($__internal_8_$__cuda_sm70_shflsync_bfly_p) ;  /* 0x0000011000007944 */ /* 0x001fea0003c00000 */
[----:B-1----:R-:W-:Y:S01]  /*9c70*/  IMAD.MOV.U32 R0, RZ, RZ, R86 ;  /* 0x000000ffff007224 */ /* 0x002fe200078e0056 */
[----:B0-----:R-:W-:Y:S05]  /*9c80*/  BRA `(.L_x_1576) ;  /* 0xffffce9000007947 */ /* 0x001fea000383ffff */
.L_x_1514:
[----:B------:R-:W-:Y:S01]  /*9c90*/  IMAD.MOV.U32 R86, RZ, RZ, R5 ;  /* 0x000000ffff567224 */ /* 0x000fe200078e0005 */
[----:B------:R-:W-:Y:S01]  /*9ca0*/  MOV R84, 0x9cf0 ;  /* 0x00009cf000547802 */ /* 0x000fe20000000f00 */
[----:B------:R-:W-:Y:S02]  /*9cb0*/  IMAD.MOV.U32 R87, RZ, RZ, 0x8 ;  /* 0x00000008ff577424 */ /* 0x000fe400078e00ff */
[----:B------:R-:W-:Y:S02]  /*9cc0*/  IMAD.MOV.U32 R96, RZ, RZ, 0x1f ;  /* 0x0000001fff607424 */ /* 0x000fe400078e00ff */
[----:B------:R-:W-:Y:S02]  /*9cd0*/  IMAD.MOV.U32 R101, RZ, RZ, -0x1 ;  /* 0xffffffffff657424 */ /* 0x000fe400078e00ff */
[----:B01----:R-:W-:Y:S05]  /*9ce0*/  CALL.REL.NOINC `($__internal_8_$__cuda_sm70_shflsync_bfly_p) ;  /* 0x0000009000007944 */ /* 0x003fea0003c00000 */
[----:B-1----:R-:W-:Y:S01]  /*9cf0*/  FMNMX.FTZ R3, R5, R86, !PT ;  /* 0x0000005605037209 */ /* 0x002fe20007810000 */
[----:B0-----:R-:W-:Y:S01]  /*9d00*/  IMAD.MOV.U32 R96, RZ, RZ, 0x1f ;  /* 0x0000001fff607424 */ /* 0x001fe200078e00ff */
[----:B------:R-:W-:Y:S01]  /*9d10*/  MOV R87, 0x4 ;  /* 0x0000000400577802 */ /* 0x000fe20000000f00 */
[----:B------:R-:W-:Y:S01]  /*9d20*/  IMAD.MOV.U32 R101, RZ, RZ, -0x1 ;  /* 0xffffffffff657424 */ /* 0x000fe200078e00ff */
[----:B------:R-:W-:Y:S01]  /*9d30*/  MOV R84, 0x9d60 ;  /* 0x00009d6000547802 */ /* 0x000fe20000000f00 */
[----:B------:R-:W-:-:S02]  /*9d40*/  IMAD.MOV.U32 R86, RZ, RZ, R3 ;  /* 0x000000ffff567224 */ /* 0x000fc400078e0003 */
[----:B------:R-:W-:Y:S05]  /*9d50*/  CALL.REL.NOINC `($__internal_8_$__cuda_sm70_shflsync_bfly_p) ;  /* 0x0000002000007944 */ /* 0x000fea0003c00000 */
[----:B-1----:R-:W-:Y:S01]  /*9d60*/  IMAD.MOV.U32 R6, RZ, RZ, R86 ;  /* 0x000000ffff067224 */ /* 0x002fe200078e0056 */
[----:B0-----:R-:W-:Y:S05]  /*9d70*/  BRA `(.L_x_1577) ;  /* 0xffffcdf000007947 */ /* 0x001fea000383ffff */
        .weak           $__internal_8_$__cuda_sm70_shflsync_bfly_p
        .type           $__internal_8_$__cuda_sm70_shflsync_bfly_p,@function
        .size           $__internal_8_$__cuda_sm70_shflsync_bfly_p,(.L_x_3259 - $__internal_8_$__cuda_sm70_shflsync_bfly_p)
$__internal_8_$__cuda_sm70_shflsync_bfly_p:
[----:B------:R-:W-:Y:S01]  /*9d80*/  IMAD.MOV.U32 R85, RZ, RZ, 0x0 ;  /* 0x00000000ff557424 */ /* 0x000fe200078e00ff */
[----:B------:R-:W-:Y:S04]  /*9d90*/  WARPSYNC R101 ;  /* 0x0000006500007348 */ /* 0x000fe80003800000 */
[----:B------:R0:W1:Y:S01]  /*9da0*/  SHFL.BFLY PT, R86, R86, R87, R96 ;  /* 0x0c00005756567389 */ /* 0x00006200000e0060 */
[----:B------:R-:W-:Y:S05]  /*9db0*/  RET.REL.NODEC R84 `(_ZN4mmha33masked_multihead_attention_kernelIfLi80ELi128ELi4ELi32ELi64ELb1ELb1EEEv26Multihead_attention_paramsIT_XT5_EE) ;  /* 0xffff624054007950 */ /* 0x000fea0003c3ffff */
.L_x_1578:
        /* <DEDUP_REMOVED lines=12> */
.L_x_3259:


//--------------------- .text._ZN4mmha33masked_multihead_attention_kernelIfLi80ELi128ELi1ELi32ELi256ELb1ELb0EEEv26Multihead_attention_paramsIT_XT5_EE --------------------------
	.section	.text._ZN4mmha33masked_multihead_attention_kernelIfLi80ELi128ELi1ELi32ELi256ELb1ELb0EEEv26Multihead_attention_paramsIT_XT5_EE,"ax",@progbits
	.sectioninfo	@"SHI_REGISTERS=255"
	.align	128
        .global         _ZN4mmha33masked_multihead_attention_kernelIfLi80ELi128ELi1ELi32ELi256ELb1ELb0EEEv26Multihead_attention_paramsIT_XT5_EE
        .type           _ZN4mmha33masked_multihead_attention_kernelIfLi80ELi128ELi1ELi32ELi256ELb1ELb0EEEv26Multihead_attention_paramsIT_XT5_EE,@function
        .size           _ZN4mmha33masked_multihead_attention_kernelIfLi80ELi128ELi1ELi32ELi256ELb1ELb0EEEv26Multihead_attention_paramsIT_XT5_EE,(.L_x_3260 - _ZN4mmha33masked_multihead_attention_kernelIfLi80ELi128ELi1ELi32ELi256ELb1ELb0EEEv26Multihead_attention_paramsIT_XT5_EE)
        .other          _ZN4mmha33masked_multihead_attention_kernelIfLi80ELi128ELi1ELi32ELi256ELb1ELb0EEEv26Multihead_attention_paramsIT_XT5_EE,@"STO_CUDA_ENTRY STV_DEFAULT"
_ZN4mmha33masked_multihead_attention_kernelIfLi80ELi128ELi1ELi32ELi256ELb1ELb0EEEv26Multihead_attention_paramsIT_XT5_EE:
.text._ZN4mmha33masked_multihead_attention_kernelIfLi80ELi128ELi1ELi32ELi256ELb1ELb0EEEv26Multihead_attention_paramsIT_XT5_EE:
        /* <DEDUP_REMOVED lines=12> */
.L_x_1579:
[----:B------:R-:W-:Y:S02]  /*00c0*/  IABS R5, c[0x0][0x1d0] ;  /* 0x0000740000057a13 */ /* 0x000fe40000000000 */
[----:B0-----:R-:W-:Y:S02]  /*00d0*/  IABS R6, R19 ;  /* 0x0000001300067213 */ /* 0x001fe40000000000 */
[----:B------:R-:W0:Y:S01]  /*00e0*/  I2F.RP R0, R5 ;  /* 0x0000000500007306 */ /* 0x000e220000209400 */
[----:B------:R-:W-:-:S07]  /*00f0*/  MOV R14, 0x4 ;  /* 0x00000004000e7802 */ /* 0x000fce0000000f00 */
[----:B0-----:R-:W0:Y:S02]  /*0100*/  MUFU.RCP R0, R0 ;  /* 0x0000000000007308 */ /* 0x001e240000001000 */
[----:B0-----:R-:W-:-:S06]  /*0110*/  IADD3 R2, R0, 0xffffffe, RZ ;  /* 0x0ffffffe00027810 */ /* 0x001fcc0007ffe0ff */
[----:B------:R0:W1:Y:S02]  /*0120*/  F2I.FTZ.U32.TRUNC.NTZ R3, R2 ;  /* 0x0000000200037305 */ /* 0x000064000021f000 */
[----:B0-----:R-:W-:Y:S01]  /*0130*/  HFMA2.MMA R2, -RZ, RZ, 0, 0 ;  /* 0x00000000ff027435 */ /* 0x001fe200000001ff */
[----:B-1----:R-:W-:-:S04]  /*0140*/  IMAD.MOV R4, RZ, RZ, -R3 ;  /* 0x000000ffff047224 */ /* 0x002fc800078e0a03 */
[----:B------:R-:W-:-:S05]  /*0150*/  IMAD R7, R4, R5, RZ ;  /* 0x0000000504077224 */ /* 0x000fca00078e02ff */
[----:B------:R-:W-:-:S06]  /*0160*/  IMAD.HI.U32 R3, R3, R7, R2 ;  /* 0x0000000703037227 */ /* 0x000fcc00078e0002 */
[----:B------:R-:W-:-:S04]  /*0170*/  IMAD.HI.U32 R4, R3, R6, RZ ;  /* 0x0000000603047227 */ /* 0x000fc800078e00ff */
[----:B------:R-:W-:Y:S01]  /*0180*/  IMAD.MOV R0, RZ, RZ, -R4 ;  /* 0x000000ffff007224 */ /* 0x000fe200078e0a04 */
[----:B------:R-:W-:Y:S01]  /*0190*/  ISETP.NE.U32.AND P0, PT, RZ, c[0x0][0x240], PT ;  /* 0x00009000ff007a0c */ /* 0x000fe20003f05070 */
[----:B------:R-:W-:Y:S01]  /*01a0*/  HFMA2.MMA R252, -RZ, RZ, 0, 0 ;  /* 0x00000000fffc7435 */ /* 0x000fe200000001ff */
        /* <DEDUP_REMOVED lines=13> */
[----:B------:R-:W-:-:S05]  /*0280*/  MOV R17, R4 ;  /* 0x0000000400117202 */ /* 0x000fca0000000f00 */
[----:B------:R-:W-:Y:S01]  /*0290*/  @!P3 IMAD.MOV R17, RZ, RZ, -R17 ;  /* 0x000000ffff11b224 */ /* 0x000fe200078e0a11 */
[----:B------:R-:W-:-:S05]  /*02a0*/  @!P2 LOP3.LUT R17, RZ, c[0x0][0x1d0], RZ, 0x33, !PT ;  /* 0x00007400ff11aa12 */ /* 0x000fca00078e33ff */
[----:B------:R-:W-:-:S05]  /*02b0*/  @P4 IMAD.WIDE R4, R17, R14, c[0x0][0x240] ;  /* 0x0000900011044625 */ /* 0x000fca00078e020e */
[----:B------:R-:W3:Y:S04]  /*02c0*/  @P4 LDG.E R252, [R4.64] ;  /* 0x0000002404fc4981 */ /* 0x000ee8000c1e1900 */
[----:B------:R-:W1:Y:S01]  /*02d0*/  S2R R40, SR_TID.X ;  /* 0x0000000000287919 */ /* 0x000e620000002100 */
[----:B------:R-:W-:-:S04]  /*02e0*/  ISETP.NE.U32.AND P2, PT, RZ, c[0x0][0x1f8], PT ;  /* 0x00007e00ff007a0c */ /* 0x000fc80003f45070 */
[----:B------:R-:W-:Y:S01]  /*02f0*/  ISETP.NE.AND.EX P2, PT, RZ, c[0x0][0x1fc], PT, P2 ;  /* 0x00007f00ff007a0c */ /* 0x000fe20003f45320 */
[----:B------:R-:W4:Y:S01]  /*0300*/  S2R R16, SR_CTAID.X ;  /* 0x0000000000107919 */ /* 0x000f220000002500 */
[----:B0-----:R-:W-:Y:S02]  /*0310*/  P2R R2, PR, RZ, 0x10 ;  /* 0x00000010ff027803 */ /* 0x001fe40000000000 */
[----:B------:R-:W-:Y:S01]  /*0320*/  SHF.R.S32.HI R6, RZ, 0x1f, R19 ;  /* 0x0000001fff067819 */ /* 0x000fe20000011413 */
[----:B------:R-:W-:Y:S01]  /*0330*/  IMAD.MOV.U32 R42, RZ, RZ, RZ ;  /* 0x000000ffff2a7224 */ /* 0x000fe200078e00ff */
        /* <DEDUP_REMOVED lines=19> */
[----:B------:R-:W-:-:S04]  /*0470*/  IMAD.U32 R3, RZ, RZ, UR39 ;  /* 0x00000027ff037e24 */ /* 0x000fc8000f8e00ff */
[----:B------:R-:W-:-:S04]  /*0480*/  @!P0 IMAD.SHL.U32 R3, R3, 0x4, RZ ;  /* 0x0000000403038824 */ /* 0x000fc800078e00ff */
        /* <DEDUP_REMOVED lines=18> */
[----:B------:R-:W-:Y:S01]  /*05b0*/  ISETP.EQ.U32.AND P1, PT, RZ, c[0x0][0x170], PT ;  /* 0x00005c00ff007a0c */ /* 0x000fe20003f22070 */
[----:B------:R1:W-:Y:S09]  /*05c0*/  STL [R1+0x1a0], R17 ;  /* 0x0001a01101007387 */ /* 0x0003f20000100800 */
[----:B------:R-:W-:Y:S01]  /*05d0*/  @!UP0 UIADD3 UR38, UR38, -UR7, URZ ;  /* 0x8000000726268290 */ /* 0x000fe2000fffe03f */
[----:B------:R-:W-:-:S03]  /*05e0*/  ISETP.EQ.OR.EX P1, PT, RZ, c[0x0][0x174], P0, P1 ;  /* 0x00005d00ff007a0c */ /* 0x000fc60000722710 */
[----:B------:R-:W-:Y:S01]  /*05f0*/  UISETP.GT.U32.AND UP1, UPT, UR7, UR38, UPT ;  /* 0x000000260700728c */ /* 0x000fe2000bf24070 */
[----:B------:R-:W-:Y:S01]  /*0600*/  IMAD R0, R16, 0x50, RZ ;  /* 0x0000005010007824 */ /* 0x000fe200078e02ff */
[----:B------:R1:W-:Y:S01]  /*0610*/  STL [R1+0x194], R42 ;  /* 0x0001942a01007387 */ /* 0x0003e20000100800 */
[----:B------:R-:W-:Y:S02]  /*0620*/  ULDC UR4, c[0x0][0x1d4] ;  /* 0x0000750000047ab9 */ /* 0x000fe40000000800 */
[----:B------:R-:W-:Y:S01]  /*0630*/  UISETP.GE.AND UP0, UPT, UR39, URZ, UPT ;  /* 0x0000003f2700728c */ /* 0x000fe2000bf06270 */
[----:B------:R-:W-:Y:S01]  /*0640*/  IADD3 R13, R0, R41, RZ ;  /* 0x00000029000d7210 */ /* 0x000fe20007ffe0ff */
        /* <DEDUP_REMOVED lines=16> */
[----:B------:R-:W-:Y:S01]  /*0750*/  IMAD.MOV.U32 R0, RZ, RZ, c[0x0][0x258] ;  /* 0x00009600ff007624 */ /* 0x000fe200078e00ff */
[----:B------:R-:W-:-:S04]  /*0760*/  IADD3 R3, R3, R41, RZ ;  /* 0x0000002903037210 */ /* 0x000fc80007ffe0ff */
        /* <DEDUP_REMOVED lines=21> */
.L_x_1581:
[----:B0-----:R-:W-:Y:S05]  /*08c0*/  BSYNC B0 ;  /* 0x0000000000007941 */ /* 0x001fea0003800000 */
.L_x_1580:
        /* <DEDUP_REMOVED lines=11> */
.L_x_1583:
[----:B------:R-:W-:Y:S05]  /*0980*/  BSYNC B0 ;  /* 0x0000000000007941 */ /* 0x000fea0003800000 */
.L_x_1582:
        /* <DEDUP_REMOVED lines=19> */
[----:B------:R-:W-:-:S05]  /*0ac0*/  IMAD.MOV.U32 R0, RZ, RZ, c[0x0][0x1e0] ;  /* 0x00007800ff007624 */ /* 0x000fca00078e00ff */
        /* <DEDUP_REMOVED lines=13> */
[----:B-1----:R-:W-:-:S05]  /*0ba0*/  IADD3 R6, RZ, -R5, RZ ;  /* 0x80000005ff067210 */ /* 0x002fca0007ffe0ff */
[----:B------:R-:W-:Y:S02]  /*0bb0*/  IMAD R7, R6, R3, RZ ;  /* 0x0000000306077224 */ /* 0x000fe400078e02ff */
[----:B------:R-:W-:Y:S02]  /*0bc0*/  IMAD.MOV.U32 R6, RZ, RZ, R8 ;  /* 0x000000ffff067224 */ /* 0x000fe400078e0008 */
        /* <DEDUP_REMOVED lines=12> */
[----:B------:R-:W-:Y:S01]  /*0c90*/  LOP3.LUT P0, RZ, R19, 0x3, RZ, 0xc0, !PT ;  /* 0x0000000313ff7812 */ /* 0x000fe2000780c0ff */
[----:B------:R-:W-:Y:S01]  /*0ca0*/  IMAD.MOV.U32 R22, RZ, RZ, R5 ;  /* 0x000000ffff167224 */ /* 0x000fe200078e0005 */
[----:B------:R-:W-:-:S04]  /*0cb0*/  P2R R36, PR, RZ, 0x2 ;  /* 0x00000002ff247803 */ /* 0x000fc80000000000 */
[----:B------:R-:W-:Y:S02]  /*0cc0*/  @!P2 IADD3 R22, -R22, RZ, RZ ;  /* 0x000000ff1616a210 */ /* 0x000fe40007ffe1ff */
[----:B------:R-:W-:-:S05]  /*0cd0*/  @!P3 LOP3.LUT R22, RZ, R19, RZ, 0x33, !PT ;  /* 0x00000013ff16b212 */ /* 0x000fca00078e33ff */
[----:B------:R-:W-:-:S04]  /*0ce0*/  IMAD.MOV R0, RZ, RZ, -R22 ;  /* 0x000000ffff007224 */ /* 0x000fc800078e0a16 */
[----:B------:R-:W-:Y:S01]  /*0cf0*/  IMAD R23, R19, R0, R41 ;  /* 0x0000000013177224 */ /* 0x000fe200078e0229 */
[----:B------:R-:W-:Y:S05]  /*0d00*/  @!P0 BRA `(.L_x_1586) ;  /* 0x0000013000008947 */ /* 0x000fea0003800000 */
[----:B------:R-:W-:Y:S01]  /*0d10*/  MOV R0, 0x0 ;  /* 0x0000000000007802 */ /* 0x000fe20000000f00 */
[----:B------:R-:W-:Y:S01]  /*0d20*/  IMAD.MOV.U32 R5, RZ, RZ, c[0x4][0xcc] ;  /* 0x01003300ff057624 */ /* 0x000fe200078e00ff */
[----:B------:R-:W-:Y:S01]  /*0d30*/  MOV R4, c[0x4][0xc8] ;  /* 0x0100320000047a02 */ /* 0x000fe20000000f00 */
[----:B------:R-:W-:Y:S01]  /*0d40*/  IMAD.MOV.U32 R7, RZ, RZ, c[0x4][0xd4] ;  /* 0x01003500ff077624 */ /* 0x000fe200078e00ff */
[----:B------:R0:W1:Y:S01]  /*0d50*/  LDC.64 R14, c[0x4][R0] ;  /* 0x01000000000e7b82 */ /* 0x0000620000000a00 */
[----:B------:R-:W-:Y:S01]  /*0d60*/  MOV R6, c[0x4][0xd0] ;  /* 0x0100340000067a02 */ /* 0x000fe20000000f00 */
[----:B------:R-:W-:Y:S01]  /*0d70*/  IMAD.MOV.U32 R10, RZ, RZ, c[0x4][0x78] ;  /* 0x01001e00ff0a7624 */ /* 0x000fe200078e00ff */
[----:B------:R-:W-:Y:S01]  /*0d80*/  MOV R8, 0x53f ;  /* 0x0000053f00087802 */ /* 0x000fe20000000f00 */
[----:B------:R-:W-:Y:S01]  /*0d90*/  IMAD.MOV.U32 R12, RZ, RZ, 0x1 ;  /* 0x00000001ff0c7424 */ /* 0x000fe200078e00ff */
[----:B------:R-:W-:-:S02]  /*0da0*/  MOV R11, c[0x4][0x7c] ;  /* 0x01001f00000b7a02 */ /* 0x000fc40000000f00 */
[----:B------:R-:W-:Y:S02]  /*0db0*/  MOV R13, RZ ;  /* 0x000000ff000d7202 */ /* 0x000fe40000000f00 */
[----:B------:R-:W-:Y:S01]  /*0dc0*/  LEPC R16 ;  /* 0x000000000010734e */ /* 0x000fe20000000000 */
[----:B------:R-:W-:Y:S02]  /*0dd0*/  MOV R3, 0xe40 ;  /* 0x00000e4000037802 */ /* 0x000fe40000000f00 */
[----:B------:R-:W-:Y:S02]  /*0de0*/  MOV R20, 0xdc0 ;  /* 0x00000dc000147802 */ /* 0x000fe40000000f00 */
[----:B------:R-:W-:Y:S02]  /*0df0*/  MOV R21, 0x0 ;  /* 0x0000000000157802 */ /* 0x000fe40000000f00 */
[----:B0-----:R-:W-:Y:S02]  /*0e00*/  MOV R0, 0x0 ;  /* 0x0000000000007802 */ /* 0x001fe40000000f00 */
[----:B------:R-:W-:-:S04]  /*0e10*/  IADD3 R20, P0, P1, -R20, R3, R16 ;  /* 0x0000000314147210 */ /* 0x000fc8000791e110 */
[----:B------:R-:W-:-:S04]  /*0e20*/  IADD3.X R21, ~R0, R21, R17, P0, P1 ;  /* 0x0000001500157210 */ /* 0x000fc800007e2511 */
[----:B-1----:R-:W-:Y:S05]  /*0e30*/  CALL.ABS.NOINC R14 ;  /* 0x000000000e007343 */ /* 0x002fea0003c00000 */
.L_x_1586:
[----:B------:R-:W-:Y:S01]  /*0e40*/  ISETP.NE.AND P6, PT, R36, RZ, PT ;  /* 0x000000ff2400720c */ /* 0x000fe20003fc5270 */
[----:B------:R-:W-:Y:S02]  /*0e50*/  IMAD R0, R19, R22, R23 ;  /* 0x0000001613007224 */ /* 0x000fe400078e0217 */
[----:B------:R-:W-:-:S03]  /*0e60*/  IMAD.MOV.U32 R5, RZ, RZ, c[0x0][0x1e0] ;  /* 0x00007800ff057624 */ /* 0x000fc600078e00ff */
[----:B------:R-:W-:-:S04]  /*0e70*/  LEA R14, R0, 0x440, 0x2 ;  /* 0x00000440000e7811 */ /* 0x000fc800078e10ff */
[----:B------:R-:W-:-:S03]  /*0e80*/  LEA R15, R5, R14, 0x2 ;  /* 0x0000000e050f7211 */ /* 0x000fc600078e10ff */
[----:B------:R-:W-:Y:S05]  /*0e90*/  @!P6 BRA `(.L_x_1587) ;  /* 0x000000300000e947 */ /* 0x000fea0003800000 */
[----:B------:R-:W-:Y:S01]  /*0ea0*/  ISETP.NE.AND P5, PT, RZ, c[0x0][0x1ec], PT ;  /* 0x00007b00ff007a0c */ /* 0x000fe20003fa5270 */
[----:B------:R0:W-:-:S12]  /*0eb0*/  STS.128 [R14], R32 ;  /* 0x000000200e007388 */ /* 0x0001d80000000c00 */
[----:B------:R0:W-:Y:S02]  /*0ec0*/  @!P5 STS.128 [R15], R24 ;  /* 0x000000180f00d388 */ /* 0x0001e40000000c00 */
.L_x_1587:
        /* <DEDUP_REMOVED lines=54> */
.L_x_1591:
[C---:B------:R-:W-:Y:S01]  /*1230*/  LEA R19, R5.reuse, R17, 0x2 ;  /* 0x0000001105137211 */ /* 0x040fe200078e10ff */
[----:B------:R-:W-:Y:S01]  /*1240*/  IMAD R20, R5, 0x4, R16 ;  /* 0x0000000405147824 */ /* 0x000fe200078e0210 */
[----:B0-----:R-:W-:Y:S01]  /*1250*/  LEA.HI R0, R0, R0, RZ, 0x1 ;  /* 0x0000000000007211 */ /* 0x001fe200078f08ff */
[----:B------:R-:W-:Y:S02]  /*1260*/  BSSY B2, `(.L_x_1593) ;  /* 0x0000030000027945 */ /* 0x000fe40003800000 */
[----:B------:R0:W4:Y:S02]  /*1270*/  LDS R24, [R19] ;  /* 0x0000000013187984 */ /* 0x0001240000000800 */
[----:B------:R-:W-:-:S02]  /*1280*/  IMAD.SHL.U32 R0, R0, 0x2, RZ ;  /* 0x0000000200007824 */ /* 0x000fc400078e00ff */
[----:B------:R0:W3:Y:S03]  /*1290*/  LDS R26, [R19+0x4] ;  /* 0x00000400131a7984 */ /* 0x0000e60000000800 */
[----:B------:R-:W-:Y:S01]  /*12a0*/  LOP3.LUT R7, R0, 0xfffffffc, RZ, 0xc0, !PT ;  /* 0xfffffffc00077812 */ /* 0x000fe200078ec0ff */
[----:B------:R0:W2:Y:S03]  /*12b0*/  LDS R25, [R20] ;  /* 0x0000000014197984 */ /* 0x0000a60000000800 */
[----:B------:R-:W-:Y:S01]  /*12c0*/  ISETP.GE.AND P0, PT, R7, c[0x0][0x1e0], PT ;  /* 0x0000780007007a0c */ /* 0x000fe20003f06270 */
[----:B------:R0:W1:-:S12]  /*12d0*/  LDS R27, [R20+0x4] ;  /* 0x00000400141b7984 */ /* 0x0000580000000800 */
        /* <DEDUP_REMOVED lines=30> */
[----:B------:R-:W-:Y:S01]  /*14c0*/  FMUL.FTZ R4, R24, R4 ;  /* 0x0000000418047220 */ /* 0x000fe20000410000 */
[----:B------:R-:W-:Y:S01]  /*14d0*/  MOV R34, R8 ;  /* 0x0000000800227202 */ /* 0x000fe20000000f00 */
        /* <DEDUP_REMOVED lines=8> */
.L_x_1594:
[----:B0-----:R-:W-:Y:S05]  /*1560*/  BSYNC B2 ;  /* 0x0000000000027941 */ /* 0x001fea0003800000 */
.L_x_1593:
[----:B----4-:R0:W-:Y:S04]  /*1570*/  STS [R19], R24 ;  /* 0x0000001813007388 */ /* 0x0101e80000000800 */
[----:B---3--:R0:W-:Y:S04]  /*1580*/  STS [R19+0x4], R26 ;  /* 0x0000041a13007388 */ /* 0x0081e80000000800 */
[----:B--2---:R0:W-:Y:S04]  /*1590*/  STS [R20], R25 ;  /* 0x0000001914007388 */ /* 0x0041e80000000800 */
[----:B-1----:R0:W-:Y:S02]  /*15a0*/  STS [R20+0x4], R27 ;  /* 0x0000041b14007388 */ /* 0x0021e40000000800 */
.L_x_1592:
[----:B------:R-:W-:Y:S05]  /*15b0*/  BSYNC B1 ;  /* 0x0000000000017941 */ /* 0x000fea0003800000 */
.L_x_1590:
[----:B-1----:R1:W-:Y:S04]  /*15c0*/  STS [R17], R32 ;  /* 0x0000002011007388 */ /* 0x0023e80000000800 */
[----:B--2---:R1:W-:Y:S04]  /*15d0*/  STS [R17+0x4], R34 ;  /* 0x0000042211007388 */ /* 0x0043e80000000800 */
[----:B---3--:R1:W-:Y:S04]  /*15e0*/  STS [R16], R33 ;  /* 0x0000002110007388 */ /* 0x0083e80000000800 */
[----:B----4-:R1:W-:Y:S02]  /*15f0*/  STS [R16+0x4], R35 ;  /* 0x0000042310007388 */ /* 0x0103e40000000800 */
.L_x_1589:
[----:B------:R-:W-:Y:S05]  /*1600*/  BSYNC B0 ;  /* 0x0000000000007941 */ /* 0x000fea0003800000 */
.L_x_1588:
[----:B------:R-:W-:Y:S06]  /*1610*/  BAR.SYNC.DEFER_BLOCKING 0x0 ;  /* 0x0000000000007b1d */ /* 0x000fec0000010000 */
[----:B------:R-:W-:Y:S01]  /*1620*/  BSSY B0, `(.L_x_1595) ;  /* 0x0000005000007945 */ /* 0x000fe20003800000 */
[----:B------:R-:W-:Y:S05]  /*1630*/  @!P6 BRA `(.L_x_1596) ;  /* 0x000000300000e947 */ /* 0x000fea0003800000 */
[----:B------:R-:W-:Y:S01]  /*1640*/  ISETP.NE.AND P0, PT, RZ, c[0x0][0x1ec], PT ;  /* 0x00007b00ff007a0c */ /* 0x000fe20003f05270 */
[----:B01----:R0:W1:-:S12]  /*1650*/  LDS.128 R32, [R14] ;  /* 0x000000000e207984 */ /* 0x0030580000000c00 */
[----:B------:R0:W2:Y:S02]  /*1660*/  @!P0 LDS.128 R24, [R15] ;  /* 0x000000000f188984 */ /* 0x0000a40000000c00 */
.L_x_1596:
[----:B------:R-:W-:Y:S05]  /*1670*/  BSYNC B0 ;  /* 0x0000000000007941 */ /* 0x000fea0003800000 */
.L_x_1595:
[----:B------:R-:W-:Y:S06]  /*1680*/  BAR.SYNC.DEFER_BLOCKING 0x0 ;  /* 0x0000000000007b1d */ /* 0x000fec0000010000 */
[----:B------:R-:W-:Y:S05]  /*1690*/  BRA `(.L_x_1585) ;  /* 0x000004c000007947 */ /* 0x000fea0003800000 */
.L_x_1584:
        /* <DEDUP_REMOVED lines=35> */
.L_x_1597:
        /* <DEDUP_REMOVED lines=40> */
.L_x_1598:
[----:B------:R-:W-:Y:S05]  /*1b50*/  BSYNC B0 ;  /* 0x0000000000007941 */ /* 0x000fea0003800000 */
.L_x_1585:
[----:B------:R-:W-:Y:S01]  /*1b60*/  MOV R3, UR40 ;  /* 0x0000002800037c02 */ /* 0x000fe20008000f00 */
[----:B------:R-:W-:Y:S01]  /*1b70*/  BSSY B0, `(.L_x_1599) ;  /* 0x0000021000007945 */ /* 0x000fe20003800000 */
[----:B------:R-:W-:Y:S01]  /*1b80*/  ISETP.GT.AND P0, PT, R40, 0x1f, PT ;  /* 0x0000001f2800780c */ /* 0x000fe20003f04270 */
[----:B------:R-:W-:Y:S01]  /*1b90*/  IMAD.MOV.U32 R0, RZ, RZ, RZ ;  /* 0x000000ffff007224 */ /* 0x000fe200078e00ff */
[----:B------:R-:W-:-:S04]  /*1ba0*/  IADD3 R3, R3, -c[0x0][0x1d4], RZ ;  /* 0x8000750003037a10 */ /* 0x000fc80007ffe0ff */
[----:B------:R-:W-:-:S05]  /*1bb0*/  IMNMX R3, RZ, R3, !PT ;  /* 0x00000003ff037217 */ /* 0x000fca0007800200 */
[----:B------:R3:W-:Y:S02]  /*1bc0*/  STL [R1+0x190], R3 ;  /* 0x0001900301007387 */ /* 0x0007e40000100800 */
[----:B------:R-:W-:Y:S05]  /*1bd0*/  @P0 BRA `(.L_x_1600) ;  /* 0x000001a000000947 */ /* 0x000fea0003800000 */
[----:B------:R-:W-:Y:S01]  /*1be0*/  ISETP.NE.AND P1, PT, RZ, c[0x0][0x1ec], PT ;  /* 0x00007b00ff007a0c */ /* 0x000fe20003f25270 */
[----:B-1----:R1:W-:Y:S01]  /*1bf0*/  STS.128 [R40.X16+0x40], R32 ;  /* 0x0000402028007388 */ /* 0x0023e2000000cc00 */
[----:B---3--:R-:W-:Y:S02]  /*1c00*/  MOV R3, UR38 ;  /* 0x0000002600037c02 */ /* 0x008fe40008000f00 */
[----:B------:R-:W-:-:S09]  /*1c10*/  ISETP.GT.OR P0, PT, R40, 0x13, P1 ;  /* 0x000000132800780c */ /* 0x000fd20000f04670 */
[----:B------:R1:W-:Y:S04]  /*1c20*/  @!P1 STS.128 [R40.X16+0x240], R28 ;  /* 0x0002401c28009388 */ /* 0x0003e8000000cc00 */
[----:B------:R-:W-:Y:S01]  /*1c30*/  @!P0 IMAD.SHL.U32 R3, R3, 0x4, RZ ;  /* 0x0000000403038824 */ /* 0x000fe200078e00ff */
        /* <DEDUP_REMOVED lines=10> */
.L_x_1731:
        /* <DEDUP_REMOVED lines=9> */
.L_x_1732:
[----:B--2---:R-:W-:Y:S02]  /*1d70*/  FADD.FTZ R0, R5, R6 ;  /* 0x0000000605007221 */ /* 0x004fe40000010000 */
.L_x_1600:
[----:B------:R-:W-:Y:S05]  /*1d80*/  BSYNC B0 ;  /* 0x0000000000007941 */ /* 0x000fea0003800000 */
.L_x_1599:
        /* <DEDUP_REMOVED lines=16> */
[----:B------:R-:W-:Y:S01]  /*1e90*/  IMAD.U32 R3, RZ, RZ, UR40 ;  /* 0x00000028ff037e24 */ /* 0x000fe2000f8e00ff */
[----:B-1----:R-:W-:Y:S01]  /*1ea0*/  MOV R6, UR40 ;  /* 0x0000002800067c02 */ /* 0x002fe20008000f00 */
[----:B------:R-:W-:-:S03]  /*1eb0*/  FMUL.FTZ R7, R0, c[0x0][0x1f0] ;  /* 0x00007c0000077a20 */ /* 0x000fc60000410000 */
[----:B------:R-:W-:-:S04]  /*1ec0*/  IADD3 R3, R3, -c[0x0][0x1d4], RZ ;  /* 0x8000750003037a10 */ /* 0x000fc80007ffe0ff */
[----:B-----5:R-:W-:-:S04]  /*1ed0*/  IMNMX R44, RZ, R3, !PT ;  /* 0x00000003ff2c7217 */ /* 0x020fc80007800200 */
[----:B------:R-:W-:Y:S01]  /*1ee0*/  IADD3 R0, -R44, -0x1, R6 ;  /* 0xffffffff2c007810 */ /* 0x000fe20007ffe106 */
[----:B------:R1:W-:Y:S01]  /*1ef0*/  STL [R1+0x190], R44 ;  /* 0x0001902c01007387 */ /* 0x0003e20000100800 */
[----:B---3--:R-:W-:-:S05]  /*1f00*/  @P0 FADD.FTZ R7, R7, R4 ;  /* 0x0000000407070221 */ /* 0x008fca0000010000 */
[----:B------:R1:W-:Y:S04]  /*1f10*/  STL [R1+0x18c], R7 ;  /* 0x00018c0701007387 */ /* 0x0003e80000100800 */
[----:B------:R1:W-:Y:S02]  /*1f20*/  STS [R0.X4+0x440], R7 ;  /* 0x0004400700007388 */ /* 0x0003e40000004800 */
.L_x_1603:
[----:B---3--:R-:W-:Y:S02]  /*1f30*/  WARPSYNC 0xffffffff ;  /* 0xffffffff00007948 */ /* 0x008fe40003800000 */
[----:B------:R-:W-:Y:S01]  /*1f40*/  BAR.SYNC.DEFER_BLOCKING 0x0 ;  /* 0x0000000000007b1d */ /* 0x000fe20000010000 */
[----:B-1----:R-:W-:-:S05]  /*1f50*/  IMAD.U32 R0, RZ, RZ, UR39 ;  /* 0x00000027ff007e24 */ /* 0x002fca000f8e00ff */
        /* <DEDUP_REMOVED lines=180> */
.L_x_1604:
[----:B-1234-:R-:W-:Y:S01]  /*2aa0*/  BSSY B0, `(.L_x_1605) ;  /* 0x000060e000007945 */ /* 0x01efe20003800000 */
[----:B------:R-:W-:Y:S05]  /*2ab0*/  @P0 BRA `(.L_x_1606) ;  /* 0x000060c000000947 */ /* 0x000fea0003800000 */
[----:B------:R-:W-:-:S05]  /*2ac0*/  IABS R0, c[0x0][0x1d4] ;  /* 0x0000750000007a13 */ /* 0x000fca0000000000 */
[----:B------:R-:W-:Y:S02]  /*2ad0*/  IMAD.MOV.U32 R3, RZ, RZ, R0 ;  /* 0x000000ffff037224 */ /* 0x000fe400078e0000 */
[----:B------:R-:W-:Y:S02]  /*2ae0*/  IMAD R0, R100, c[0x0][0x1d4], RZ ;  /* 0x0000750064007a24 */ /* 0x000fe400078e02ff */
[----:B------:R-:W1:Y:S08]  /*2af0*/  I2F.RP R8, R3 ;  /* 0x0000000300087306 */ /* 0x000e700000209400 */
[----:B-1----:R-:W1:Y:S02]  /*2b00*/  MUFU.RCP R8, R8 ;  /* 0x0000000800087308 */ /* 0x002e640000001000 */
[----:B-1----:R-:W-:-:S06]  /*2b10*/  IADD3 R4, R8, 0xffffffe, RZ ;  /* 0x0ffffffe08047810 */ /* 0x002fcc0007ffe0ff */
[----:B------:R1:W2:Y:S02]  /*2b20*/  F2I.FTZ.U32.TRUNC.NTZ R5, R4 ;  /* 0x0000000400057305 */ /* 0x0002a4000021f000 */
[----:B-1----:R-:W-:Y:S01]  /*2b30*/  IMAD.MOV.U32 R4, RZ, RZ, RZ ;  /* 0x000000ffff047224 */ /* 0x002fe200078e00ff */
[----:B--2---:R-:W-:-:S05]  /*2b40*/  IADD3 R9, RZ, -R5, RZ ;  /* 0x80000005ff097210 */ /* 0x004fca0007ffe0ff */
[----:B------:R-:W-:Y:S02]  /*2b50*/  IMAD R9, R9, R3, RZ ;  /* 0x0000000309097224 */ /* 0x000fe400078e02ff */
[----:B------:R-:W-:Y:S02]  /*2b60*/  IMAD R3, R101, 0x50, RZ ;  /* 0x0000005065037824 */ /* 0x000fe400078e02ff */
[----:B------:R-:W-:-:S04]  /*2b70*/  IMAD.HI.U32 R4, R5, R9, R4 ;  /* 0x0000000905047227 */ /* 0x000fc800078e0004 */
[----:B------:R-:W-:Y:S01]  /*2b80*/  IMAD R3, R3, c[0x0][0x1d4], RZ ;  /* 0x0000750003037a24 */ /* 0x000fe200078e02ff */
[----:B------:R1:W-:Y:S04]  /*2b90*/  STL [R1+0x19c], R4 ;  /* 0x00019c0401007387 */ /* 0x0003e80000100800 */
[----:B------:R-:W-:Y:S02]  /*2ba0*/  SHF.R.S32.HI R5, RZ, 0x1f, R3 ;  /* 0x0000001fff057819 */ /* 0x000fe40000011403 */
[----:B-1----:R-:W-:Y:S02]  /*2bb0*/  MOV R4, R6 ;  /* 0x0000000600047202 */ /* 0x002fe40000000f00 */
[----:B------:R-:W-:-:S06]  /*2bc0*/  SHF.R.S32.HI R6, RZ, 0x1f, R0 ;  /* 0x0000001fff067819 */ /* 0x000fcc0000011400 */
.L_x_1673:
[----:B------:R-:W1:Y:S01]  /*2bd0*/  S2R R6, SR_CTAID.Y ;  /* 0x0000000000067919 */ /* 0x000e620000002600 */
[----:B------:R-:W-:-:S03]  /*2be0*/  ISETP.NE.U32.AND P0, PT, RZ, c[0x0][0x200], PT ;  /* 0x00008000ff007a0c */ /* 0x000fc60003f05070 */
[----:B------:R-:W2:Y:S01]  /*2bf0*/  LDL R9, [R1+0x19c] ;  /* 0x00019c0001097983 */ /* 0x000ea20000100800 */
[----:B------:R-:W-:-:S13]  /*2c00*/  ISETP.NE.AND.EX P0, PT, RZ, c[0x0][0x204], PT, P0 ;  /* 0x00008100ff007a0c */ /* 0x000fda0003f05300 */
[----:B------:R-:W-:Y:S01]  /*2c10*/  @P0 SHF.R.S32.HI R8, RZ, 0x1f, R4 ;  /* 0x0000001fff080819 */ /* 0x000fe20000011404 */
[----:B-1----:R-:W-:-:S05]  /*2c20*/  @P0 IMAD R6, R6, c[0x0][0x1d4], RZ ;  /* 0x0000750006060a24 */ /* 0x002fca00078e02ff */
[--C-:B------:R-:W-:Y:S02]  /*2c30*/  @P0 SHF.R.S32.HI R7, RZ, 0x1f, R6.reuse ;  /* 0x0000001fff070819 */ /* 0x100fe40000011406 */
[----:B------:R-:W-:-:S04]  /*2c40*/  @P0 IADD3 R6, P1, P3, R4, c[0x0][0x200], R6 ;  /* 0x0000800004060a10 */ /* 0x000fc80007b3e006 */
[----:B------:R-:W-:-:S05]  /*2c50*/  @P0 IADD3.X R7, R8, c[0x0][0x204], R7, P1, P3 ;  /* 0x0000810008070a10 */ /* 0x000fca0000fe6407 */
[----:B------:R1:W3:Y:S01]  /*2c60*/  @P0 LDG.E.U8 R6, [R6.64] ;  /* 0x0000002406060981 */ /* 0x0002e2000c1e1100 */
[----:B------:R-:W-:Y:S01]  /*2c70*/  IABS R8, c[0x0][0x1d4] ;  /* 0x0000750000087a13 */ /* 0x000fe20000000000 */
[----:B------:R-:W-:Y:S01]  /*2c80*/  BSSY B1, `(.L_x_1607) ;  /* 0x000003b000017945 */ /* 0x000fe20003800000 */
[----:B------:R-:W-:Y:S01]  /*2c90*/  ISETP.GE.AND P3, PT, R4, RZ, PT ;  /* 0x000000ff0400720c */ /* 0x000fe20003f66270 */
[----:B------:R-:W4:Y:S01]  /*2ca0*/  S2R R224, SR_CTAID.X ;  /* 0x0000000000e07919 */ /* 0x000f220000002500 */
[----:B------:R-:W-:Y:S02]  /*2cb0*/  ISETP.NE.AND P4, PT, RZ, c[0x0][0x1d4], PT ;  /* 0x00007500ff007a0c */ /* 0x000fe40003f85270 */
[----:B-1----:R-:W-:Y:S02]  /*2cc0*/  IABS R7, R4 ;  /* 0x0000000400077213 */ /* 0x002fe40000000000 */
[----:B---3--:R-:W-:-:S03]  /*2cd0*/  ISETP.NE.AND P0, PT, R6, RZ, P0 ;  /* 0x000000ff0600720c */ /* 0x008fc60000705270 */
[----:B--2---:R-:W-:Y:S01]  /*2ce0*/  IMAD.HI.U32 R6, R9, R7, RZ ;  /* 0x0000000709067227 */ /* 0x004fe200078e00ff */
[----:B------:R-:W-:-:S03]  /*2cf0*/  IABS R9, c[0x0][0x1d4] ;  /* 0x0000750000097a13 */ /* 0x000fc60000000000 */
[----:B------:R-:W-:-:S04]  /*2d00*/  IMAD.MOV R6, RZ, RZ, -R6 ;  /* 0x000000ffff067224 */ /* 0x000fc800078e0a06 */
[----:B------:R-:W-:-:S05]  /*2d10*/  IMAD R6, R8, R6, R7 ;  /* 0x0000000608067224 */ /* 0x000fca00078e0207 */
[----:B------:R-:W-:-:S13]  /*2d20*/  ISETP.GT.U32.AND P1, PT, R9, R6, PT ;  /* 0x000000060900720c */ /* 0x000fda0003f24070 */
[----:B------:R-:W-:-:S04]  /*2d30*/  @!P1 IADD3 R6, R6, -R8, RZ ;  /* 0x8000000806069210 */ /* 0x000fc80007ffe0ff */
[----:B------:R-:W-:-:S13]  /*2d40*/  ISETP.GT.U32.AND P1, PT, R9, R6, PT ;  /* 0x000000060900720c */ /* 0x000fda0003f24070 */
[----:B------:R-:W-:Y:S01]  /*2d50*/  @!P1 IMAD.IADD R6, R6, 0x1, -R8 ;  /* 0x0000000106069824 */ /* 0x000fe200078e0a08 */
[----:B------:R-:W-:-:S04]  /*2d60*/  ISETP.GE.AND P1, PT, R4, UR39, PT ;  /* 0x0000002704007c0c */ /* 0x000fc8000bf26270 */
[----:B------:R-:W-:Y:S02]  /*2d70*/  @!P3 IADD3 R6, -R6, RZ, RZ ;  /* 0x000000ff0606b210 */ /* 0x000fe40007ffe1ff */
[----:B------:R-:W-:-:S07]  /*2d80*/  @!P4 LOP3.LUT R6, RZ, c[0x0][0x1d4], RZ, 0x33, !PT ;  /* 0x00007500ff06ca12 */ /* 0x000fce00078e33ff */
[----:B-----5:R-:W-:Y:S05]  /*2d90*/  @P1 BRA `(.L_x_1608) ;  /* 0x0000029000001947 */ /* 0x020fea0003800000 */
[----:B----4-:R-:W-:Y:S01]  /*2da0*/  IMAD.U32 R7, RZ, RZ, UR4 ;  /* 0x00000004ff077e24 */ /* 0x010fe2000f8e00ff */
[----:B------:R-:W-:Y:S01]  /*2db0*/  ULDC UR4, c[0x0][0x1ec] ;  /* 0x00007b0000047ab9 */ /* 0x000fe20000000800 */
[----:B------:R-:W-:Y:S01]  /*2dc0*/  MOV R9, c[0x0][0x1d4] ;  /* 0x0000750000097a02 */ /* 0x000fe20000000f00 */
[----:B------:R-:W-:Y:S01]  /*2dd0*/  UISETP.NE.AND UP0, UPT, URZ, UR4, UPT ;  /* 0x000000043f00728c */ /* 0x000fe2000bf05270 */
[----:B------:R-:W-:Y:S01]  /*2de0*/  CS2R R102, SRZ ;  /* 0x0000000000667805 */ /* 0x000fe2000001ff00 */
[----:B------:R1:W2:Y:S01]  /*2df0*/  R2UR UR4, R7 ;  /* 0x00000000070473c2 */ /* 0x0002a200000e0000 */
[----:B------:R-:W-:Y:S01]  /*2e00*/  CS2R R100, SRZ ;  /* 0x0000000000647805 */ /* 0x000fe2000001ff00 */
[----:B------:R-:W-:Y:S02]  /*2e10*/  IMAD R9, R9, 0x50, RZ ;  /* 0x0000005009097824 */ /* 0x000fe400078e02ff */
[----:B-1----:R-:W-:-:S05]  /*2e20*/  IMAD.SHL.U32 R7, R6, 0x4, RZ ;  /* 0x0000000406077824 */ /* 0x002fca00078e00ff */
[----:B------:R-:W-:-:S13]  /*2e30*/  ISETP.GE.AND P3, PT, R7, R9, PT ;  /* 0x000000090700720c */ /* 0x000fda0003f66270 */
        /* <DEDUP_REMOVED lines=24> */
[----:B------:R-:W-:-:S03]  /*2fc0*/  @P5 FMUL.FTZ R100, R100, R8 ;  /* 0x0000000864645220 */ /* 0x000fc60000410000 */
[----:B------:R-:W-:Y:S02]  /*2fd0*/  @!P3 LEA.HI.X.SX32 R7, R7, R225, 0x1, P4 ;  /* 0x000000e10707b211 */ /* 0x000fe400020f0eff */
[----:B------:R-:W-:Y:S01]  /*2fe0*/  @!P3 LEA R8, P4, R9, c[0x0][0x198], 0x2 ;  /* 0x000066000908ba11 */ /* 0x000fe200078810ff */
[----:B------:R-:W-:Y:S02]  /*2ff0*/  @P5 FMUL.FTZ R102, R102, R10 ;  /* 0x0000000a66665220 */ /* 0x000fe40000410000 */
[----:B------:R-:W-:Y:S01]  /*3000*/  @P5 FMUL.FTZ R103, R103, R11 ;  /* 0x0000000b67675220 */ /* 0x000fe20000410000 */
[----:B------:R-:W-:-:S05]  /*3010*/  @!P3 LEA.HI.X R9, R9, c[0x0][0x19c], R7, 0x2, P4 ;  /* 0x000067000909ba11 */ /* 0x000fca00020f1407 */
[----:B------:R1:W-:Y:S04]  /*3020*/  @!P3 STG.E.128 [R8.64], R100 ;  /* 0x000000640800b986 */ /* 0x0003e8000c101d24 */
.L_x_1608:
[----:B-1--4-:R-:W-:Y:S05]  /*3030*/  BSYNC B1 ;  /* 0x0000000000017941 */ /* 0x012fea0003800000 */
.L_x_1607:
[----:B------:R-:W-:Y:S01]  /*3040*/  HFMA2.MMA R9, -RZ, RZ, 0, 2.384185791015625e-07 ;  /* 0x00000004ff097435 */ /* 0x000fe200000001ff */
[----:B------:R-:W-:Y:S01]  /*3050*/  IMAD.MOV.U32 R8, RZ, RZ, 0x50 ;  /* 0x00000050ff087424 */ /* 0x000fe200078e00ff */
[----:B------:R-:W-:Y:S01]  /*3060*/  BSSY B1, `(.L_x_1609) ;  /* 0x0000037000017945 */ /* 0x000fe20003800000 */
[----:B------:R-:W-:-:S04]  /*3070*/  IMAD R7, R252, c[0x0][0x1d8], R224 ;  /* 0x00007600fc077a24 */ /* 0x000fc800078e02e0 */
[----:B------:R-:W-:-:S04]  /*3080*/  IMAD R7, R7, R8, 0x4 ;  /* 0x0000000407077424 */ /* 0x000fc800078e0208 */
[----:B------:R-:W-:Y:S01]  /*3090*/  IMAD.WIDE R8, R7, R9, c[0x0][0x230] ;  /* 0x00008c0007087625 */ /* 0x000fe200078e0209 */
[----:B------:R-:W-:Y:S05]  /*30a0*/  @P1 BRA `(.L_x_1610) ;  /* 0x0000032000001947 */ /* 0x000fea0003800000 */
[----:B------:R-:W-:Y:S01]  /*30b0*/  IMAD.U32 R7, RZ, RZ, UR4 ;  /* 0x00000004ff077e24 */ /* 0x000fe2000f8e00ff */
[----:B------:R-:W-:Y:S01]  /*30c0*/  ULDC UR4, c[0x0][0x1ec] ;  /* 0x00007b0000047ab9 */ /* 0x000fe20000000800 */
[----:B------:R-:W-:Y:S01]  /*30d0*/  MOV R10, c[0x0][0x1d4] ;  /* 0x00007500000a7a02 */ /* 0x000fe20000000f00 */
[----:B------:R-:W-:Y:S01]  /*30e0*/  UISETP.NE.AND UP0, UPT, URZ, UR4, UPT ;  /* 0x000000043f00728c */ /* 0x000fe2000bf05270 */
[----:B------:R-:W-:Y:S01]  /*30f0*/  CS2R R230, SRZ ;  /* 0x0000000000e67805 */ /* 0x000fe2000001ff00 */
[----:B------:R1:W2:Y:S01]  /*3100*/  R2UR UR4, R7 ;  /* 0x00000000070473c2 */ /* 0x0002a200000e0000 */
[----:B------:R-:W-:Y:S01]  /*3110*/  CS2R R228, SRZ ;  /* 0x0000000000e47805 */ /* 0x000fe2000001ff00 */
[----:B------:R-:W-:Y:S01]  /*3120*/  IMAD R10, R10, 0x50, RZ ;  /* 0x000000500a0a7824 */ /* 0x000fe200078e02ff */
[----:B-1----:R-:W-:-:S05]  /*3130*/  IADD3 R7, R6, c[0x0][0x1d4], RZ ;  /* 0x0000750006077a10 */ /* 0x002fca0007ffe0ff */
[----:B------:R-:W-:-:S05]  /*3140*/  IMAD.SHL.U32 R7, R7, 0x4, RZ ;  /* 0x0000000407077824 */ /* 0x000fca00078e00ff */
        /* <DEDUP_REMOVED lines=18> */
[----:B------:R-:W-:-:S05]  /*3270*/  FADD.FTZ R10, R234, R230 ;  /* 0x000000e6ea0a7221 */ /* 0x000fca0000010000 */
[----:B------:R-:W-:Y:S01]  /*3280*/  MOV R234, R10 ;  /* 0x0000000a00ea7202 */ /* 0x000fe20000000f00 */
[----:B------:R-:W-:Y:S02]  /*3290*/  @P4 FMUL.FTZ R234, R10, R226 ;  /* 0x000000e20aea4220 */ /* 0x000fe40000410000 */
[----:B------:R-:W-:Y:S02]  /*32a0*/  FADD.FTZ R10, R235, R231 ;  /* 0x000000e7eb0a7221 */ /* 0x000fe40000010000 */
[----:B------:R-:W-:Y:S02]  /*32b0*/  IMAD.MOV.U32 R233, RZ, RZ, R11 ;  /* 0x000000ffffe97224 */ /* 0x000fe400078e000b */
[----:B------:R-:W-:Y:S01]  /*32c0*/  IMAD.MOV.U32 R235, RZ, RZ, R10 ;  /* 0x000000ffffeb7224 */ /* 0x000fe200078e000a */
[----:B------:R-:W-:Y:S01]  /*32d0*/  SHF.R.S32.HI R228, RZ, 0x1f, R0 ;  /* 0x0000001fffe47819 */ /* 0x000fe20000011400 */
[----:B------:R-:W-:Y:S02]  /*32e0*/  @P4 FMUL.FTZ R233, R11, R225 ;  /* 0x000000e10be94220 */ /* 0x000fe40000410000 */
[----:B------:R-:W-:Y:S01]  /*32f0*/  @P4 FMUL.FTZ R235, R10, R227 ;  /* 0x000000e30aeb4220 */ /* 0x000fe20000410000 */
[----:B------:R-:W-:-:S04]  /*3300*/  @!P3 IADD3 R11, P4, R0, R7, RZ ;  /* 0x00000007000bb210 */ /* 0x000fc80007f9e0ff */
[----:B------:R-:W-:Y:S02]  /*3310*/  @!P3 LEA.HI.X.SX32 R7, R7, R228, 0x1, P4 ;  /* 0x000000e40707b211 */ /* 0x000fe400020f0eff */
[----:B------:R-:W-:-:S04]  /*3320*/  @!P3 LEA R10, P4, R11, c[0x0][0x198], 0x2 ;  /* 0x000066000b0aba11 */ /* 0x000fc800078810ff */
[----:B------:R-:W-:-:S05]  /*3330*/  @!P3 LEA.HI.X R11, R11, c[0x0][0x19c], R7, 0x2, P4 ;  /* 0x000067000b0bba11 */ /* 0x000fca00020f1407 */
[----:B------:R1:W-:Y:S01]  /*3340*/  @!P3 STG.E.128 [R10.64], R232 ;  /* 0x000000e80a00b986 */ /* 0x0003e2000c101d24 */
[----:B------:R-:W-:Y:S01]  /*3350*/  MOV R231, R235 ;  /* 0x000000eb00e77202 */ /* 0x000fe20000000f00 */
[----:B------:R-:W-:Y:S01]  /*3360*/  @!P3 IMAD.MOV.U32 R231, RZ, RZ, R235 ;  /* 0x000000ffffe7b224 */ /* 0x000fe200078e00eb */
[----:B------:R-:W-:Y:S01]  /*3370*/  MOV R230, R234 ;  /* 0x000000ea00e67202 */ /* 0x000fe20000000f00 */
[----:B------:R-:W-:Y:S01]  /*3380*/  @!P3 IMAD.MOV.U32 R230, RZ, RZ, R234 ;  /* 0x000000ffffe6b224 */ /* 0x000fe200078e00ea */
[----:B------:R-:W-:Y:S01]  /*3390*/  MOV R229, R233 ;  /* 0x000000e900e57202 */ /* 0x000fe20000000f00 */
[----:B------:R-:W-:Y:S01]  /*33a0*/  @!P3 IMAD.MOV.U32 R229, RZ, RZ, R233 ;  /* 0x000000ffffe5b224 */ /* 0x000fe200078e00e9 */
[----:B------:R-:W-:Y:S01]  /*33b0*/  MOV R228, R232 ;  /* 0x000000e800e47202 */ /* 0x000fe20000000f00 */
[----:B------:R-:W-:Y:S02]  /*33c0*/  @!P3 IMAD.MOV.U32 R228, RZ, RZ, R232 ;  /* 0x000000ffffe4b224 */ /* 0x000fe400078e00e8 */
.L_x_1610:
[----:B-1----:R-:W-:Y:S05]  /*33d0*/  BSYNC B1 ;  /* 0x0000000000017941 */ /* 0x002fea0003800000 */
.L_x_1609:
[----:B------:R-:W-:Y:S01]  /*33e0*/  BSSY B1, `(.L_x_1611) ;  /* 0x0000029000017945 */ /* 0x000fe20003800000 */
[----:B------:R-:W-:Y:S05]  /*33f0*/  @P1 BRA `(.L_x_1612) ;  /* 0x0000027000001947 */ /* 0x000fea0003800000 */
[----:B------:R-:W-:Y:S01]  /*3400*/  MOV R7, UR4 ;  /* 0x0000000400077c02 */ /* 0x000fe20008000f00 */
[----:B------:R-:W-:Y:S01]  /*3410*/  ULDC UR4, c[0x0][0x1ec] ;  /* 0x00007b0000047ab9 */ /* 0x000fe20000000800 */
[----:B------:R-:W-:Y:S01]  /*3420*/  IMAD.MOV.U32 R10, RZ, RZ, c[0x0][0x1d4] ;  /* 0x00007500ff0a7624 */ /* 0x000fe200078e00ff */
[----:B------:R-:W-:Y:S01]  /*3430*/  UISETP.NE.AND UP0, UPT, URZ, UR4, UPT ;  /* 0x000000043f00728c */ /* 0x000fe2000bf05270 */
[----:B------:R-:W-:Y:S01]  /*3440*/  CS2R R106, SRZ ;  /* 0x00000000006a7805 */ /* 0x000fe2000001ff00 */
[----:B------:R1:W2:Y:S01]  /*3450*/  R2UR UR4, R7 ;  /* 0x00000000070473c2 */ /* 0x0002a200000e0000 */
[----:B------:R-:W-:Y:S01]  /*3460*/  IMAD R10, R10, 0x50, RZ ;  /* 0x000000500a0a7824 */ /* 0x000fe200078e02ff */
[----:B------:R-:W-:Y:S01]  /*3470*/  CS2R R104, SRZ ;  /* 0x0000000000687805 */ /* 0x000fe2000001ff00 */
[----:B-1----:R-:W-:-:S05]  /*3480*/  MOV R7, c[0x0][0x1d4] ;  /* 0x0000750000077a02 */ /* 0x002fca0000000f00 */
[----:B------:R-:W-:-:S05]  /*3490*/  IMAD R7, R7, 0x2, R6 ;  /* 0x0000000207077824 */ /* 0x000fca00078e0206 */
[----:B------:R-:W-:-:S04]  /*34a0*/  SHF.L.U32 R232, R7, 0x2, RZ ;  /* 0x0000000207e87819 */ /* 0x000fc800000006ff */
        /* <DEDUP_REMOVED lines=12> */
[----:B------:R-:W4:Y:S04]  /*3570*/  LDL R234, [R1+0x3c] ;  /* 0x00003c0001ea7983 */ /* 0x000f280000100800 */
[----:B------:R-:W4:Y:S01]  /*3580*/  @P5 LDG.E.128 R224, [R8.64+0x10] ;  /* 0x0000102408e05981 */ /* 0x000f22000c1e1d00 */
[----:B--2--5:R-:W-:Y:S01]  /*3590*/  FADD.FTZ R104, R7, R104 ;  /* 0x0000006807687221 */ /* 0x024fe20000010000 */
[----:B------:R-:W-:Y:S01]  /*35a0*/  @!P3 IADD3 R7, P4, R0, R232, RZ ;  /* 0x000000e80007b210 */ /* 0x000fe20007f9e0ff */
[----:B---3--:R-:W-:Y:S01]  /*35b0*/  FADD.FTZ R106, R233, R106 ;  /* 0x0000006ae96a7221 */ /* 0x008fe20000010000 */
[----:B------:R-:W-:Y:S01]  /*35c0*/  SHF.R.S32.HI R233, RZ, 0x1f, R0 ;  /* 0x0000001fffe97819 */ /* 0x000fe20000011400 */
[----:B----4-:R-:W-:-:S03]  /*35d0*/  FADD.FTZ R105, R235, R105 ;  /* 0x00000069eb697221 */ /* 0x010fc60000010000 */
[----:B------:R-:W-:Y:S02]  /*35e0*/  @!P3 LEA.HI.X.SX32 R11, R232, R233, 0x1, P4 ;  /* 0x000000e9e80bb211 */ /* 0x000fe400020f0eff */
[----:B------:R-:W-:Y:S01]  /*35f0*/  @!P3 LEA R10, P4, R7, c[0x0][0x198], 0x2 ;  /* 0x00006600070aba11 */ /* 0x000fe200078810ff */
[----:B------:R-:W-:-:S03]  /*3600*/  FADD.FTZ R107, R234, R107 ;  /* 0x0000006bea6b7221 */ /* 0x000fc60000010000 */
[----:B------:R-:W-:Y:S01]  /*3610*/  @!P3 LEA.HI.X R11, R7, c[0x0][0x19c], R11, 0x2, P4 ;  /* 0x00006700070bba11 */ /* 0x000fe200020f140b */
[----:B------:R-:W-:Y:S02]  /*3620*/  @P5 FMUL.FTZ R104, R104, R224 ;  /* 0x000000e068685220 */ /* 0x000fe40000410000 */
[----:B------:R-:W-:Y:S02]  /*3630*/  @P5 FMUL.FTZ R105, R105, R225 ;  /* 0x000000e169695220 */ /* 0x000fe40000410000 */
[----:B------:R-:W-:Y:S02]  /*3640*/  @P5 FMUL.FTZ R106, R106, R226 ;  /* 0x000000e26a6a5220 */ /* 0x000fe40000410000 */
[----:B------:R-:W-:-:S05]  /*3650*/  @P5 FMUL.FTZ R107, R107, R227 ;  /* 0x000000e36b6b5220 */ /* 0x000fca0000410000 */
[----:B------:R1:W-:Y:S02]  /*3660*/  @!P3 STG.E.128 [R10.64], R104 ;  /* 0x000000680a00b986 */ /* 0x0003e4000c101d24 */
.L_x_1612:
[----:B-1----:R-:W-:Y:S05]  /*3670*/  BSYNC B1 ;  /* 0x0000000000017941 */ /* 0x002fea0003800000 */
.L_x_1611:
[----:B------:R-:W-:Y:S01]  /*3680*/  BSSY B1, `(.L_x_1613) ;  /* 0x0000029000017945 */ /* 0x000fe20003800000 */
[----:B------:R-:W-:Y:S01]  /*3690*/  IMAD.MOV.U32 R232, RZ, RZ, c[0x0][0x1d4] ;  /* 0x00007500ffe87624 */ /* 0x000fe200078e00ff */
[----:B------:R-:W-:Y:S05]  /*36a0*/  @P1 BRA `(.L_x_1614) ;  /* 0x0000026000001947 */ /* 0x000fea0003800000 */
[----:B------:R-:W-:Y:S01]  /*36b0*/  MOV R7, UR4 ;  /* 0x0000000400077c02 */ /* 0x000fe20008000f00 */
[----:B------:R-:W-:Y:S01]  /*36c0*/  ULDC UR4, c[0x0][0x1ec] ;  /* 0x00007b0000047ab9 */ /* 0x000fe20000000800 */
[----:B------:R-:W-:Y:S01]  /*36d0*/  IMAD.MOV.U32 R10, RZ, RZ, c[0x0][0x1d4] ;  /* 0x00007500ff0a7624 */ /* 0x000fe200078e00ff */
[----:B------:R-:W-:Y:S01]  /*36e0*/  UISETP.NE.AND UP0, UPT, URZ, UR4, UPT ;  /* 0x000000043f00728c */ /* 0x000fe2000bf05270 */
[----:B------:R-:W-:Y:S01]  /*36f0*/  CS2R R110, SRZ ;  /* 0x00000000006e7805 */ /* 0x000fe2000001ff00 */
[----:B------:R1:W2:Y:S01]  /*3700*/  R2UR UR4, R7 ;  /* 0x00000000070473c2 */ /* 0x0002a200000e0000 */
[----:B------:R-:W-:Y:S02]  /*3710*/  IMAD R10, R10, 0x50, RZ ;  /* 0x000000500a0a7824 */ /* 0x000fe400078e02ff */
[----:B-1----:R-:W-:-:S05]  /*3720*/  IMAD R7, R232, 0x3, R6 ;  /* 0x00000003e8077824 */ /* 0x002fca00078e0206 */
[----:B------:R-:W-:-:S04]  /*3730*/  SHF.L.U32 R7, R7, 0x2, RZ ;  /* 0x0000000207077819 */ /* 0x000fc800000006ff */
[----:B------:R-:W-:-:S13]  /*3740*/  ISETP.GE.AND P3, PT, R7, R10, PT ;  /* 0x0000000a0700720c */ /* 0x000fda0003f66270 */
        /* <DEDUP_REMOVED lines=28> */
.L_x_1614:
[----:B-1----:R-:W-:Y:S05]  /*3910*/  BSYNC B1 ;  /* 0x0000000000017941 */ /* 0x002fea0003800000 */
.L_x_1613:
[----:B------:R-:W-:Y:S01]  /*3920*/  BSSY B1, `(.L_x_1615) ;  /* 0x0000028000017945 */ /* 0x000fe20003800000 */
[----:B------:R-:W-:Y:S05]  /*3930*/  @P1 BRA `(.L_x_1616) ;  /* 0x0000026000001947 */ /* 0x000fea0003800000 */
[----:B------:R-:W-:Y:S01]  /*3940*/  IMAD.U32 R7, RZ, RZ, UR4 ;  /* 0x00000004ff077e24 */ /* 0x000fe2000f8e00ff */
[----:B------:R-:W-:Y:S01]  /*3950*/  ULDC UR4, c[0x0][0x1ec] ;  /* 0x00007b0000047ab9 */ /* 0x000fe20000000800 */
[----:B------:R-:W-:Y:S01]  /*3960*/  MOV R10, c[0x0][0x1d4] ;  /* 0x00007500000a7a02 */ /* 0x000fe20000000f00 */
[----:B------:R-:W-:Y:S01]  /*3970*/  UISETP.NE.AND UP0, UPT, URZ, UR4, UPT ;  /* 0x000000043f00728c */ /* 0x000fe2000bf05270 */
[----:B------:R-:W-:Y:S01]  /*3980*/  CS2R R114, SRZ ;  /* 0x0000000000727805 */ /* 0x000fe2000001ff00 */
[----:B------:R1:W2:Y:S02]  /*3990*/  R2UR UR4, R7 ;  /* 0x00000000070473c2 */ /* 0x0002a400000e0000 */
        /* <DEDUP_REMOVED lines=32> */
.L_x_1616:
[----:B-1----:R-:W-:Y:S05]  /*3ba0*/  BSYNC B1 ;  /* 0x0000000000017941 */ /* 0x002fea0003800000 */
.L_x_1615:
        /* <DEDUP_REMOVED lines=9> */
[----:B-1----:R-:W-:-:S04]  /*3c40*/  IMAD R7, R232, 0x5, R6 ;  /* 0x00000005e8077824 */ /* 0x002fc800078e0206 */
        /* <DEDUP_REMOVED lines=30> */
.L_x_1618:
[----:B-1----:R-:W-:Y:S05]  /*3e30*/  BSYNC B1 ;  /* 0x0000000000017941 */ /* 0x002fea0003800000 */
.L_x_1617:
        /* <DEDUP_REMOVED lines=36> */
.L_x_1620:
[----:B-1----:R-:W-:Y:S05]  /*4080*/  BSYNC B1 ;  /* 0x0000000000017941 */ /* 0x002fea0003800000 */
.L_x_1619:
        /* <DEDUP_REMOVED lines=36> */
.L_x_1622:
[----:B-1----:R-:W-:Y:S05]  /*42d0*/  BSYNC B1 ;  /* 0x0000000000017941 */ /* 0x002fea0003800000 */
.L_x_1621:
        /* <DEDUP_REMOVED lines=9> */
[----:B-1----:R-:W-:-:S05]  /*4370*/  LEA R7, R232, R6, 0x3 ;  /* 0x00000006e8077211 */ /* 0x002fca00078e18ff */
        /* <DEDUP_REMOVED lines=26> */
.L_x_1624:
[----:B-1----:R-:W-:Y:S05]  /*4520*/  BSYNC B1 ;  /* 0x0000000000017941 */ /* 0x002fea0003800000 */
.L_x_1623:
        /* <DEDUP_REMOVED lines=36> */
.L_x_1626:
[----:B-1----:R-:W-:Y:S05]  /*4770*/  BSYNC B1 ;  /* 0x0000000000017941 */ /* 0x002fea0003800000 */
.L_x_1625:
        /* <DEDUP_REMOVED lines=36> */
.L_x_1628:
[----:B-1----:R-:W-:Y:S05]  /*49c0*/  BSYNC B1 ;  /* 0x0000000000017941 */ /* 0x002fea0003800000 */
.L_x_1627:
        /* <DEDUP_REMOVED lines=23> */
[----:B0----5:R-:W-:Y:S01]  /*4b40*/  FADD.FTZ R140, R16, R140 ;  /* 0x0000008c108c7221 */ /* 0x021fe20000010000 */
        /* <DEDUP_REMOVED lines=12> */
.L_x_1630:
[----:B-1----:R-:W-:Y:S05]  /*4c10*/  BSYNC B1 ;  /* 0x0000000000017941 */ /* 0x002fea0003800000 */
.L_x_1629:
[----:B------:R-:W-:Y:S01]  /*4c20*/  BSSY B1, `(.L_x_1631) ;  /* 0x0000024000017945 */ /* 0x000fe20003800000 */
[----:B------:R-:W-:Y:S05]  /*4c30*/  @P1 BRA `(.L_x_1632) ;  /* 0x0000022000001947 */ /* 0x000fea0003800000 */
[----:B------:R-:W-:Y:S01]  /*4c40*/  IMAD.U32 R7, RZ, RZ, UR4 ;  /* 0x00000004ff077e24 */ /* 0x000fe2000f8e00ff */
[----:B------:R-:W-:Y:S01]  /*4c50*/  ULDC UR4, c[0x0][0x1ec] ;  /* 0x00007b0000047ab9 */ /* 0x000fe20000000800 */
[----:B0-----:R-:W-:Y:S01]  /*4c60*/  MOV R10, c[0x0][0x1d4] ;  /* 0x00007500000a7a02 */ /* 0x001fe20000000f00 */
[----:B------:R-:W-:Y:S01]  /*4c70*/  UISETP.NE.AND UP0, UPT, URZ, UR4, UPT ;  /* 0x000000043f00728c */ /* 0x000fe2000bf05270 */
[----:B------:R-:W-:Y:S01]  /*4c80*/  CS2R R146, SRZ ;  /* 0x0000000000927805 */ /* 0x000fe2000001ff00 */
[----:B------:R0:W1:Y:S02]  /*4c90*/  R2UR UR4, R7 ;  /* 0x00000000070473c2 */ /* 0x00006400000e0000 */
[----:B------:R-:W-:Y:S02]  /*4ca0*/  IMAD R10, R10, 0x50, RZ ;  /* 0x000000500a0a7824 */ /* 0x000fe400078e02ff */
[----:B0-----:R-:W-:-:S04]  /*4cb0*/  IMAD R7, R232, 0xc, R6 ;  /* 0x0000000ce8077824 */ /* 0x001fc800078e0206 */
        /* <DEDUP_REMOVED lines=26> */
.L_x_1632:
[----:B0-----:R-:W-:Y:S05]  /*4e60*/  BSYNC B1 ;  /* 0x0000000000017941 */ /* 0x001fea0003800000 */
.L_x_1631:
[----:B------:R-:W-:Y:S01]  /*4e70*/  BSSY B1, `(.L_x_1633) ;  /* 0x0000024000017945 */ /* 0x000fe20003800000 */
[----:B------:R-:W-:Y:S05]  /*4e80*/  @P1 BRA `(.L_x_1634) ;  /* 0x0000022000001947 */ /* 0x000fea0003800000 */
[----:B------:R-:W-:Y:S01]  /*4e90*/  MOV R7, UR4 ;  /* 0x0000000400077c02 */ /* 0x000fe20008000f00 */
[----:B------:R-:W-:Y:S01]  /*4ea0*/  ULDC UR4, c[0x0][0x1ec] ;  /* 0x00007b0000047ab9 */ /* 0x000fe20000000800 */
[----:B------:R-:W-:Y:S01]  /*4eb0*/  IMAD.MOV.U32 R10, RZ, RZ, c[0x0][0x1d4] ;  /* 0x00007500ff0a7624 */ /* 0x000fe200078e00ff */
[----:B------:R-:W-:Y:S01]  /*4ec0*/  UISETP.NE.AND UP0, UPT, URZ, UR4, UPT ;  /* 0x000000043f00728c */ /* 0x000fe2000bf05270 */
[----:B------:R-:W-:Y:S01]  /*4ed0*/  CS2R R150, SRZ ;  /* 0x0000000000967805 */ /* 0x000fe2000001ff00 */
[----:B------:R0:W1:Y:S01]  /*4ee0*/  R2UR UR4, R7 ;  /* 0x00000000070473c2 */ /* 0x00006200000e0000 */
[----:B------:R-:W-:Y:S02]  /*4ef0*/  IMAD R10, R10, 0x50, RZ ;  /* 0x000000500a0a7824 */ /* 0x000fe400078e02ff */
[----:B0-----:R-:W-:-:S05]  /*4f00*/  IMAD R7, R232, 0xd, R6 ;  /* 0x0000000de8077824 */ /* 0x001fca00078e0206 */
        /* <DEDUP_REMOVED lines=26> */
.L_x_1634:
[----:B0-----:R-:W-:Y:S05]  /*50b0*/  BSYNC B1 ;  /* 0x0000000000017941 */ /* 0x001fea0003800000 */
.L_x_1633:
[----:B------:R-:W-:Y:S01]  /*50c0*/  BSSY B1, `(.L_x_1635) ;  /* 0x0000024000017945 */ /* 0x000fe20003800000 */
[----:B------:R-:W-:Y:S05]  /*50d0*/  @P1 BRA `(.L_x_1636) ;  /* 0x0000022000001947 */ /* 0x000fea0003800000 */
[----:B------:R-:W-:Y:S01]  /*50e0*/  IMAD.U32 R7, RZ, RZ, UR4 ;  /* 0x00000004ff077e24 */ /* 0x000fe2000f8e00ff */
[----:B------:R-:W-:Y:S01]  /*50f0*/  ULDC UR4, c[0x0][0x1ec] ;  /* 0x00007b0000047ab9 */ /* 0x000fe20000000800 */
[----:B------:R-:W-:Y:S01]  /*5100*/  MOV R10, c[0x0][0x1d4] ;  /* 0x00007500000a7a02 */ /* 0x000fe20000000f00 */
        /* <DEDUP_REMOVED lines=31> */
.L_x_1636:
[----:B0-----:R-:W-:Y:S05]  /*5300*/  BSYNC B1 ;  /* 0x0000000000017941 */ /* 0x001fea0003800000 */
.L_x_1635:
        /* <DEDUP_REMOVED lines=36> */
.L_x_1638:
[----:B0-----:R-:W-:Y:S05]  /*5550*/  BSYNC B1 ;  /* 0x0000000000017941 */ /* 0x001fea0003800000 */
.L_x_1637:
        /* <DEDUP_REMOVED lines=36> */
.L_x_1640:
[----:B0-----:R-:W-:Y:S05]  /*57a0*/  BSYNC B1 ;  /* 0x0000000000017941 */ /* 0x001fea0003800000 */
.L_x_1639:
        /* <DEDUP_REMOVED lines=36> */
.L_x_1642:
[----:B0-----:R-:W-:Y:S05]  /*59f0*/  BSYNC B1 ;  /* 0x0000000000017941 */ /* 0x001fea0003800000 */
.L_x_1641:
        /* <DEDUP_REMOVED lines=36> */
.L_x_1644:
[----:B0-----:R-:W-:Y:S05]  /*5c40*/  BSYNC B1 ;  /* 0x0000000000017941 */ /* 0x001fea0003800000 */
.L_x_1643:
        /* <DEDUP_REMOVED lines=36> */
.L_x_1646:
[----:B0-----:R-:W-:Y:S05]  /*5e90*/  BSYNC B1 ;  /* 0x0000000000017941 */ /* 0x001fea0003800000 */
.L_x_1645:
        /* <DEDUP_REMOVED lines=36> */
.L_x_1648:
[----:B0-----:R-:W-:Y:S05]  /*60e0*/  BSYNC B1 ;  /* 0x0000000000017941 */ /* 0x001fea0003800000 */
.L_x_1647:
        /* <DEDUP_REMOVED lines=36> */
.L_x_1650:
[----:B0-----:R-:W-:Y:S05]  /*6330*/  BSYNC B1 ;  /* 0x0000000000017941 */ /* 0x001fea0003800000 */
.L_x_1649:
        /* <DEDUP_REMOVED lines=36> */
.L_x_1652:
[----:B0-----:R-:W-:Y:S05]  /*6580*/  BSYNC B1 ;  /* 0x0000000000017941 */ /* 0x001fea0003800000 */
.L_x_1651:
        /* <DEDUP_REMOVED lines=36> */
.L_x_1654:
[----:B0-----:R-:W-:Y:S05]  /*67d0*/  BSYNC B1 ;  /* 0x0000000000017941 */ /* 0x001fea0003800000 */
.L_x_1653:
        /* <DEDUP_REMOVED lines=36> */
.L_x_1656:
[----:B0-----:R-:W-:Y:S05]  /*6a20*/  BSYNC B1 ;  /* 0x0000000000017941 */ /* 0x001fea0003800000 */
.L_x_1655:
        /* <DEDUP_REMOVED lines=36> */
.L_x_1658:
[----:B0-----:R-:W-:Y:S05]  /*6c70*/  BSYNC B1 ;  /* 0x0000000000017941 */ /* 0x001fea0003800000 */
.L_x_1657:
        /* <DEDUP_REMOVED lines=36> */
.L_x_1660:
[----:B0-----:R-:W-:Y:S05]  /*6ec0*/  BSYNC B1 ;  /* 0x0000000000017941 */ /* 0x001fea0003800000 */
.L_x_1659:
        /* <DEDUP_REMOVED lines=36> */
.L_x_1662:
[----:B0-----:R-:W-:Y:S05]  /*7110*/  BSYNC B1 ;  /* 0x0000000000017941 */ /* 0x001fea0003800000 */
.L_x_1661:
        /* <DEDUP_REMOVED lines=36> */
.L_x_1664:
[----:B0-----:R-:W-:Y:S05]  /*7360*/  BSYNC B1 ;  /* 0x0000000000017941 */ /* 0x001fea0003800000 */
.L_x_1663:
        /* <DEDUP_REMOVED lines=36> */
.L_x_1666:
[----:B0-----:R-:W-:Y:S05]  /*75b0*/  BSYNC B1 ;  /* 0x0000000000017941 */ /* 0x001fea0003800000 */
.L_x_1665:
        /* <DEDUP_REMOVED lines=36> */
.L_x_1668:
[----:B0-----:R-:W-:Y:S05]  /*7800*/  BSYNC B1 ;  /* 0x0000000000017941 */ /* 0x001fea0003800000 */
.L_x_1667:
[----:B------:R-:W-:Y:S01]  /*7810*/  BSSY B1, `(.L_x_1669) ;  /* 0x0000024000017945 */ /* 0x000fe20003800000 */
[----:B------:R-:W-:Y:S01]  /*7820*/  IMAD R6, R232, 0x1f, R6 ;  /* 0x0000001fe8067824 */ /* 0x000fe200078e0206 */
[----:B------:R-:W-:Y:S05]  /*7830*/  @P1 BRA `(.L_x_1670) ;  /* 0x0000021000001947 */ /* 0x000fea0003800000 */
[----:B------:R-:W-:Y:S01]  /*7840*/  MOV R10, c[0x0][0x1d4] ;  /* 0x00007500000a7a02 */ /* 0x000fe20000000f00 */
[----:B------:R-:W-:Y:S01]  /*7850*/  IMAD.SHL.U32 R224, R6, 0x4, RZ ;  /* 0x0000000406e07824 */ /* 0x000fe200078e00ff */
[----:B------:R-:W-:Y:S01]  /*7860*/  CS2R R222, SRZ ;  /* 0x0000000000de7805 */ /* 0x000fe2000001ff00 */
[----:B------:R-:W-:Y:S01]  /*7870*/  IMAD.U32 R7, RZ, RZ, UR4 ;  /* 0x00000004ff077e24 */ /* 0x000fe2000f8e00ff */
[----:B------:R-:W-:Y:S01]  /*7880*/  ULDC UR4, c[0x0][0x1ec] ;  /* 0x00007b0000047ab9 */ /* 0x000fe20000000800 */
[----:B------:R-:W-:Y:S01]  /*7890*/  IMAD R10, R10, 0x50, RZ ;  /* 0x000000500a0a7824 */ /* 0x000fe200078e02ff */
[----:B------:R-:W-:Y:S01]  /*78a0*/  UISETP.NE.AND UP0, UPT, URZ, UR4, UPT ;  /* 0x000000043f00728c */ /* 0x000fe2000bf05270 */
[----:B------:R-:W-:Y:S01]  /*78b0*/  CS2R R220, SRZ ;  /* 0x0000000000dc7805 */ /* 0x000fe2000001ff00 */
[----:B------:R0:W1:Y:S02]  /*78c0*/  R2UR UR4, R7 ;  /* 0x00000000070473c2 */ /* 0x00006400000e0000 */
[----:B------:R-:W-:-:S13]  /*78d0*/  ISETP.GE.AND P3, PT, R224, R10, PT ;  /* 0x0000000ae000720c */ /* 0x000fda0003f66270 */
[----:B0-----:R-:W-:-:S04]  /*78e0*/  @!P3 IADD3 R7, P2, R3, R224, RZ ;  /* 0x000000e00307b210 */ /* 0x001fc80007f5e0ff */
        /* <DEDUP_REMOVED lines=22> */
.L_x_1670:
[----:B0-----:R-:W-:Y:S05]  /*7a50*/  BSYNC B1 ;  /* 0x0000000000017941 */ /* 0x001fea0003800000 */
.L_x_1669:
        /* <DEDUP_REMOVED lines=24> */
[----:B------:R-:W-:Y:S04]  /*7be0*/  STL [R1+0x1b0], R5 ;  /* 0x0001b00501007387 */ /* 0x000fe80000100800 */
        /* <DEDUP_REMOVED lines=176> */
[----:B------:R0:W5:Y:S02]  /*86f0*/  LDL.LU R12, [R1+0x1b4] ;  /* 0x0001b400010c7983 */ /* 0x0001640000300800 */
[----:B------:R-:W-:Y:S01]  /*8700*/  FFMA.FTZ R6, R5, R107, R6 ;  /* 0x0000006b05067223 */ /* 0x000fe20000010006 */
[----:B------:R-:W-:Y:S01]  /*8710*/  ISETP.NE.AND.EX P3, PT, RZ, c[0x0][0x21c], PT, P1 ;  /* 0x00008700ff007a0c */ /* 0x000fe20003f65310 */
[----:B------:R0:W5:Y:S02]  /*8720*/  LDL.LU R5, [R1+0x1b0] ;  /* 0x0001b00001057983 */ /* 0x0001640000300800 */
        /* <DEDUP_REMOVED lines=17> */
[----:B------:R-:W-:Y:S01]  /*8840*/  ISETP.NE.U32.AND P1, PT, RZ, c[0x0][0x228], PT ;  /* 0x00008a00ff007a0c */ /* 0x000fe20003f25070 */
[----:B------:R-:W-:Y:S01]  /*8850*/  IMAD.MOV.U32 R225, RZ, RZ, 0x4 ;  /* 0x00000004ffe17424 */ /* 0x000fe200078e00ff */
[----:B------:R-:W-:Y:S01]  /*8860*/  MOV R226, c[0x0][0x1e8] ;  /* 0x00007a0000e27a02 */ /* 0x000fe20000000f00 */
[----:B------:R-:W-:Y:S01]  /*8870*/  FFMA.FTZ R6, R9, R163, R6 ;  /* 0x000000a309067223 */ /* 0x000fe20000010006 */
[----:B------:R-:W2:Y:S03]  /*8880*/  LDL R11, [R1+0x190] ;  /* 0x00019000010b7983 */ /* 0x000ea60000100800 */
[----:B------:R-:W-:Y:S01]  /*8890*/  FFMA.FTZ R6, R8, R167, R6 ;  /* 0x000000a708067223 */ /* 0x000fe20000010006 */
[----:B------:R-:W3:Y:S03]  /*88a0*/  LDL R9, [R1+0x194] ;  /* 0x0001940001097983 */ /* 0x000ee60000100800 */
[----:B------:R-:W-:Y:S01]  /*88b0*/  FFMA.FTZ R6, R171, UR61, R6 ;  /* 0x0000003dab067c23 */ /* 0x000fe20008010006 */
[----:B------:R-:W4:Y:S03]  /*88c0*/  LDL R10, [R1+0x18c] ;  /* 0x00018c00010a7983 */ /* 0x000f260000100800 */
        /* <DEDUP_REMOVED lines=24> */
[----:B------:R-:W-:Y:S01]  /*8a50*/  @P1 ISETP.GE.AND P3, PT, R4, R226, PT ;  /* 0x000000e20400120c */ /* 0x000fe20003f66270 */
[----:B------:R-:W-:-:S03]  /*8a60*/  IMAD.U32 R6, RZ, RZ, UR40 ;  /* 0x00000028ff067e24 */ /* 0x000fc6000f8e00ff */
        /* <DEDUP_REMOVED lines=11> */
.L_x_1672:
[----:B------:R-:W-:Y:S05]  /*8b20*/  BSYNC B1 ;  /* 0x0000000000017941 */ /* 0x000fea0003800000 */
.L_x_1671:
[----:B0-----:R-:W2:Y:S01]  /*8b30*/  LDL R6, [R1+0x198] ;  /* 0x0001980001067983 */ /* 0x001ea20000100800 */
[----:B------:R-:W-:-:S04]  /*8b40*/  IADD3 R4, R4, 0x100, RZ ;  /* 0x0000010004047810 */ /* 0x000fc80007ffe0ff */
[----:B--2---:R-:W-:-:S13]  /*8b50*/  ISETP.GE.AND P0, PT, R4, R6, PT ;  /* 0x000000060400720c */ /* 0x004fda0003f06270 */
[----:B------:R-:W-:Y:S01]  /*8b60*/  @P0 CALL.REL.NOINC `(.L_x_1606) ;  /* 0x0000001000000944 */ /* 0x000fe20003c00000 */
[----:B------:R-:W-:Y:S05]  /*8b70*/  BRA `(.L_x_1673) ;  /* 0xffffa05000007947 */ /* 0x000fea000383ffff */
.L_x_1606:
[----:B------:R-:W-:Y:S05]  /*8b80*/  BSYNC B0 ;  /* 0x0000000000007941 */ /* 0x000fea0003800000 */
.L_x_1605:
        /* <DEDUP_REMOVED lines=11> */
[----:B-1----:R-:W-:Y:S01]  /*8c40*/  FMNMX.FTZ R5, R4, R5, !PT ;  /* 0x0000000504057209 */ /* 0x002fe20007810000 */
[----:B------:R-:W-:-:S04]  /*8c50*/  IMAD.MOV.U32 R4, RZ, RZ, -0x800001 ;  /* 0xff7fffffff047424 */ /* 0x000fc800078e00ff */
        /* <DEDUP_REMOVED lines=11> */
[----:B---3--:R-:W-:Y:S01]  /*8d10*/  IADD3 R8, R9, R10, RZ ;  /* 0x0000000a09087210 */ /* 0x008fe20007ffe0ff */
[----:B------:R-:W-:-:S04]  /*8d20*/  IMAD.MOV.U32 R3, RZ, RZ, RZ ;  /* 0x000000ffff037224 */ /* 0x000fc800078e00ff */
[----:B------:R-:W1:Y:S01]  /*8d30*/  @!P1 LDS R4, [R0.X4] ;  /* 0x0000000000049984 */ /* 0x000e620000004800 */
[----:B------:R-:W-:-:S03]  /*8d40*/  ISETP.GE.AND P1, PT, R8, UR40, PT ;  /* 0x0000002808007c0c */ /* 0x000fc6000bf26270 */
[----:B-1----:R-:W1:Y:S02]  /*8d50*/  SHFL.BFLY PT, R5, R4, 0x4, 0x1f ;  /* 0x0c801f0004057f89 */ /* 0x002e6400000e0000 */
[----:B-1----:R-:W-:-:S05]  /*8d60*/  FMNMX.FTZ R5, R5, R4, !PT ;  /* 0x0000000405057209 */ /* 0x002fca0007810000 */
[----:B------:R-:W1:Y:S02]  /*8d70*/  SHFL.BFLY PT, R6, R5, 0x2, 0x1f ;  /* 0x0c401f0005067f89 */ /* 0x000e6400000e0000 */
[----:B-1----:R-:W-:-:S05]  /*8d80*/  FMNMX.FTZ R6, R5, R6, !PT ;  /* 0x0000000605067209 */ /* 0x002fca0007810000 */
[----:B------:R-:W1:Y:S02]  /*8d90*/  SHFL.BFLY PT, R7, R6, 0x1, 0x1f ;  /* 0x0c201f0006077f89 */ /* 0x000e6400000e0000 */
[----:B-1----:R-:W-:-:S05]  /*8da0*/  FMNMX.FTZ R7, R6, R7, !PT ;  /* 0x0000000706077209 */ /* 0x002fca0007810000 */
[----:B------:R1:W2:Y:S01]  /*8db0*/  SHFL.IDX PT, R12, R7, RZ, 0x1f ;  /* 0x00001fff070c7589 */ /* 0x0002a200000e0000 */
[----:B------:R-:W-:Y:S05]  /*8dc0*/  @P1 BRA `(.L_x_1675) ;  /* 0x0000072000001947 */ /* 0x000fea0003800000 */
[----:B------:R-:W-:Y:S01]  /*8dd0*/  LOP3.LUT R3, RZ, R10, RZ, 0x33, !PT ;  /* 0x0000000aff037212 */ /* 0x000fe200078e33ff */
[----:B------:R-:W-:Y:S03]  /*8de0*/  BSSY B1, `(.L_x_1676) ;  /* 0x0000027000017945 */ /* 0x000fe60003800000 */
[----:B------:R-:W-:-:S04]  /*8df0*/  IADD3 R6, -R9, UR40, R3 ;  /* 0x0000002809067c10 */ /* 0x000fc8000fffe103 */
[----:B------:R-:W-:-:S04]  /*8e00*/  LEA.HI R3, R6, 0x1, RZ, 0x18 ;  /* 0x0000000106037811 */ /* 0x000fc800078fc0ff */
[----:B------:R-:W-:Y:S01]  /*8e10*/  LOP3.LUT P0, R4, R3, 0x3, RZ, 0xc0, !PT ;  /* 0x0000000303047812 */ /* 0x000fe2000780c0ff */
[----:B------:R-:W-:-:S12]  /*8e20*/  HFMA2.MMA R3, -RZ, RZ, 0, 0 ;  /* 0x00000000ff037435 */ /* 0x000fd800000001ff */
[----:B------:R-:W-:Y:S05]  /*8e30*/  @!P0 BRA `(.L_x_1677) ;  /* 0x0000021000008947 */ /* 0x000fea0003800000 */
[----:B------:R-:W3:Y:S01]  /*8e40*/  S2R R10, SR_CTAID.Y ;  /* 0x00000000000a7919 */ /* 0x000ee20000002600 */
[----:B------:R-:W-:Y:S01]  /*8e50*/  SHF.R.S32.HI R3, RZ, 0x1f, R8 ;  /* 0x0000001fff037819 */ /* 0x000fe20000011408 */
[----:B------:R-:W-:Y:S01]  /*8e60*/  IMAD.SHL.U32 R9, R9, 0x4, RZ ;  /* 0x0000000409097824 */ /* 0x000fe200078e00ff */
[----:B------:R-:W-:Y:S02]  /*8e70*/  ISETP.NE.U32.AND P0, PT, RZ, c[0x0][0x200], PT ;  /* 0x00008000ff007a0c */ /* 0x000fe40003f05070 */
[----:B-1----:R-:W-:Y:S02]  /*8e80*/  MOV R7, R4 ;  /* 0x0000000400077202 */ /* 0x002fe40000000f00 */
[----:B------:R-:W-:Y:S02]  /*8e90*/  ISETP.NE.AND.EX P0, PT, RZ, c[0x0][0x204], PT, P0 ;  /* 0x00008100ff007a0c */ /* 0x000fe40003f05300 */
[----:B------:R-:W-:Y:S01]  /*8ea0*/  IADD3 R9, R9, 0x440, RZ ;  /* 0x0000044009097810 */ /* 0x000fe20007ffe0ff */
[----:B---3--:R-:W-:-:S05]  /*8eb0*/  IMAD R11, R10, c[0x0][0x1d4], RZ ;  /* 0x000075000a0b7a24 */ /* 0x008fca00078e02ff */
[----:B------:R-:W-:Y:S02]  /*8ec0*/  SHF.R.S32.HI R10, RZ, 0x1f, R11 ;  /* 0x0000001fff0a7819 */ /* 0x000fe4000001140b */
[----:B------:R-:W-:-:S04]  /*8ed0*/  IADD3 R11, P3, P4, R11, c[0x0][0x200], R8 ;  /* 0x000080000b0b7a10 */ /* 0x000fc80007c7e008 */
[----:B------:R-:W-:Y:S01]  /*8ee0*/  IADD3.X R5, R10, c[0x0][0x204], R3, P3, P4 ;  /* 0x000081000a057a10 */ /* 0x000fe20001fe8403 */
[----:B------:R-:W-:Y:S02]  /*8ef0*/  IMAD.MOV.U32 R3, RZ, RZ, RZ ;  /* 0x000000ffff037224 */ /* 0x000fe400078e00ff */
.L_x_1681:
[----:B------:R-:W-:Y:S01]  /*8f00*/  BSSY B2, `(.L_x_1678) ;  /* 0x000000b000027945 */ /* 0x000fe20003800000 */
[----:B-1----:R-:W-:Y:S05]  /*8f10*/  @!P0 BRA `(.L_x_1679) ;  /* 0x0000005000008947 */ /* 0x002fea0003800000 */
[----:B------:R-:W-:-:S06]  /*8f20*/  MOV R4, R11 ;  /* 0x0000000b00047202 */ /* 0x000fcc0000000f00 */
[----:B------:R-:W3:Y:S01]  /*8f30*/  LDG.E.U8 R4, [R4.64] ;  /* 0x0000002404047981 */ /* 0x000ee2000c1e1100 */
[----:B------:R-:W-:Y:S01]  /*8f40*/  IMAD.MOV.U32 R10, RZ, RZ, RZ ;  /* 0x000000ffff0a7224 */ /* 0x000fe200078e00ff */
[----:B---3--:R-:W-:-:S13]  /*8f50*/  ISETP.NE.AND P3, PT, R4, RZ, PT ;  /* 0x000000ff0400720c */ /* 0x008fda0003f65270 */
[----:B------:R-:W-:Y:S05]  /*8f60*/  @P3 BRA `(.L_x_1680) ;  /* 0x0000004000003947 */ /* 0x000fea0003800000 */
.L_x_1679:
[----:B------:R-:W1:Y:S02]  /*8f70*/  LDS R4, [R9] ;  /* 0x0000000009047984 */ /* 0x000e640000000800 */
[----:B-12---:R-:W-:-:S04]  /*8f80*/  FADD.FTZ R4, -R12, R4 ;  /* 0x000000040c047221 */ /* 0x006fc80000010100 */
[----:B------:R-:W-:-:S04]  /*8f90*/  FMUL.FTZ R4, R4, 1.4426950216293334961 ;  /* 0x3fb8aa3b04047820 */ /* 0x000fc80000410000 */
[----:B------:R1:W2:Y:S03]  /*8fa0*/  MUFU.EX2 R10, R4 ;  /* 0x00000004000a7308 */ /* 0x0002a60000000800 */
.L_x_1680:
[----:B------:R-:W-:Y:S05]  /*8fb0*/  BSYNC B2 ;  /* 0x0000000000027941 */ /* 0x000fea0003800000 */
.L_x_1678:
[----:B------:R-:W-:Y:S01]  /*8fc0*/  IADD3 R7, R7, -0x1, RZ ;  /* 0xffffffff07077810 */ /* 0x000fe20007ffe0ff */
[----:B--2---:R2:W-:Y:S01]  /*8fd0*/  STS [R9], R10 ;  /* 0x0000000a09007388 */ /* 0x0045e20000000800 */
[----:B------:R-:W-:Y:S01]  /*8fe0*/  IADD3 R11, P4, R11, 0x100, RZ ;  /* 0x000001000b0b7810 */ /* 0x000fe20007f9e0ff */
[----:B------:R-:W-:Y:S01]  /*8ff0*/  FADD.FTZ R3, R10, R3 ;  /* 0x000000030a037221 */ /* 0x000fe20000010000 */
[----:B------:R-:W-:Y:S02]  /*9000*/  ISETP.NE.AND P3, PT, R7, RZ, PT ;  /* 0x000000ff0700720c */ /* 0x000fe40003f65270 */
[----:B------:R-:W-:Y:S02]  /*9010*/  IADD3 R8, R8, 0x100, RZ ;  /* 0x0000010008087810 */ /* 0x000fe40007ffe0ff */
[----:B------:R-:W-:Y:S02]  /*9020*/  IADD3.X R5, RZ, R5, RZ, P4, !PT ;  /* 0x00000005ff057210 */ /* 0x000fe400027fe4ff */
[----:B--2---:R-:W-:-:S07]  /*9030*/  IADD3 R9, R9, 0x400, RZ ;  /* 0x0000040009097810 */ /* 0x004fce0007ffe0ff */
[----:B------:R-:W-:Y:S05]  /*9040*/  @P3 BRA `(.L_x_1681) ;  /* 0xfffffeb000003947 */ /* 0x000fea000383ffff */
.L_x_1677:
[----:B------:R-:W-:Y:S05]  /*9050*/  BSYNC B1 ;  /* 0x0000000000017941 */ /* 0x000fea0003800000 */
.L_x_1676:
[----:B------:R-:W-:-:S13]  /*9060*/  ISETP.GE.U32.AND P0, PT, R6, 0x300, PT ;  /* 0x000003000600780c */ /* 0x000fda0003f06070 */
[----:B------:R-:W-:Y:S05]  /*9070*/  @!P0 BRA `(.L_x_1675) ;  /* 0x0000047000008947 */ /* 0x000fea0003800000 */
[----:B------:R-:W3:Y:S04]  /*9080*/  LDL R10, [R1+0x190] ;  /* 0x00019000010a7983 */ /* 0x000ee80000100800 */
[----:B-1----:R-:W1:Y:S01]  /*9090*/  S2R R4, SR_CTAID.Y ;  /* 0x0000000000047919 */ /* 0x002e620000002600 */
[----:B------:R-:W-:Y:S02]  /*90a0*/  SHF.R.S32.HI R5, RZ, 0x1f, R8 ;  /* 0x0000001fff057819 */ /* 0x000fe40000011408 */
[----:B------:R-:W-:-:S04]  /*90b0*/  ISETP.NE.U32.AND P0, PT, RZ, c[0x0][0x200], PT ;  /* 0x00008000ff007a0c */ /* 0x000fc80003f05070 */
[----:B------:R-:W-:Y:S01]  /*90c0*/  ISETP.NE.AND.EX P0, PT, RZ, c[0x0][0x204], PT, P0 ;  /* 0x00008100ff007a0c */ /* 0x000fe20003f05300 */
[----:B-1----:R-:W-:Y:S01]  /*90d0*/  IMAD R9, R4, c[0x0][0x1d4], RZ ;  /* 0x0000750004097a24 */ /* 0x002fe200078e02ff */
[----:B------:R-:W-:-:S04]  /*90e0*/  LEA R4, R8, 0x800, 0x2 ;  /* 0x0000080008047811 */ /* 0x000fc800078e10ff */
[--C-:B------:R-:W-:Y:S02]  /*90f0*/  SHF.R.S32.HI R6, RZ, 0x1f, R9.reuse ;  /* 0x0000001fff067819 */ /* 0x100fe40000011409 */
[----:B------:R-:W-:-:S04]  /*9100*/  IADD3 R9, P3, P4, R8, c[0x0][0x200], R9 ;  /* 0x0000800008097a10 */ /* 0x000fc80007c7e009 */
[----:B------:R-:W-:Y:S01]  /*9110*/  IADD3.X R5, R5, c[0x0][0x204], R6, P3, P4 ;  /* 0x0000810005057a10 */ /* 0x000fe20001fe8406 */
[----:B---3--:R-:W-:-:S05]  /*9120*/  IMAD R4, R10, -0x4, R4 ;  /* 0xfffffffc0a047824 */ /* 0x008fca00078e0204 */
[----:B------:R-:W-:Y:S02]  /*9130*/  IADD3 R6, R4, 0x440, RZ ;  /* 0x0000044004067810 */ /* 0x000fe40007ffe0ff */
.L_x_1694:
[----:B------:R-:W-:Y:S01]  /*9140*/  BSSY B1, `(.L_x_1682) ;  /* 0x000000b000017945 */ /* 0x000fe20003800000 */
[----:B------:R-:W-:Y:S01]  /*9150*/  IMAD.MOV.U32 R4, RZ, RZ, R9 ;  /* 0x000000ffff047224 */ /* 0x000fe200078e0009 */
[----:B------:R-:W-:Y:S05]  /*9160*/  @!P0 BRA `(.L_x_1683) ;  /* 0x0000004000008947 */ /* 0x000fea0003800000 */
[----:B------:R-:W3:Y:S02]  /*9170*/  LDG.E.U8 R7, [R4.64] ;  /* 0x0000002404077981 */ /* 0x000ee4000c1e1100 */
[----:B---3--:R-:W-:-:S13]  /*9180*/  ISETP.NE.AND P3, PT, R7, RZ, PT ;  /* 0x000000ff0700720c */ /* 0x008fda0003f65270 */
[----:B------:R-:W-:Y:S01]  /*9190*/  @P3 MOV R7, RZ ;  /* 0x000000ff00073202 */ /* 0x000fe20000000f00 */
[----:B------:R-:W-:Y:S05]  /*91a0*/  @P3 BRA `(.L_x_1684) ;  /* 0x0000004000003947 */ /* 0x000fea0003800000 */
.L_x_1683:
[----:B------:R-:W1:Y:S02]  /*91b0*/  LDS R7, [R6+-0x800] ;  /* 0xfff8000006077984 */ /* 0x000e640000000800 */
[----:B-12---:R-:W-:-:S04]  /*91c0*/  FADD.FTZ R7, -R12, R7 ;  /* 0x000000070c077221 */ /* 0x006fc80000010100 */
[----:B------:R-:W-:-:S06]  /*91d0*/  FMUL.FTZ R7, R7, 1.4426950216293334961 ;  /* 0x3fb8aa3b07077820 */ /* 0x000fcc0000410000 */
[----:B------:R-:W1:Y:S02]  /*91e0*/  MUFU.EX2 R7, R7 ;  /* 0x0000000700077308 */ /* 0x000e640000000800 */
.L_x_1684:
[----:B------:R-:W-:Y:S05]  /*91f0*/  BSYNC B1 ;  /* 0x0000000000017941 */ /* 0x000fea0003800000 */
.L_x_1682:
[----:B-1----:R1:W-:Y:S01]  /*9200*/  STS [R6+-0x800], R7 ;  /* 0xfff8000706007388 */ /* 0x0023e20000000800 */
[----:B------:R-:W-:Y:S01]  /*9210*/  BSSY B1, `(.L_x_1685) ;  /* 0x000000b000017945 */ /* 0x000fe20003800000 */
[----:B------:R-:W-:Y:S01]  /*9220*/  FADD.FTZ R10, R7, R3 ;  /* 0x00000003070a7221 */ /* 0x000fe20000010000 */
[----:B------:R-:W-:Y:S05]  /*9230*/  @!P0 BRA `(.L_x_1686) ;  /* 0x0000004000008947 */ /* 0x000fea0003800000 */
[----:B------:R-:W3:Y:S02]  /*9240*/  LDG.E.U8 R3, [R4.64+0x100] ;  /* 0x0001002404037981 */ /* 0x000ee4000c1e1100 */
[----:B---3--:R-:W-:-:S13]  /*9250*/  ISETP.NE.AND P3, PT, R3, RZ, PT ;  /* 0x000000ff0300720c */ /* 0x008fda0003f65270 */
[----:B------:R-:W-:Y:S01]  /*9260*/  @P3 IMAD.MOV.U32 R3, RZ, RZ, RZ ;  /* 0x000000ffff033224 */ /* 0x000fe200078e00ff */
[----:B------:R-:W-:Y:S05]  /*9270*/  @P3 BRA `(.L_x_1687) ;  /* 0x0000004000003947 */ /* 0x000fea0003800000 */
.L_x_1686:
[----:B------:R-:W3:Y:S02]  /*9280*/  LDS R3, [R6+-0x400] ;  /* 0xfffc000006037984 */ /* 0x000ee40000000800 */
[----:B--23--:R-:W-:-:S04]  /*9290*/  FADD.FTZ R3, -R12, R3 ;  /* 0x000000030c037221 */ /* 0x00cfc80000010100 */
[----:B------:R-:W-:-:S06]  /*92a0*/  FMUL.FTZ R3, R3, 1.4426950216293334961 ;  /* 0x3fb8aa3b03037820 */ /* 0x000fcc0000410000 */
[----:B------:R-:W2:Y:S02]  /*92b0*/  MUFU.EX2 R3, R3 ;  /* 0x0000000300037308 */ /* 0x000ea40000000800 */
.L_x_1687:
[----:B------:R-:W-:Y:S05]  /*92c0*/  BSYNC B1 ;  /* 0x0000000000017941 */ /* 0x000fea0003800000 */
.L_x_1685:
[----:B--2---:R2:W-:Y:S01]  /*92d0*/  STS [R6+-0x400], R3 ;  /* 0xfffc000306007388 */ /* 0x0045e20000000800 */
[----:B------:R-:W-:Y:S01]  /*92e0*/  BSSY B1, `(.L_x_1688) ;  /* 0x000000b000017945 */ /* 0x000fe20003800000 */
[----:B------:R-:W-:Y:S01]  /*92f0*/  FADD.FTZ R10, R10, R3 ;  /* 0x000000030a0a7221 */ /* 0x000fe20000010000 */
[----:B------:R-:W-:Y:S05]  /*9300*/  @!P0 BRA `(.L_x_1689) ;  /* 0x0000004000008947 */ /* 0x000fea0003800000 */
[----:B--2---:R-:W2:Y:S02]  /*9310*/  LDG.E.U8 R3, [R4.64+0x200] ;  /* 0x0002002404037981 */ /* 0x004ea4000c1e1100 */
[----:B--2---:R-:W-:Y:S01]  /*9320*/  ISETP.NE.AND P3, PT, R3, RZ, PT ;  /* 0x000000ff0300720c */ /* 0x004fe20003f65270 */
[----:B------:R-:W-:-:S12]  /*9330*/  HFMA2.MMA R3, -RZ, RZ, 0, 0 ;  /* 0x00000000ff037435 */ /* 0x000fd800000001ff */
[----:B------:R-:W-:Y:S05]  /*9340*/  @P3 BRA `(.L_x_1690) ;  /* 0x0000004000003947 */ /* 0x000fea0003800000 */
.L_x_1689:
[----:B--2---:R-:W2:Y:S02]  /*9350*/  LDS R3, [R6] ;  /* 0x0000000006037984 */ /* 0x004ea40000000800 */
[----:B--2---:R-:W-:-:S04]  /*9360*/  FADD.FTZ R3, -R12, R3 ;  /* 0x000000030c037221 */ /* 0x004fc80000010100 */
[----:B------:R-:W-:-:S06]  /*9370*/  FMUL.FTZ R3, R3, 1.4426950216293334961 ;  /* 0x3fb8aa3b03037820 */ /* 0x000fcc0000410000 */
[----:B------:R-:W2:Y:S02]  /*9380*/  MUFU.EX2 R3, R3 ;  /* 0x0000000300037308 */ /* 0x000ea40000000800 */
.L_x_1690:
[----:B------:R-:W-:Y:S05]  /*9390*/  BSYNC B1 ;  /* 0x0000000000017941 */ /* 0x000fea0003800000 */
.L_x_1688:
[----:B--2---:R2:W-:Y:S01]  /*93a0*/  STS [R6], R3 ;  /* 0x0000000306007388 */ /* 0x0045e20000000800 */
[----:B------:R-:W-:Y:S01]  /*93b0*/  BSSY B1, `(.L_x_1691) ;  /* 0x000000b000017945 */ /* 0x000fe20003800000 */
[----:B------:R-:W-:Y:S01]  /*93c0*/  FADD.FTZ R10, R10, R3 ;  /* 0x000000030a0a7221 */ /* 0x000fe20000010000 */
[----:B------:R-:W-:Y:S05]  /*93d0*/  @!P0 BRA `(.L_x_1692) ;  /* 0x0000004000008947 */ /* 0x000fea0003800000 */
[----:B--2---:R-:W2:Y:S02]  /*93e0*/  LDG.E.U8 R3, [R4.64+0x300] ;  /* 0x0003002404037981 */ /* 0x004ea4000c1e1100 */
[----:B--2---:R-:W-:-:S13]  /*93f0*/  ISETP.NE.AND P3, PT, R3, RZ, PT ;  /* 0x000000ff0300720c */ /* 0x004fda0003f65270 */
[----:B-1----:R-:W-:Y:S01]  /*9400*/  @P3 IMAD.MOV.U32 R7, RZ, RZ, RZ ;  /* 0x000000ffff073224 */ /* 0x002fe200078e00ff */
[----:B------:R-:W-:Y:S05]  /*9410*/  @P3 BRA `(.L_x_1693) ;  /* 0x0000004000003947 */ /* 0x000fea0003800000 */
.L_x_1692:
[----:B--2---:R-:W2:Y:S02]  /*9420*/  LDS R3, [R6+0x400] ;  /* 0x0004000006037984 */ /* 0x004ea40000000800 */
[----:B--2---:R-:W-:-:S04]  /*9430*/  FADD.FTZ R3, -R12, R3 ;  /* 0x000000030c037221 */ /* 0x004fc80000010100 */
[----:B------:R-:W-:-:S04]  /*9440*/  FMUL.FTZ R3, R3, 1.4426950216293334961 ;  /* 0x3fb8aa3b03037820 */ /* 0x000fc80000410000 */
[----:B-1----:R1:W2:Y:S03]  /*9450*/  MUFU.EX2 R7, R3 ;  /* 0x0000000300077308 */ /* 0x0022a60000000800 */
.L_x_1693:
[----:B------:R-:W-:Y:S05]  /*9460*/  BSYNC B1 ;  /* 0x0000000000017941 */ /* 0x000fea0003800000 */
.L_x_1691:
[----:B------:R-:W-:Y:S01]  /*9470*/  IADD3 R8, R8, 0x400, RZ ;  /* 0x0000040008087810 */ /* 0x000fe20007ffe0ff */
[----:B--2---:R2:W-:Y:S01]  /*9480*/  STS [R6+0x400], R7 ;  /* 0x0004000706007388 */ /* 0x0045e20000000800 */
[----:B------:R-:W-:Y:S01]  /*9490*/  IADD3 R9, P4, R4, 0x400, RZ ;  /* 0x0000040004097810 */ /* 0x000fe20007f9e0ff */
[----:B-1----:R-:W-:Y:S01]  /*94a0*/  FADD.FTZ R3, R10, R7 ;  /* 0x000000070a037221 */ /* 0x002fe20000010000 */
[----:B------:R-:W-:Y:S02]  /*94b0*/  ISETP.GE.AND P3, PT, R8, UR40, PT ;  /* 0x0000002808007c0c */ /* 0x000fe4000bf66270 */
[----:B------:R-:W-:Y:S02]  /*94c0*/  IADD3.X R5, RZ, R5, RZ, P4, !PT ;  /* 0x00000005ff057210 */ /* 0x000fe400027fe4ff */
[----:B--2---:R-:W-:-:S09]  /*94d0*/  IADD3 R6, R6, 0x1000, RZ ;  /* 0x0000100006067810 */ /* 0x004fd20007ffe0ff */
[----:B------:R-:W-:Y:S05]  /*94e0*/  @!P3 BRA `(.L_x_1694) ;  /* 0xfffffc500000b947 */ /* 0x000fea000383ffff */
.L_x_1675:
[----:B------:R-:W-:Y:S05]  /*94f0*/  BSYNC B0 ;  /* 0x0000000000007941 */ /* 0x000fea0003800000 */
.L_x_1674:
[----:B-1----:R-:W1:Y:S04]  /*9500*/  SHFL.BFLY PT, R4, R3, 0x10, 0x1f ;  /* 0x0e001f0003047f89 */ /* 0x002e6800000e0000 */
[----:B------:R-:W3:Y:S01]  /*9510*/  S2R R10, SR_TID.X ;  /* 0x00000000000a7919 */ /* 0x000ee20000002100 */
[----:B-1----:R-:W-:Y:S01]  /*9520*/  FADD.FTZ R4, R4, R3 ;  /* 0x0000000304047221 */ /* 0x002fe20000010000 */
[----:B---3--:R-:W-:-:S04]  /*9530*/  LOP3.LUT P0, R9, R10, 0x1f, RZ, 0xc0, !PT ;  /* 0x0000001f0a097812 */ /* 0x008fc8000780c0ff */
[----:B------:R-:W1:Y:S01]  /*9540*/  SHFL.BFLY PT, R5, R4, 0x8, 0x1f ;  /* 0x0d001f0004057f89 */ /* 0x000e6200000e0000 */
[----:B------:R-:W-:-:S08]  /*9550*/  ISETP.GT.U32.AND P3, PT, R9, 0x7, PT ;  /* 0x000000070900780c */ /* 0x000fd00003f64070 */
[----:B------:R-:W-:-:S04]  /*9560*/  @!P0 SHF.R.U32.HI R3, RZ, 0x3, R10 ;  /* 0x00000003ff038819 */ /* 0x000fc8000001160a */
[----:B------:R-:W-:Y:S01]  /*9570*/  @!P0 LOP3.LUT R3, R3, 0x1ffffffc, RZ, 0xc0, !PT ;  /* 0x1ffffffc03038812 */ /* 0x000fe200078ec0ff */
        /* <DEDUP_REMOVED lines=8> */
[----:B------:R-:W-:Y:S06]  /*9600*/  BAR.SYNC.DEFER_BLOCKING 0x0 ;  /* 0x0000000000007b1d */ /* 0x000fec0000010000 */
[----:B------:R-:W1:Y:S04]  /*9610*/  @!P3 LDS R8, [R9.X4+0x20] ;  /* 0x000020000908b984 */ /* 0x000e680000004800 */
[----:B-1----:R-:W1:Y:S02]  /*9620*/  SHFL.BFLY PT, R5, R8, 0x4, 0x1f ;  /* 0x0c801f0008057f89 */ /* 0x002e6400000e0000 */
[----:B-1----:R-:W-:-:S05]  /*9630*/  FADD.FTZ R5, R5, R8 ;  /* 0x0000000805057221 */ /* 0x002fca0000010000 */
[----:B------:R-:W1:Y:S02]  /*9640*/  SHFL.BFLY PT, R4, R5, 0x2, 0x1f ;  /* 0x0c401f0005047f89 */ /* 0x000e6400000e0000 */
[----:B-1----:R-:W-:-:S05]  /*9650*/  FADD.FTZ R4, R5, R4 ;  /* 0x0000000405047221 */ /* 0x002fca0000010000 */
[----:B------:R-:W1:Y:S02]  /*9660*/  SHFL.BFLY PT, R7, R4, 0x1, 0x1f ;  /* 0x0c201f0004077f89 */ /* 0x000e6400000e0000 */
[----:B-1----:R-:W-:-:S06]  /*9670*/  FADD.FTZ R7, R4, R7 ;  /* 0x0000000704077221 */ /* 0x002fcc0000010000 */
[----:B------:R-:W1:Y:S01]  /*9680*/  SHFL.IDX PT, R7, R7, RZ, 0x1f ;  /* 0x00001fff07077589 */ /* 0x000e6200000e0000 */
[----:B------:R-:W-:Y:S05]  /*9690*/  @P1 BRA.U `(.L_x_1695) ;  /* 0x000004f100001947 */ /* 0x000fea0003800000 */
[----:B------:R-:W3:Y:S01]  /*96a0*/  LDC.U8 R15, c[0x0][0x26c] ;  /* 0x00009b00ff0f7b82 */ /* 0x000ee20000000000 */
[----:B------:R-:W4:Y:S01]  /*96b0*/  S2R R13, SR_CTAID.X ;  /* 0x00000000000d7919 */ /* 0x000f220000002500 */
[----:B------:R-:W-:Y:S01]  /*96c0*/  BSSY B0, `(.L_x_1695) ;  /* 0x000004c000007945 */ /* 0x000fe20003800000 */
[----:B------:R-:W-:Y:S02]  /*96d0*/  CS2R R4, SRZ ;  /* 0x0000000000047805 */ /* 0x000fe4000001ff00 */
[----:B------:R-:W4:Y:S01]  /*96e0*/  S2R R11, SR_CTAID.Y ;  /* 0x00000000000b7919 */ /* 0x000f220000002600 */
[----:B---3--:R-:W-:Y:S01]  /*96f0*/  ISETP.NE.AND P0, PT, R15, RZ, PT ;  /* 0x000000ff0f00720c */ /* 0x008fe20003f05270 */
[----:B----4-:R-:W-:-:S12]  /*9700*/  IMAD R11, R11, c[0x0][0x1d8], R13 ;  /* 0x000076000b0b7a24 */ /* 0x010fd800078e020d */
[----:B------:R-:W-:-:S04]  /*9710*/  @P0 IMAD.MOV.U32 R3, RZ, RZ, c[0x0][0x268] ;  /* 0x00009a00ff030624 */ /* 0x000fc800078e00ff */
[----:B------:R-:W-:-:S04]  /*9720*/  @P0 IMAD R3, R11, R3, c[0x0][0x1ec] ;  /* 0x00007b000b030624 */ /* 0x000fc800078e0203 */
[----:B------:R-:W-:-:S05]  /*9730*/  @P0 IMAD R3, R3, c[0x0][0x1d4], RZ ;  /* 0x0000750003030a24 */ /* 0x000fca00078e02ff */
[----:B------:R-:W-:Y:S02]  /*9740*/  @P0 SHF.R.S32.HI R5, RZ, 0x1f, R3 ;  /* 0x0000001fff050819 */ /* 0x000fe40000011403 */
[----:B------:R-:W-:Y:S01]  /*9750*/  @P0 MOV R4, R3 ;  /* 0x0000000300040202 */ /* 0x000fe20000000f00 */
[----:B------:R-:W-:Y:S05]  /*9760*/  @P1 BRA `(.L_x_1696) ;  /* 0x0000041000001947 */ /* 0x000fea0003800000 */
[----:B------:R-:W3:Y:S01]  /*9770*/  LDL R11, [R1+0x190] ;  /* 0x00019000010b7983 */ /* 0x000ee20000100800 */
[----:B-1----:R-:W-:Y:S01]  /*9780*/  FADD.FTZ R7, R7, 9.9999999747524270788e-07 ;  /* 0x358637bd07077421 */ /* 0x002fe20000010000 */
[----:B------:R-:W-:Y:S03]  /*9790*/  BSSY B1, `(.L_x_1697) ;  /* 0x000001c000017945 */ /* 0x000fe60003800000 */
[----:B------:R1:W4:Y:S01]  /*97a0*/  MUFU.RCP R13, R7 ;  /* 0x00000007000d7308 */ /* 0x0003220000001000 */
[----:B---3--:R-:W-:-:S04]  /*97b0*/  LOP3.LUT R3, RZ, R11, RZ, 0x33, !PT ;  /* 0x0000000bff037212 */ /* 0x008fc800078e33ff */
[----:B------:R-:W-:-:S04]  /*97c0*/  IADD3 R3, -R10, UR40, R3 ;  /* 0x000000280a037c10 */ /* 0x000fc8000fffe103 */
[C---:B------:R-:W-:Y:S02]  /*97d0*/  LEA.HI R6, R3.reuse, 0x1, RZ, 0x18 ;  /* 0x0000000103067811 */ /* 0x040fe400078fc0ff */
[----:B------:R-:W-:Y:S01]  /*97e0*/  ISETP.GE.U32.AND P1, PT, R3, 0x300, PT ;  /* 0x000003000300780c */ /* 0x000fe20003f26070 */
[----:B------:R-:W-:Y:S01]  /*97f0*/  IMAD.IADD R3, R10, 0x1, R11 ;  /* 0x000000010a037824 */ /* 0x000fe200078e020b */
[----:B------:R-:W-:-:S13]  /*9800*/  LOP3.LUT P3, R8, R6, 0x3, RZ, 0xc0, !PT ;  /* 0x0000000306087812 */ /* 0x000fda000786c0ff */
[----:B------:R-:W-:Y:S05]  /*9810*/  @!P3 BRA `(.L_x_1698) ;  /* 0x000001300000b947 */ /* 0x000fea0003800000 */
[----:B-1--4-:R-:W-:Y:S02]  /*9820*/  IADD3 R11, P3, R3, R4, RZ ;  /* 0x00000004030b7210 */ /* 0x012fe40007f7e0ff */
[----:B0-----:R-:W-:Y:S02]  /*9830*/  SHF.L.U32 R16, R10, 0x2, RZ ;  /* 0x000000020a107819 */ /* 0x001fe400000006ff */
[----:B------:R-:W-:Y:S02]  /*9840*/  LEA R10, P4, R11, c[0x0][0x260], 0x2 ;  /* 0x000098000b0a7a11 */ /* 0x000fe400078810ff */
[----:B------:R-:W-:Y:S02]  /*9850*/  LEA.HI.X.SX32 R6, R3, R5, 0x1, P3 ;  /* 0x0000000503067211 */ /* 0x000fe400018f0eff */
[----:B------:R-:W-:Y:S02]  /*9860*/  IADD3 R9, R16, 0x440, RZ ;  /* 0x0000044010097810 */ /* 0x000fe40007ffe0ff */
[----:B------:R-:W-:-:S03]  /*9870*/  LEA.HI.X R11, R11, c[0x0][0x264], R6, 0x2, P4 ;  /* 0x000099000b0b7a11 */ /* 0x000fc600020f1406 */
.L_x_1699:
[----:B-1----:R-:W0:Y:S01]  /*9880*/  LDS R6, [R9] ;  /* 0x0000000009067984 */ /* 0x002e220000000800 */
[----:B------:R-:W-:-:S02]  /*9890*/  @P0 MOV R7, R11 ;  /* 0x0000000b00070202 */ /* 0x000fc40000000f00 */
[----:B------:R-:W-:Y:S02]  /*98a0*/  IADD3 R8, R8, -0x1, RZ ;  /* 0xffffffff08087810 */ /* 0x000fe40007ffe0ff */
[----:B------:R-:W-:Y:S02]  /*98b0*/  IADD3 R3, R3, 0x100, RZ ;  /* 0x0000010003037810 */ /* 0x000fe40007ffe0ff */
[----:B------:R-:W-:Y:S01]  /*98c0*/  ISETP.NE.AND P4, PT, R8, RZ, PT ;  /* 0x000000ff0800720c */ /* 0x000fe20003f85270 */
[----:B0-2---:R-:W-:Y:S02]  /*98d0*/  FMUL.FTZ R12, R6, R13 ;  /* 0x0000000d060c7220 */ /* 0x005fe40000410000 */
[----:B------:R-:W-:Y:S01]  /*98e0*/  @P0 IMAD.MOV.U32 R6, RZ, RZ, R10 ;  /* 0x000000ffff060224 */ /* 0x000fe200078e000a */
[----:B------:R-:W-:Y:S02]  /*98f0*/  IADD3 R10, P3, R10, 0x400, RZ ;  /* 0x000004000a0a7810 */ /* 0x000fe40007f7e0ff */
[----:B------:R0:W-:Y:S03]  /*9900*/  STS [R9], R12 ;  /* 0x0000000c09007388 */ /* 0x0001e60000000800 */
[----:B------:R-:W-:Y:S01]  /*9910*/  IMAD.X R11, RZ, RZ, R11, P3 ;  /* 0x000000ffff0b7224 */ /* 0x000fe200018e060b */
[----:B------:R1:W-:Y:S01]  /*9920*/  @P0 STG.E [R6.64], R12 ;  /* 0x0000000c06000986 */ /* 0x0003e2000c101924 */
[----:B0-----:R-:W-:-:S02]  /*9930*/  IADD3 R9, R9, 0x400, RZ ;  /* 0x0000040009097810 */ /* 0x001fc40007ffe0ff */
[----:B------:R-:W-:Y:S05]  /*9940*/  @P4 BRA `(.L_x_1699) ;  /* 0xffffff3000004947 */ /* 0x000fea000383ffff */
.L_x_1698:
[----:B-1--4-:R-:W-:Y:S05]  /*9950*/  BSYNC B1 ;  /* 0x0000000000017941 */ /* 0x012fea0003800000 */
.L_x_1697:
[----:B------:R-:W-:Y:S05]  /*9960*/  @!P1 BRA `(.L_x_1696) ;  /* 0x0000021000009947 */ /* 0x000fea0003800000 */
[----:B------:R-:W3:Y:S01]  /*9970*/  LDL R7, [R1+0x190] ;  /* 0x0001900001077983 */ /* 0x000ee20000100800 */
[C---:B------:R-:W-:Y:S02]  /*9980*/  IADD3 R11, P0, R3.reuse, R4, RZ ;  /* 0x00000004030b7210 */ /* 0x040fe40007f1e0ff */
[C---:B------:R-:W-:Y:S02]  /*9990*/  LEA R4, R3.reuse, 0x800, 0x2 ;  /* 0x0000080003047811 */ /* 0x040fe400078e10ff */
[----:B------:R-:W-:Y:S02]  /*99a0*/  LEA.HI.X.SX32 R6, R3, R5, 0x1, P0 ;  /* 0x0000000503067211 */ /* 0x000fe400000f0eff */
[----:B------:R-:W-:Y:S02]  /*99b0*/  LEA R10, P0, R11, c[0x0][0x260], 0x2 ;  /* 0x000098000b0a7a11 */ /* 0x000fe400078010ff */
[----:B------:R-:W-:Y:S02]  /*99c0*/  ISETP.NE.AND P3, PT, R15, RZ, PT ;  /* 0x000000ff0f00720c */ /* 0x000fe40003f65270 */
[----:B------:R-:W-:Y:S01]  /*99d0*/  LEA.HI.X R11, R11, c[0x0][0x264], R6, 0x2, P0 ;  /* 0x000099000b0b7a11 */ /* 0x000fe200000f1406 */
[----:B---3--:R-:W-:-:S05]  /*99e0*/  IMAD R4, R7, -0x4, R4 ;  /* 0xfffffffc07047824 */ /* 0x008fca00078e0204 */
[----:B------:R-:W-:-:S05]  /*99f0*/  IADD3 R6, R4, 0x440, RZ ;  /* 0x0000044004067810 */ /* 0x000fca0007ffe0ff */
.L_x_1700:
[----:B------:R-:W1:Y:S01]  /*9a00*/  LDS R4, [R6+-0x800] ;  /* 0xfff8000006047984 */ /* 0x000e620000000800 */
[----:B------:R-:W-:Y:S02]  /*9a10*/  MOV R5, R11 ;  /* 0x0000000b00057202 */ /* 0x000fe40000000f00 */
[----:B------:R-:W-:Y:S01]  /*9a20*/  IADD3 R3, R3, 0x400, RZ ;  /* 0x0000040003037810 */ /* 0x000fe20007ffe0ff */
[----:B------:R-:W3:Y:S03]  /*9a30*/  LDS R7, [R6+-0x400] ;  /* 0xfffc000006077984 */ /* 0x000ee60000000800 */
[----:B------:R-:W-:Y:S01]  /*9a40*/  ISETP.GE.AND P0, PT, R3, UR40, PT ;  /* 0x0000002803007c0c */ /* 0x000fe2000bf06270 */
[----:B------:R-:W4:Y:S04]  /*9a50*/  LDS R8, [R6] ;  /* 0x0000000006087984 */ /* 0x000f280000000800 */
[----:B------:R-:W5:Y:S01]  /*9a60*/  LDS R9, [R6+0x400] ;  /* 0x0004000006097984 */ /* 0x000f620000000800 */
[-C--:B-1----:R-:W-:Y:S01]  /*9a70*/  FMUL.FTZ R15, R4, R13.reuse ;  /* 0x0000000d040f7220 */ /* 0x082fe20000410000 */
[----:B------:R-:W-:Y:S01]  /*9a80*/  MOV R4, R10 ;  /* 0x0000000a00047202 */ /* 0x000fe20000000f00 */
[----:B---3--:R-:W-:-:S03]  /*9a90*/  FMUL.FTZ R7, R7, R13 ;  /* 0x0000000d07077220 */ /* 0x008fc60000410000 */
[----:B------:R-:W-:Y:S01]  /*9aa0*/  IADD3 R10, P1, R4, 0x1000, RZ ;  /* 0x00001000040a7810 */ /* 0x000fe20007f3e0ff */
[----:B------:R-:W-:Y:S01]  /*9ab0*/  @P3 STG.E [R4.64], R15 ;  /* 0x0000000f04003986 */ /* 0x000fe2000c101924 */
[----:B0---4-:R-:W-:-:S03]  /*9ac0*/  FMUL.FTZ R17, R8, R13 ;  /* 0x0000000d08117220 */ /* 0x011fc60000410000 */
[----:B------:R-:W-:Y:S01]  /*9ad0*/  @P3 STG.E [R4.64+0x400], R7 ;  /* 0x0004000704003986 */ /* 0x000fe2000c101924 */
[----:B------:R-:W-:Y:S02]  /*9ae0*/  IMAD.X R11, RZ, RZ, R5, P1 ;  /* 0x000000ffff0b7224 */ /* 0x000fe400008e0605 */
[----:B-----5:R-:W-:Y:S01]  /*9af0*/  FMUL.FTZ R9, R9, R13 ;  /* 0x0000000d09097220 */ /* 0x020fe20000410000 */
        /* <DEDUP_REMOVED lines=8> */
.L_x_1696:
[----:B------:R-:W-:Y:S05]  /*9b80*/  BSYNC B0 ;  /* 0x0000000000007941 */ /* 0x000fea0003800000 */
.L_x_1695:
[----:B------:R-:W3:Y:S01]  /*9b90*/  LDL.LU R3, [R1+0x1a0] ;  /* 0x0001a00001037983 */ /* 0x000ee20000300800 */
[----:B------:R-:W-:Y:S01]  /*9ba0*/  USHF.R.S32.HI UR4, URZ, 0x1f, UR39 ;  /* 0x0000001f3f047899 */ /* 0x000fe20008011427 */
[----:B------:R-:W-:Y:S01]  /*9bb0*/  SHF.R.S32.HI R14, RZ, 0x5, R14 ;  /* 0x00000005ff0e7819 */ /* 0x000fe2000001140e */
[----:B------:R-:W-:Y:S01]  /*9bc0*/  ULDC UR5, c[0x0][0x1d4] ;  /* 0x0000750000057ab9 */ /* 0x000fe20000000800 */
[----:B0-----:R-:W0:Y:S01]  /*9bd0*/  S2R R45, SR_CTAID.X ;  /* 0x00000000002d7919 */ /* 0x001e220000002500 */
[----:B------:R-:W-:Y:S01]  /*9be0*/  ULEA.HI UR4, UR4, UR39, URZ, 0x3 ;  /* 0x0000002704047291 */ /* 0x000fe2000f8f183f */
[C---:B------:R-:W-:Y:S01]  /*9bf0*/  ISETP.GT.OR P1, PT, R0.reuse, 0x13, P2 ;  /* 0x000000130000780c */ /* 0x040fe20001724670 */
[----:B------:R-:W-:Y:S01]  /*9c00*/  UIMAD UR5, UR5, 0x50, URZ ;  /* 0x00000050050578a4 */ /* 0x000fe2000f8e023f */
[----:B------:R-:W0:Y:S01]  /*9c10*/  S2R R5, SR_CTAID.Y ;  /* 0x0000000000057919 */ /* 0x000e220000002600 */
[----:B------:R-:W-:Y:S01]  /*9c20*/  ULOP3.LUT UR4, UR4, 0xfffffff8, URZ, 0xc0, !UPT ;  /* 0xfffffff804047892 */ /* 0x000fe2000f8ec03f */
[----:B------:R-:W-:Y:S01]  /*9c30*/  BSSY B0, `(.L_x_1701) ;  /* 0x000001b000007945 */ /* 0x000fe20003800000 */
[----:B------:R-:W-:Y:S01]  /*9c40*/  HFMA2.MMA R11, -RZ, RZ, 0, 0 ;  /* 0x00000000ff0b7435 */ /* 0x000fe200000001ff */
[----:B------:R-:W-:Y:S01]  /*9c50*/  ISETP.GT.AND P3, PT, R0, 0x13, PT ;  /* 0x000000130000780c */ /* 0x000fe20003f64270 */
[----:B------:R-:W-:Y:S01]  /*9c60*/  UIADD3 UR4, UR39, -UR4, URZ ;  /* 0x8000000427047290 */ /* 0x000fe2000fffe03f */
[----:B-1----:R-:W-:-:S05]  /*9c70*/  CS2R R6, SRZ ;  /* 0x0000000000067805 */ /* 0x002fca000001ff00 */
[C---:B------:R-:W-:Y:S02]  /*9c80*/  ISETP.NE.OR P1, PT, R14.reuse, UR4, P1 ;  /* 0x000000040e007c0c */ /* 0x040fe40008f25670 */
[----:B------:R-:W-:Y:S01]  /*9c90*/  ISETP.NE.AND P0, PT, R14, UR4, PT ;  /* 0x000000040e007c0c */ /* 0x000fe2000bf05270 */
[----:B0-2---:R-:W-:Y:S02]  /*9ca0*/  IMAD R12, R5, c[0x0][0x1d8], R45 ;  /* 0x00007600050c7a24 */ /* 0x005fe400078e022d */
[----:B---3--:R-:W-:Y:S01]  /*9cb0*/  IMAD R4, R3, c[0x0][0x1d8], RZ ;  /* 0x0000760003047a24 */ /* 0x008fe200078e02ff */
[----:B------:R-:W-:-:S03]  /*9cc0*/  SHF.L.U32 R3, R0, 0x2, RZ ;  /* 0x0000000200037819 */ /* 0x000fc600000006ff */
[----:B------:R-:W-:Y:S02]  /*9cd0*/  IMAD R4, R4, c[0x0][0x1d0], R45 ;  /* 0x0000740004047a24 */ /* 0x000fe400078e022d */
[--C-:B------:R-:W-:Y:S02]  /*9ce0*/  IMAD R15, R12, UR5, R3.reuse ;  /* 0x000000050c0f7c24 */ /* 0x100fe4000f8e0203 */
[----:B------:R-:W-:Y:S02]  /*9cf0*/  IMAD R41, R4, UR5, R3 ;  /* 0x0000000504297c24 */ /* 0x000fe4000f8e0203 */
[----:B------:R-:W-:Y:S01]  /*9d00*/  CS2R R4, SRZ ;  /* 0x0000000000047805 */ /* 0x000fe2000001ff00 */
[----:B------:R-:W-:Y:S02]  /*9d10*/  SHF.R.S32.HI R13, RZ, 0x1f, R15 ;  /* 0x0000001fff0d7819 */ /* 0x000fe4000001140f */
[----:B------:R-:W-:Y:S01]  /*9d20*/  SHF.R.S32.HI R43, RZ, 0x1f, R41 ;  /* 0x0000001fff2b7819 */ /* 0x000fe20000011429 */
[----:B------:R-:W-:Y:S05]  /*9d30*/  @P1 BRA `(.L_x_1702) ;  /* 0x000000a000001947 */ /* 0x000fea0003800000 */
[----:B------:R-:W-:Y:S01]  /*9d40*/  ISETP.NE.U32.AND P1, PT, RZ, c[0x0][0x190], PT ;  /* 0x00006400ff007a0c */ /* 0x000fe20003f25070 */
[----:B------:R-:W-:Y:S01]  /*9d50*/  CS2R R6, SRZ ;  /* 0x0000000000067805 */ /* 0x000fe2000001ff00 */
[----:B------:R-:W-:-:S02]  /*9d60*/  CS2R R4, SRZ ;  /* 0x0000000000047805 */ /* 0x000fc4000001ff00 */
[----:B------:R-:W-:-:S13]  /*9d70*/  ISETP.NE.AND.EX P1, PT, RZ, c[0x0][0x194], PT, P1 ;  /* 0x00006500ff007a0c */ /* 0x000fda0003f25310 */
[----:B------:R-:W-:Y:S05]  /*9d80*/  @!P1 BRA `(.L_x_1703) ;  /* 0x0000004000009947 */ /* 0x000fea0003800000 */
[----:B------:R-:W-:Y:S02]  /*9d90*/  IMAD.MOV.U32 R5, RZ, RZ, 0x4 ;  /* 0x00000004ff057424 */ /* 0x000fe400078e00ff */
[----:B------:R-:W-:-:S04]  /*9da0*/  IMAD R4, R45, 0x50, R3 ;  /* 0x000000502d047824 */ /* 0x000fc800078e0203 */
[----:B------:R-:W-:-:S06]  /*9db0*/  IMAD.WIDE R4, R4, R5, c[0x0][0x190] ;  /* 0x0000640004047625 */ /* 0x000fcc00078e0205 */
[----:B------:R-:W5:Y:S02]  /*9dc0*/  LDG.E.128 R4, [R4.64] ;  /* 0x0000002404047981 */ /* 0x000f64000c1e1d00 */
.L_x_1703:
[----:B-----5:R0:W-:Y:S02]  /*9dd0*/  STS.128 [R0.X16+0x240], R4 ;  /* 0x0002400400007388 */ /* 0x0201e4000000cc00 */
.L_x_1702:
[----:B------:R-:W-:Y:S05]  /*9de0*/  BSYNC B0 ;  /* 0x0000000000007941 */ /* 0x000fea0003800000 */
.L_x_1701:
        /* <DEDUP_REMOVED lines=12> */
[----:B------:R-:W-:Y:S02]  /*9eb0*/  SHF.R.S32.HI R20, RZ, 0x1f, R18 ;  /* 0x0000001fff147819 */ /* 0x000fe40000011412 */
[----:B------:R-:W-:-:S04]  /*9ec0*/  IADD3 R8, P1, R15, R18, RZ ;  /* 0x000000120f087210 */ /* 0x000fc80007f3e0ff */
[----:B------:R-:W-:Y:S02]  /*9ed0*/  IADD3.X R9, R13, R20, RZ, P1, !PT ;  /* 0x000000140d097210 */ /* 0x000fe40000ffe4ff */
        /* <DEDUP_REMOVED lines=12> */
[----:B------:R-:W-:Y:S01]  /*9fa0*/  IMAD.MOV.U32 R27, RZ, RZ, R25 ;  /* 0x000000ffff1b7224 */ /* 0x000fe200078e0019 */
        /* <DEDUP_REMOVED lines=9> */
[----:B------:R-:W-:-:S04]  /*a040*/  IADD3 R18, P1, R41, R18, RZ ;  /* 0x0000001229127210 */ /* 0x000fc80007f3e0ff */
[----:B------:R-:W-:Y:S02]  /*a050*/  IADD3.X R9, R43, R20, RZ, P1, !PT ;  /* 0x000000142b097210 */ /* 0x000fe40000ffe4ff */
[----:B------:R-:W-:-:S04]  /*a060*/  LEA R8, P1, R18, c[0x0][0x1a0], 0x2 ;  /* 0x0000680012087a11 */ /* 0x000fc800078210ff */
[----:B------:R-:W-:Y:S02]  /*a070*/  LEA.HI.X R9, R18, c[0x0][0x1a4], R9, 0x2, P1 ;  /* 0x0000690012097a11 */ /* 0x000fe400008f1409 */
[----:B------:R1:W2:Y:S04]  /*a080*/  LDS R18, [R14.X4+0x440] ;  /* 0x000440000e127984 */ /* 0x0002a80000004800 */
        /* <DEDUP_REMOVED lines=17> */
.L_x_1710:
[C---:B-12--5:R-:W-:Y:S01]  /*a1a0*/  FFMA.FTZ R8, R18.reuse, R8, RZ ;  /* 0x0000000812087223 */ /* 0x066fe200000100ff */
[----:B------:R-:W-:Y:S01]  /*a1b0*/  IADD3 R27, R25, 0x8, RZ ;  /* 0x00000008191b7810 */ /* 0x000fe20007ffe0ff */
[C---:B------:R-:W-:Y:S02]  /*a1c0*/  FFMA.FTZ R9, R18.reuse, R9, RZ ;  /* 0x0000000912097223 */ /* 0x040fe400000100ff */
[C---:B------:R-:W-:Y:S02]  /*a1d0*/  FFMA.FTZ R10, R18.reuse, R10, RZ ;  /* 0x0000000a120a7223 */ /* 0x040fe400000100ff */
[----:B------:R-:W-:Y:S02]  /*a1e0*/  FFMA.FTZ R11, R18, R11, RZ ;  /* 0x0000000b120b7223 */ /* 0x000fe400000100ff */
.L_x_1709:
[----:B------:R-:W-:Y:S05]  /*a1f0*/  BSYNC B2 ;  /* 0x0000000000027941 */ /* 0x000fea0003800000 */
.L_x_1708:
[----:B------:R-:W-:-:S13]  /*a200*/  LOP3.LUT P1, RZ, R19, 0xfffffff8, RZ, 0xc0, !PT ;  /* 0xfffffff813ff7812 */ /* 0x000fda000782c0ff */
[----:B------:R-:W-:Y:S05]  /*a210*/  @!P1 BRA `(.L_x_1707) ;  /* 0x000003f000009947 */ /* 0x000fea0003800000 */
[C---:B------:R-:W-:Y:S01]  /*a220*/  IMAD R18, R27.reuse, 0x50, RZ ;  /* 0x000000501b127824 */ /* 0x040fe200078e02ff */
[----:B------:R-:W-:Y:S01]  /*a230*/  LEA R19, R27, 0x20, 0x2 ;  /* 0x000000201b137811 */ /* 0x000fe200078e10ff */
[----:B------:R-:W-:Y:S02]  /*a240*/  ULDC UR4, c[0x0][0x1ec] ;  /* 0x00007b0000047ab9 */ /* 0x000fe40000000800 */
[----:B------:R-:W-:Y:S01]  /*a250*/  UISETP.NE.AND UP0, UPT, URZ, UR4, UPT ;  /* 0x000000043f00728c */ /* 0x000fe2000bf05270 */
[----:B------:R-:W-:Y:S01]  /*a260*/  SHF.R.S32.HI R20, RZ, 0x1f, R18 ;  /* 0x0000001fff147819 */ /* 0x000fe20000011412 */
[----:B------:R-:W-:Y:S01]  /*a270*/  IMAD R19, R26, -0x4, R19 ;  /* 0xfffffffc1a137824 */ /* 0x000fe200078e0213 */
[-C--:B------:R-:W-:Y:S02]  /*a280*/  IADD3 R29, P4, R15, R18.reuse, RZ ;  /* 0x000000120f1d7210 */ /* 0x080fe40007f9e0ff */
[----:B------:R-:W-:Y:S02]  /*a290*/  IADD3 R21, P1, R41, R18, RZ ;  /* 0x0000001229157210 */ /* 0x000fe40007f3e0ff */
[----:B------:R-:W-:-:S02]  /*a2a0*/  IADD3.X R26, R13, R20, RZ, P4, !PT ;  /* 0x000000140d1a7210 */ /* 0x000fc400027fe4ff */
[----:B------:R-:W-:Y:S01]  /*a2b0*/  LEA R18, P4, R29, c[0x0][0x1a0], 0x2 ;  /* 0x000068001d127a11 */ /* 0x000fe200078810ff */
[----:B------:R-:W-:Y:S01]  /*a2c0*/  IMAD.X R20, R43, 0x1, R20, P1 ;  /* 0x000000012b147824 */ /* 0x000fe200008e0614 */
[----:B------:R-:W-:Y:S02]  /*a2d0*/  LEA R28, P5, R21, c[0x0][0x1a0], 0x2 ;  /* 0x00006800151c7a11 */ /* 0x000fe400078a10ff */
[----:B------:R-:W-:Y:S02]  /*a2e0*/  LEA.HI.X R29, R29, c[0x0][0x1a4], R26, 0x2, P4 ;  /* 0x000069001d1d7a11 */ /* 0x000fe400020f141a */
[----:B------:R-:W-:Y:S02]  /*a2f0*/  PLOP3.LUT P2, PT, PT, PT, UP0, 0x80, 0x0 ;  /* 0x000000000000781c */ /* 0x000fe40003f4f008 */
[----:B------:R-:W-:Y:S02]  /*a300*/  LEA.HI.X R21, R21, c[0x0][0x1a4], R20, 0x2, P5 ;  /* 0x0000690015157a11 */ /* 0x000fe400028f1414 */
[----:B------:R-:W-:-:S03]  /*a310*/  IADD3 R26, R19, 0x440, RZ ;  /* 0x00000440131a7810 */ /* 0x000fc60007ffe0ff */
.L_x_1713:
[----:B------:R-:W-:Y:S02]  /*a320*/  MOV R20, R28 ;  /* 0x0000001c00147202 */ /* 0x000fe40000000f00 */
[----:B------:R-:W-:-:S02]  /*a330*/  MOV R19, R29 ;  /* 0x0000001d00137202 */ /* 0x000fc40000000f00 */
[----:B------:R-:W-:Y:S01]  /*a340*/  ISETP.NE.AND P1, PT, R2, RZ, PT ;  /* 0x000000ff0200720c */ /* 0x000fe20003f25270 */
[----:B------:R1:W5:Y:S01]  /*a350*/  LDG.E.128 R28, [R20.64] ;  /* 0x00000024141c7981 */ /* 0x000362000c1e1d00 */
[----:B------:R-:W-:Y:S11]  /*a360*/  @P2 BRA `(.L_x_1711) ;  /* 0x000000b000002947 */ /* 0x000ff60003800000 */
[----:B------:R-:W2:Y:S04]  /*a370*/  @P1 LDG.E.128 R36, [R22.64] ;  /* 0x0000002416241981 */ /* 0x000ea8000c1e1d00 */
[----:B------:R-:W3:Y:S02]  /*a380*/  LDS.128 R32, [R0.X16+0x240] ;  /* 0x0002400000207984 */ /* 0x000ee4000000cc00 */
[----:B---3-5:R-:W-:Y:S02]  /*a390*/  FADD.FTZ R28, R28, R32 ;  /* 0x000000201c1c7221 */ /* 0x028fe40000010000 */
[----:B------:R-:W-:-:S02]  /*a3a0*/  FADD.FTZ R29, R29, R33 ;  /* 0x000000211d1d7221 */ /* 0x000fc40000010000 */
[----:B------:R-:W-:Y:S02]  /*a3b0*/  FADD.FTZ R30, R30, R34 ;  /* 0x000000221e1e7221 */ /* 0x000fe40000010000 */
[----:B------:R-:W-:Y:S02]  /*a3c0*/  FADD.FTZ R31, R31, R35 ;  /* 0x000000231f1f7221 */ /* 0x000fe40000010000 */
[----:B--2---:R-:W-:Y:S02]  /*a3d0*/  @P1 FMUL.FTZ R28, R28, R36 ;  /* 0x000000241c1c1220 */ /* 0x004fe40000410000 */
[----:B------:R-:W-:Y:S02]  /*a3e0*/  @P1 FMUL.FTZ R29, R29, R37 ;  /* 0x000000251d1d1220 */ /* 0x000fe40000410000 */
[----:B------:R-:W-:Y:S02]  /*a3f0*/  @P1 FMUL.FTZ R30, R30, R38 ;  /* 0x000000261e1e1220 */ /* 0x000fe40000410000 */
[----:B------:R-:W-:-:S05]  /*a400*/  @P1 FMUL.FTZ R31, R31, R39 ;  /* 0x000000271f1f1220 */ /* 0x000fca0000410000 */
[----:B------:R2:W-:Y:S02]  /*a410*/  STG.E.128 [R18.64], R28 ;  /* 0x0000001c12007986 */ /* 0x0005e4000c101d24 */
.L_x_1711:
[----:B------:R3:W5:Y:S04]  /*a420*/  LDG.E.128 R36, [R20.64+0xa00] ;  /* 0x000a002414247981 */ /* 0x000768000c1e1d00 */
[----:B------:R-:W4:Y:S02]  /*a430*/  LDS R32, [R26+-0x20] ;  /* 0xffffe0001a207984 */ /* 0x000f240000000800 */
[C---:B----45:R-:W-:Y:S02]  /*a440*/  FFMA.FTZ R33, R32.reuse, R28, R8 ;  /* 0x0000001c20217223 */ /* 0x070fe40000010008 */
[C---:B------:R-:W-:Y:S02]  /*a450*/  FFMA.FTZ R34, R32.reuse, R29, R9 ;  /* 0x0000001d20227223 */ /* 0x040fe40000010009 */
[----:B--2---:R-:W-:-:S02]  /*a460*/  FFMA.FTZ R30, R32, R30, R10 ;  /* 0x0000001e201e7223 */ /* 0x004fc4000001000a */
[----:B------:R-:W-:Y:S01]  /*a470*/  FFMA.FTZ R32, R32, R31, R11 ;  /* 0x0000001f20207223 */ /* 0x000fe2000001000b */
[----:B------:R-:W-:Y:S05]  /*a480*/  @P2 BRA `(.L_x_1712) ;  /* 0x000000b000002947 */ /* 0x000fea0003800000 */
[----:B---3--:R-:W2:Y:S04]  /*a490*/  @P1 LDG.E.128 R8, [R22.64] ;  /* 0x0000002416081981 */ /* 0x008ea8000c1e1d00 */
[----:B------:R-:W3:Y:S02]  /*a4a0*/  LDS.128 R48, [R0.X16+0x240] ;  /* 0x0002400000307984 */ /* 0x000ee4000000cc00 */
[----:B---3--:R-:W-:Y:S02]  /*a4b0*/  FADD.FTZ R36, R48, R36 ;  /* 0x0000002430247221 */ /* 0x008fe40000010000 */
[----:B------:R-:W-:Y:S02]  /*a4c0*/  FADD.FTZ R37, R49, R37 ;  /* 0x0000002531257221 */ /* 0x000fe40000010000 */
[----:B------:R-:W-:-:S02]  /*a4d0*/  FADD.FTZ R38, R50, R38 ;  /* 0x0000002632267221 */ /* 0x000fc40000010000 */
[----:B------:R-:W-:Y:S02]  /*a4e0*/  FADD.FTZ R39, R51, R39 ;  /* 0x0000002733277221 */ /* 0x000fe40000010000 */
[----:B--2---:R-:W-:Y:S02]  /*a4f0*/  @P1 FMUL.FTZ R36, R36, R8 ;  /* 0x0000000824241220 */ /* 0x004fe40000410000 */
[----:B------:R-:W-:Y:S02]  /*a500*/  @P1 FMUL.FTZ R37, R37, R9 ;  /* 0x0000000925251220 */ /* 0x000fe40000410000 */
[----:B------:R-:W-:Y:S02]  /*a510*/  @P1 FMUL.FTZ R38, R38, R10 ;  /* 0x0000000a26261220 */ /* 0x000fe40000410000 */
[----:B------:R-:W-:-:S05]  /*a520*/  @P1 FMUL.FTZ R39, R39, R11 ;  /* 0x0000000b27271220 */ /* 0x000fca0000410000 */
[----:B------:R2:W-:Y:S02]  /*a530*/  STG.E.128 [R18.64+0xa00], R36 ;  /* 0x000a002412007986 */ /* 0x0005e4000c101d24 */
.L_x_1712:
[----:B---3--:R3:W4:Y:S01]  /*a540*/  LDS R11, [R26] ;  /* 0x000000001a0b7984 */ /* 0x0087220000000800 */
[----:B--2---:R-:W-:Y:S02]  /*a550*/  IADD3 R18, P1, R18, 0x1400, RZ ;  /* 0x0000140012127810 */ /* 0x004fe40007f3e0ff */
[----:B------:R-:W-:Y:S02]  /*a560*/  IADD3 R27, R27, 0x10, RZ ;  /* 0x000000101b1b7810 */ /* 0x000fe40007ffe0ff */
[----:B------:R-:W-:Y:S01]  /*a570*/  IADD3 R28, P4, R20, 0x1400, RZ ;  /* 0x00001400141c7810 */ /* 0x000fe20007f9e0ff */
[----:B------:R-:W-:Y:S01]  /*a580*/  IMAD.X R29, RZ, RZ, R19, P1 ;  /* 0x000000ffff1d7224 */ /* 0x000fe200008e0613 */
[----:B------:R-:W-:Y:S02]  /*a590*/  ISETP.GE.AND P1, PT, R27, R24, PT ;  /* 0x000000181b00720c */ /* 0x000fe40003f26270 */
[----:B-1----:R-:W-:Y:S02]  /*a5a0*/  IADD3.X R21, RZ, R21, RZ, P4, !PT ;  /* 0x00000015ff157210 */ /* 0x002fe400027fe4ff */
[----:B---3--:R-:W-:Y:S01]  /*a5b0*/  IADD3 R26, R26, 0x40, RZ ;  /* 0x000000401a1a7810 */ /* 0x008fe20007ffe0ff */
[----:B----4-:R-:W-:-:S02]  /*a5c0*/  FFMA.FTZ R8, R11, R36, R33 ;  /* 0x000000240b087223 */ /* 0x010fc40000010021 */
[C---:B------:R-:W-:Y:S02]  /*a5d0*/  FFMA.FTZ R9, R11.reuse, R37, R34 ;  /* 0x000000250b097223 */ /* 0x040fe40000010022 */
[C---:B------:R-:W-:Y:S02]  /*a5e0*/  FFMA.FTZ R10, R11.reuse, R38, R30 ;  /* 0x000000260b0a7223 */ /* 0x040fe4000001001e */
[----:B------:R-:W-:Y:S02]  /*a5f0*/  FFMA.FTZ R11, R11, R39, R32 ;  /* 0x000000270b0b7223 */ /* 0x000fe40000010020 */
[----:B------:R-:W-:Y:S05]  /*a600*/  @!P1 BRA `(.L_x_1713) ;  /* 0xfffffd1000009947 */ /* 0x000fea000383ffff */
.L_x_1707:
[----:B------:R-:W-:Y:S05]  /*a610*/  BSYNC B1 ;  /* 0x0000000000017941 */ /* 0x000fea0003800000 */
.L_x_1706:
[----:B------:R-:W-:-:S13]  /*a620*/  ISETP.GE.AND P1, PT, R25, UR39, PT ;  /* 0x0000002719007c0c */ /* 0x000fda000bf26270 */
[----:B------:R-:W-:Y:S05]  /*a630*/  @P1 BRA `(.L_x_1705) ;  /* 0x00000bf000001947 */ /* 0x000fea0003800000 */
[----:B------:R-:W2:Y:S01]  /*a640*/  LDL R40, [R1+0x190] ;  /* 0x0001900001287983 */ /* 0x000ea20000100800 */
[----:B------:R-:W-:Y:S01]  /*a650*/  MOV R19, UR40 ;  /* 0x0000002800137c02 */ /* 0x000fe20008000f00 */
[----:B------:R-:W-:Y:S01]  /*a660*/  HFMA2.MMA R21, -RZ, RZ, 0, 2.384185791015625e-07 ;  /* 0x00000004ff157435 */ /* 0x000fe200000001ff */
[----:B------:R-:W-:Y:S02]  /*a670*/  BSSY B1, `(.L_x_1714) ;  /* 0x000003e000017945 */ /* 0x000fe40003800000 */
[----:B------:R-:W-:-:S05]  /*a680*/  IADD3 R18, -R14, -0x2, R19 ;  /* 0xfffffffe0e127810 */ /* 0x000fca0007ffe113 */
[----:B--2---:R-:W-:Y:S02]  /*a690*/  IMAD.IADD R22, R18, 0x1, -R40 ;  /* 0x0000000112167824 */ /* 0x004fe400078e0a28 */
        /* <DEDUP_REMOVED lines=27> */
[----:B------:R-:W-:Y:S02]  /*a850*/  @!P1 IADD3 R18, R18, -R23, RZ ;  /* 0x8000001712129210 */ /* 0x000fe40007ffe0ff */
[----:B------:R1:W2:Y:S02]  /*a860*/  LDS R23, [R14.X4+0x440] ;  /* 0x000440000e177984 */ /* 0x0002a40000004800 */
[----:B------:R-:W-:Y:S02]  /*a870*/  @!P2 IADD3 R18, -R18, RZ, RZ ;  /* 0x000000ff1212a210 */ /* 0x000fe40007ffe1ff */
        /* <DEDUP_REMOVED lines=11> */
[----:B-12---:R-:W-:Y:S01]  /*a930*/  ISETP.NE.AND P5, PT, R2, RZ, PT ;  /* 0x000000ff0200720c */ /* 0x006fe20003fa5270 */
        /* <DEDUP_REMOVED lines=11> */
.L_x_1718:
[C---:B-12--5:R-:W-:Y:S02]  /*a9f0*/  FFMA.FTZ R8, R23.reuse, R28, R8 ;  /* 0x0000001c17087223 */ /* 0x066fe40000010008 */
[C---:B------:R-:W-:Y:S02]  /*aa00*/  FFMA.FTZ R9, R23.reuse, R29, R9 ;  /* 0x0000001d17097223 */ /* 0x040fe40000010009 */
[C---:B------:R-:W-:Y:S02]  /*aa10*/  FFMA.FTZ R10, R23.reuse, R30, R10 ;  /* 0x0000001e170a7223 */ /* 0x040fe4000001000a */
[----:B------:R-:W-:Y:S02]  /*aa20*/  FFMA.FTZ R11, R23, R31, R11 ;  /* 0x0000001f170b7223 */ /* 0x000fe4000001000b */
.L_x_1717:
[----:B------:R-:W-:Y:S05]  /*aa30*/  BSYNC B2 ;  /* 0x0000000000027941 */ /* 0x000fea0003800000 */
.L_x_1716:
[----:B------:R-:W-:Y:S02]  /*aa40*/  IADD3 R25, R25, 0x8, RZ ;  /* 0x0000000819197810 */ /* 0x000fe40007ffe0ff */
.L_x_1715:
[----:B------:R-:W-:Y:S05]  /*aa50*/  BSYNC B1 ;  /* 0x0000000000017941 */ /* 0x000fea0003800000 */
.L_x_1714:
[----:B------:R-:W-:-:S13]  /*aa60*/  LOP3.LUT P1, RZ, R22, 0xfffffff8, RZ, 0xc0, !PT ;  /* 0xfffffff816ff7812 */ /* 0x000fda000782c0ff */
[----:B------:R-:W-:Y:S05]  /*aa70*/  @!P1 BRA `(.L_x_1705) ;  /* 0x000007b000009947 */ /* 0x000fea0003800000 */
[----:B------:R-:W-:Y:S01]  /*aa80*/  HFMA2.MMA R22, -RZ, RZ, 0, 4.76837158203125e-06 ;  /* 0x00000050ff167435 */ /* 0x000fe200000001ff */
[----:B------:R-:W-:Y:S01]  /*aa90*/  IMAD.SHL.U32 R16, R40, 0x4, RZ ;  /* 0x0000000428107824 */ /* 0x000fe200078e00ff */
[----:B------:R-:W-:-:S03]  /*aaa0*/  MOV R23, RZ ;  /* 0x000000ff00177202 */ /* 0x000fc60000000f00 */
[----:B------:R-:W-:-:S05]  /*aab0*/  IMAD R26, R25, 0x4, -R16 ;  /* 0x00000004191a7824 */ /* 0x000fca00078e0a10 */
[----:B------:R-:W-:-:S05]  /*aac0*/  IMAD R22, R25, R22, 0x280 ;  /* 0x0000028019167424 */ /* 0x000fca00078e0216 */
.L_x_1725:
        /* <DEDUP_REMOVED lines=28> */
[----:B------:R-:W-:-:S04]  /*ac90*/  @!P1 IADD3 R16, R16, -R29, RZ ;  /* 0x8000001d10109210 */ /* 0x000fc80007ffe0ff */
[----:B------:R-:W-:Y:S02]  /*aca0*/  @!P2 IADD3 R16, -R16, RZ, RZ ;  /* 0x000000ff1010a210 */ /* 0x000fe40007ffe1ff */
[----:B------:R-:W-:-:S05]  /*acb0*/  @!P4 LOP3.LUT R16, RZ, c[0x0][0x1d4], RZ, 0x33, !PT ;  /* 0x00007500ff10ca12 */ /* 0x000fca00078e33ff */
        /* <DEDUP_REMOVED lines=23> */
.L_x_1721:
[C---:B-12--5:R-:W-:Y:S02]  /*ae30*/  FFMA.FTZ R8, R24.reuse, R28, R8 ;  /* 0x0000001c18087223 */ /* 0x066fe40000010008 */
[C---:B------:R-:W-:Y:S02]  /*ae40*/  FFMA.FTZ R9, R24.reuse, R29, R9 ;  /* 0x0000001d18097223 */ /* 0x040fe40000010009 */
[C---:B------:R-:W-:Y:S02]  /*ae50*/  FFMA.FTZ R10, R24.reuse, R30, R10 ;  /* 0x0000001e180a7223 */ /* 0x040fe4000001000a */
[----:B------:R-:W-:Y:S02]  /*ae60*/  FFMA.FTZ R11, R24, R31, R11 ;  /* 0x0000001f180b7223 */ /* 0x000fe4000001000b */
.L_x_1720:
[----:B------:R-:W-:Y:S05]  /*ae70*/  BSYNC B1 ;  /* 0x0000000000017941 */ /* 0x000fea0003800000 */
.L_x_1719:
        /* <DEDUP_REMOVED lines=15> */
[----:B------:R-:W-:Y:S01]  /*af70*/  IMAD.HI.U32 R16, R17, R31, R16 ;  /* 0x0000001f11107227 */ /* 0x000fe200078e0010 */
[----:B------:R-:W-:-:S05]  /*af80*/  MOV R17, R30 ;  /* 0x0000001e00117202 */ /* 0x000fca0000000f00 */
[----:B------:R-:W-:-:S04]  /*af90*/  IMAD.HI.U32 R16, R16, R17, RZ ;  /* 0x0000001110107227 */ /* 0x000fc800078e00ff */
[----:B------:R-:W-:-:S04]  /*afa0*/  IMAD.MOV R16, RZ, RZ, -R16 ;  /* 0x000000ffff107224 */ /* 0x000fc800078e0a10 */
[----:B------:R-:W-:-:S05]  /*afb0*/  IMAD R16, R29, R16, R17 ;  /* 0x000000101d107224 */ /* 0x000fca00078e0211 */
[----:B------:R-:W-:-:S13]  /*afc0*/  ISETP.GT.U32.AND P1, PT, R29, R16, PT ;  /* 0x000000101d00720c */ /* 0x000fda0003f24070 */
[----:B------:R-:W-:-:S04]  /*afd0*/  @!P1 IADD3 R16, R16, -R29, RZ ;  /* 0x8000001d10109210 */ /* 0x000fc80007ffe0ff */
[----:B------:R-:W-:-:S13]  /*afe0*/  ISETP.GT.U32.AND P1, PT, R29, R16, PT ;  /* 0x000000101d00720c */ /* 0x000fda0003f24070 */
[----:B------:R-:W-:-:S05]  /*aff0*/  @!P1 IADD3 R16, R16, -R29, RZ ;  /* 0x8000001d10109210 */ /* 0x000fca0007ffe0ff */
[----:B------:R-:W-:Y:S01]  /*b000*/  @!P2 IMAD.MOV R16, RZ, RZ, -R16 ;  /* 0x000000ffff10a224 */ /* 0x000fe200078e0a10 */
        /* <DEDUP_REMOVED lines=24> */
.L_x_1724:
[C---:B-12--5:R-:W-:Y:S02]  /*b190*/  FFMA.FTZ R8, R24.reuse, R28, R8 ;  /* 0x0000001c18087223 */ /* 0x066fe40000010008 */
[C---:B------:R-:W-:Y:S02]  /*b1a0*/  FFMA.FTZ R9, R24.reuse, R29, R9 ;  /* 0x0000001d18097223 */ /* 0x040fe40000010009 */
[C---:B------:R-:W-:Y:S02]  /*b1b0*/  FFMA.FTZ R10, R24.reuse, R30, R10 ;  /* 0x0000001e180a7223 */ /* 0x040fe4000001000a */
[----:B------:R-:W-:Y:S02]  /*b1c0*/  FFMA.FTZ R11, R24, R31, R11 ;  /* 0x0000001f180b7223 */ /* 0x000fe4000001000b */
.L_x_1723:
[----:B------:R-:W-:Y:S05]  /*b1d0*/  BSYNC B1 ;  /* 0x0000000000017941 */ /* 0x000fea0003800000 */
.L_x_1722:
[----:B------:R-:W-:Y:S02]  /*b1e0*/  IADD3 R25, R25, 0x10, RZ ;  /* 0x0000001019197810 */ /* 0x000fe40007ffe0ff */
[----:B------:R-:W-:Y:S02]  /*b1f0*/  IADD3 R23, R23, 0x40, RZ ;  /* 0x0000004017177810 */ /* 0x000fe40007ffe0ff */
[----:B------:R-:W-:-:S02]  /*b200*/  ISETP.GE.AND P1, PT, R25, UR39, PT ;  /* 0x0000002719007c0c */ /* 0x000fc4000bf26270 */
[----:B------:R-:W-:-:S11]  /*b210*/  IADD3 R22, R22, 0x500, RZ ;  /* 0x0000050016167810 */ /* 0x000fd60007ffe0ff */
[----:B------:R-:W-:Y:S05]  /*b220*/  @!P1 BRA `(.L_x_1725) ;  /* 0xfffff8a000009947 */ /* 0x000fea000383ffff */
.L_x_1705:
[----:B------:R-:W-:Y:S05]  /*b230*/  BSYNC B0 ;  /* 0x0000000000007941 */ /* 0x000fea0003800000 */
.L_x_1704:
        /* <DEDUP_REMOVED lines=13> */
[----:B--2---:R-:W-:-:S06]  /*b310*/  IADD3 R0, -R18, UR39, RZ ;  /* 0x0000002712007c10 */ /* 0x004fcc000fffe1ff */
[----:B------:R-:W1:Y:S01]  /*b320*/  LDS R0, [R0.X4+0x440] ;  /* 0x0004400000007984 */ /* 0x000e620000004800 */
[----:B------:R-:W-:Y:S05]  /*b330*/  @P2 BRA `(.L_x_1729) ;  /* 0x0000015000002947 */ /* 0x000fea0003800000 */
[----:B0-----:R-:W-:-:S13]  /*b340*/  ISETP.NE.AND P1, PT, R2, RZ, PT ;  /* 0x000000ff0200720c */ /* 0x001fda0003f25270 */
[----:B------:R-:W-:Y:S02]  /*b350*/  @P1 IMAD R252, R252, c[0x0][0x1d8], R45 ;  /* 0x00007600fcfc1a24 */ /* 0x000fe400078e022d */
[----:B------:R-:W-:Y:S02]  /*b360*/  @P1 IMAD.MOV.U32 R17, RZ, RZ, 0x4 ;  /* 0x00000004ff111424 */ /* 0x000fe400078e00ff */
[----:B------:R-:W-:-:S04]  /*b370*/  @P1 IMAD R16, R252, 0x50, R3 ;  /* 0x00000050fc101824 */ /* 0x000fc800078e0203 */
[----:B------:R-:W-:-:S06]  /*b380*/  @P1 IMAD.WIDE R16, R16, R17, c[0x0][0x238] ;  /* 0x00008e0010101625 */ /* 0x000fcc00078e0211 */
[----:B------:R-:W2:Y:S01]  /*b390*/  @P1 LDG.E.128 R16, [R16.64] ;  /* 0x0000002410101981 */ /* 0x000ea2000c1e1d00 */
        /* <DEDUP_REMOVED lines=10> */
[----:B--2---:R-:W-:Y:S02]  /*b440*/  @P1 FMUL.FTZ R20, R20, R16 ;  /* 0x0000001014141220 */ /* 0x004fe40000410000 */
[----:B------:R-:W-:Y:S02]  /*b450*/  @P1 FMUL.FTZ R21, R21, R17 ;  /* 0x0000001115151220 */ /* 0x000fe40000410000 */
[----:B------:R-:W-:Y:S02]  /*b460*/  @P1 FMUL.FTZ R22, R22, R18 ;  /* 0x0000001216161220 */ /* 0x000fe40000410000 */
[----:B------:R-:W-:-:S05]  /*b470*/  @P1 FMUL.FTZ R23, R23, R19 ;  /* 0x0000001317171220 */ /* 0x000fca0000410000 */
[----:B------:R0:W-:Y:S02]  /*b480*/  STG.E.128 [R4.64], R20 ;  /* 0x0000001404007986 */ /* 0x0001e4000c101d24 */
.L_x_1729:
[----:B0-----:R-:W-:Y:S05]  /*b490*/  BSYNC B1 ;  /* 0x0000000000017941 */ /* 0x001fea0003800000 */
.L_x_1728:
[C---:B-1---5:R-:W-:Y:S02]  /*b4a0*/  FFMA.FTZ R8, R0.reuse, R20, R8 ;  /* 0x0000001400087223 */ /* 0x062fe40000010008 */
[C---:B------:R-:W-:Y:S02]  /*b4b0*/  FFMA.FTZ R9, R0.reuse, R21, R9 ;  /* 0x0000001500097223 */ /* 0x040fe40000010009 */
[C---:B------:R-:W-:Y:S02]  /*b4c0*/  FFMA.FTZ R10, R0.reuse, R22, R10 ;  /* 0x00000016000a7223 */ /* 0x040fe4000001000a */
[----:B------:R-:W-:Y:S02]  /*b4d0*/  FFMA.FTZ R11, R0, R23, R11 ;  /* 0x00000017000b7223 */ /* 0x000fe4000001000b */
.L_x_1727:
[----:B------:R-:W-:Y:S05]  /*b4e0*/  BSYNC B0 ;  /* 0x0000000000007941 */ /* 0x000fea0003800000 */
.L_x_1726:
[----:B------:R-:W1:Y:S04]  /*b4f0*/  S2R R2, SR_TID.X ;  /* 0x0000000000027919 */ /* 0x000e680000002100 */
[----:B------:R-:W-:Y:S01]  /*b500*/  BAR.SYNC.DEFER_BLOCKING 0x0 ;  /* 0x0000000000007b1d */ /* 0x000fe20000010000 */
[----:B01----:R-:W-:-:S04]  /*b510*/  IADD3 R0, R2, 0x1f, RZ ;  /* 0x0000001f02007810 */ /* 0x003fc80007ffe0ff */
        /* <DEDUP_REMOVED lines=37> */
.L_x_1730:
[----:B------:R-:W-:Y:S05]  /*b770*/  @P0 EXIT ;  /* 0x000000000000094d */ /* 0x000fea0003800000 */
[----:B------:R-:W-:-:S04]  /*b780*/  MOV R0, c[0x0][0x258] ;  /* 0x0000960000007a02 */ /* 0x000fc80000000f00 */
[----:B------:R-:W-:-:S13]  /*b790*/  ISETP.NE.AND P0, PT, R0, 0x2, PT ;  /* 0x000000020000780c */ /* 0x000fda0003f05270 */
[----:B------:R-:W-:Y:S02]  /*b7a0*/  @P0 IMAD.MOV.U32 R5, RZ, RZ, 0x4 ;  /* 0x00000004ff050424 */ /* 0x000fe400078e00ff */
[----:B------:R-:W-:-:S04]  /*b7b0*/  @P0 IMAD R4, R12, 0x50, R3 ;  /* 0x000000500c040824 */ /* 0x000fc800078e0203 */
[----:B------:R-:W-:-:S05]  /*b7c0*/  @P0 IMAD.WIDE R4, R4, R5, c[0x0][0x160] ;  /* 0x0000580004040625 */ /* 0x000fca00078e0205 */
[----:B------:R0:W-:Y:S01]  /*b7d0*/  @P0 STG.E.128 [R4.64], R8 ;  /* 0x0000000804000986 */ /* 0x0001e2000c101d24 */
[----:B------:R-:W-:Y:S05]  /*b7e0*/  @P0 EXIT ;  /* 0x000000000000094d */ /* 0x000fea0003800000 */
[----:B0-----:R-:W-:Y:S02]  /*b7f0*/  MOV R4, c[0x0][0x250] ;  /* 0x0000940000047a02 */ /* 0x001fe40000000f00 */
        /* <DEDUP_REMOVED lines=8> */
[----:B------:R-:W1:Y:S08]  /*b880*/  F2I.S8.NTZ R9, R9 ;  /* 0x0000000900097305 */ /* 0x000e700000202100 */
[----:B------:R-:W2:Y:S01]  /*b890*/  F2I.S8.NTZ R10, R10 ;  /* 0x0000000a000a7305 */ /* 0x000ea20000202100 */
[----:B0-----:R-:W-:-:S04]  /*b8a0*/  PRMT R0, R8, 0x8880, RZ ;  /* 0x0000888008007816 */ /* 0x001fc800000000ff */
[----:B------:R-:W-:-:S03]  /*b8b0*/  PRMT R0, R0, 0x7710, RZ ;  /* 0x0000771000007816 */ /* 0x000fc600000000ff */
[----:B------:R-:W0:Y:S01]  /*b8c0*/  F2I.S8.NTZ R11, R11 ;  /* 0x0000000b000b7305 */ /* 0x000e220000202100 */
[----:B-1----:R-:W-:Y:S02]  /*b8d0*/  PRMT R2, R9, 0x8880, RZ ;  /* 0x0000888009027816 */ /* 0x002fe400000000ff */
[----:B------:R-:W-:Y:S02]  /*b8e0*/  LOP3.LUT R5, R0, 0xff, RZ, 0xc0, !PT ;  /* 0x000000ff00057812 */ /* 0x000fe400078ec0ff */
[----:B------:R-:W-:Y:S02]  /*b8f0*/  PRMT R2, R2, 0x7710, RZ ;  /* 0x0000771002027816 */ /* 0x000fe400000000ff */
[----:B--2---:R-:W-:Y:S02]  /*b900*/  PRMT R0, R10, 0x8880, RZ ;  /* 0x000088800a007816 */ /* 0x004fe400000000ff */
        /* <DEDUP_REMOVED lines=10> */
.L_x_1601:
[----:B------:R-:W-:Y:S01]  /*b9b0*/  HFMA2.MMA R0, -RZ, RZ, 0, 1.847743988037109375e-06 ;  /* 0x0000001fff007435 */ /* 0x000fe200000001ff */
[----:B------:R-:W-:Y:S01]  /*b9c0*/  IMAD.MOV.U32 R3, RZ, RZ, 0x10 ;  /* 0x00000010ff037424 */ /* 0x000fe200078e00ff */
[----:B------:R-:W-:Y:S02]  /*b9d0*/  MOV R7, 0xffffffff ;  /* 0xffffffff00077802 */ /* 0x000fe40000000f00 */
[----:B-1----:R-:W-:Y:S02]  /*b9e0*/  MOV R4, 0xba00 ;  /* 0x0000ba0000047802 */ /* 0x002fe40000000f00 */
[----:B0-----:R-:W-:Y:S05]  /*b9f0*/  CALL.REL.NOINC `($__internal_9_$__cuda_sm70_shflsync_bfly_p) ;  /* 0x000001b000007944 */ /* 0x001fea0003c00000 */
[----:B01----:R-:W-:Y:S05]  /*ba00*/  BRA `(.L_x_1731) ;  /* 0xffff62d000007947 */ /* 0x003fea000383ffff */
.L_x_1602:
[----:B------:R-:W-:Y:S01]  /*ba10*/  HFMA2.MMA R3, -RZ, RZ, 0, 4.76837158203125e-07 ;  /* 0x00000008ff037435 */ /* 0x000fe200000001ff */
[----:B--2---:R-:W-:Y:S01]  /*ba20*/  IMAD.MOV.U32 R6, RZ, RZ, R9 ;  /* 0x000000ffff067224 */ /* 0x004fe200078e0009 */
[----:B------:R-:W-:Y:S01]  /*ba30*/  MOV R0, 0x1f ;  /* 0x0000001f00007802 */ /* 0x000fe20000000f00 */
[----:B------:R-:W-:Y:S01]  /*ba40*/  IMAD.MOV.U32 R7, RZ, RZ, -0x1 ;  /* 0xffffffffff077424 */ /* 0x000fe200078e00ff */
[----:B-1----:R-:W-:Y:S02]  /*ba50*/  MOV R4, 0xba70 ;  /* 0x0000ba7000047802 */ /* 0x002fe40000000f00 */
[----:B0-----:R-:W-:Y:S05]  /*ba60*/  CALL.REL.NOINC `($__internal_9_$__cuda_sm70_shflsync_bfly_p) ;  /* 0x0000014000007944 */ /* 0x001fea0003c00000 */
[----:B0-----:R-:W-:Y:S01]  /*ba70*/  HFMA2.MMA R3, -RZ, RZ, 0, 2.384185791015625e-07 ;  /* 0x00000004ff037435 */ /* 0x001fe200000001ff */
[----:B-1----:R-:W-:Y:S01]  /*ba80*/  FADD.FTZ R6, R9, R0 ;  /* 0x0000000009067221 */ /* 0x002fe20000010000 */
[----:B------:R-:W-:Y:S01]  /*ba90*/  MOV R0, 0x1f ;  /* 0x0000001f00007802 */ /* 0x000fe20000000f00 */
[----:B------:R-:W-:Y:S01]  /*baa0*/  IMAD.MOV.U32 R7, RZ, RZ, -0x1 ;  /* 0xffffffffff077424 */ /* 0x000fe200078e00ff */
[----:B------:R-:W-:-:S02]  /*bab0*/  MOV R4, 0xbad0 ;  /* 0x0000bad000047802 */ /* 0x000fc40000000f00 */
[----:B------:R-:W-:Y:S05]  /*bac0*/  CALL.REL.NOINC `($__internal_9_$__cuda_sm70_shflsync_bfly_p) ;  /* 0x000000e000007944 */ /* 0x000fea0003c00000 */
[----:B0-----:R-:W-:Y:S01]  /*bad0*/  HFMA2.MMA R3, -RZ, RZ, 0, 1.1920928955078125e-07 ;  /* 0x00000002ff037435 */ /* 0x001fe200000001ff */
[----:B-1----:R-:W-:Y:S01]  /*bae0*/  FADD.FTZ R6, R6, R0 ;  /* 0x0000000006067221 */ /* 0x002fe20000010000 */
[----:B------:R-:W-:Y:S01]  /*baf0*/  MOV R0, 0x1f ;  /* 0x0000001f00007802 */ /* 0x000fe20000000f00 */
[----:B------:R-:W-:Y:S01]  /*bb00*/  IMAD.MOV.U32 R7, RZ, RZ, -0x1 ;  /* 0xffffffffff077424 */ /* 0x000fe200078e00ff */
[----:B------:R-:W-:-:S02]  /*bb10*/  MOV R4, 0xbb30 ;  /* 0x0000bb3000047802 */ /* 0x000fc40000000f00 */
[----:B------:R-:W-:Y:S05]  /*bb20*/  CALL.REL.NOINC `($__internal_9_$__cuda_sm70_shflsync_bfly_p) ;  /* 0x0000008000007944 */ /* 0x000fea0003c00000 */
[----:B0-----:R-:W-:Y:S01]  /*bb30*/  HFMA2.MMA R3, -RZ, RZ, 0, 5.9604644775390625e-08 ;  /* 0x00000001ff037435 */ /* 0x001fe200000001ff */
[----:B-1----:R-:W-:Y:S01]  /*bb40*/  FADD.FTZ R6, R6, R0 ;  /* 0x0000000006067221 */ /* 0x002fe20000010000 */
[----:B------:R-:W-:Y:S01]  /*bb50*/  MOV R0, 0x1f ;  /* 0x0000001f00007802 */ /* 0x000fe20000000f00 */
[----:B------:R-:W-:Y:S01]  /*bb60*/  IMAD.MOV.U32 R7, RZ, RZ, -0x1 ;  /* 0xffffffffff077424 */ /* 0x000fe200078e00ff */
[----:B------:R-:W-:-:S02]  /*bb70*/  MOV R4, 0xbb90 ;  /* 0x0000bb9000047802 */ /* 0x000fc40000000f00 */
[----:B------:R-:W-:Y:S05]  /*bb80*/  CALL.REL.NOINC `($__internal_9_$__cuda_sm70_shflsync_bfly_p) ;  /* 0x0000002000007944 */ /* 0x000fea0003c00000 */
[----:B-1----:R-:W-:Y:S01]  /*bb90*/  MOV R5, R0 ;  /* 0x0000000000057202 */ /* 0x002fe20000000f00 */
[----:B0-----:R-:W-:Y:S05]  /*bba0*/  BRA `(.L_x_1732) ;  /* 0xffff61c000007947 */ /* 0x001fea000383ffff */
        .weak           $__internal_9_$__cuda_sm70_shflsync_bfly_p
        .type           $__internal_9_$__cuda_sm70_shflsync_bfly_p,@function
        .size           $__internal_9_$__cuda_sm70_shflsync_bfly_p,(.L_x_3260 - $__internal_9_$__cuda_sm70_shflsync_bfly_p)
$__internal_9_$__cuda_sm70_shflsync_bfly_p:
[----:B------:R-:W-:Y:S01]  /*bbb0*/  HFMA2.MMA R5, -RZ, RZ, 0, 0 ;  /* 0x00000000ff057435 */ /* 0x000fe200000001ff */
[----:B------:R-:W-:Y:S04]  /*bbc0*/  WARPSYNC R7 ;  /* 0x0000000700007348 */ /* 0x000fe80003800000 */
[----:B------:R0:W1:Y:S01]  /*bbd0*/  SHFL.BFLY PT, R0, R6, R3, R0 ;  /* 0x0c00000306007389 */ /* 0x00006200000e0000 */
[----:B------:R-:W-:Y:S05]  /*bbe0*/  RET.REL.NODEC R4 `(_ZN4mmha33masked_multihead_attention_kernelIfLi80ELi128ELi1ELi32ELi256ELb1ELb0EEEv26Multihead_attention_paramsIT_XT5_EE) ;  /* 0xffff441004007950 */ /* 0x000fea0003c3ffff */
.L_x_1733:
        /* <DEDUP_REMOVED lines=9> */
.L_x_3260:


//--------------------- .text._ZN4mmha33masked_multihead_attention_kernelIfLi80ELi128ELi2ELi32ELi128ELb1ELb0EEEv26Multihead_attention_paramsIT_XT5_EE --------------------------
	.section	.text._ZN4mmha33masked_multihead_attention_kernelIfLi80ELi128ELi2ELi32ELi128ELb1ELb0EEEv26Multihead_attention_paramsIT_XT5_EE,"ax",@progbits
	.sectioninfo	@"SHI_REGISTERS=230"
	.align	128
        .global         _ZN4mmha33masked_multihead_attention_kernelIfLi80ELi128ELi2ELi32ELi128ELb1ELb0EEEv26Multihead_attention_paramsIT_XT5_EE
        .type           _ZN4mmha33masked_multihead_attention_kernelIfLi80ELi128ELi2ELi32ELi128ELb1ELb0EEEv26Multihead_attention_paramsIT_XT5_EE,@function
        .size           _ZN4mmha33masked_multihead_attention_kernelIfLi80ELi128ELi2ELi32ELi128ELb1ELb0EEEv26Multihead_attention_paramsIT_XT5_EE,(.L_x_3261 - _ZN4mmha33masked_multihead_attention_kernelIfLi80ELi128ELi2ELi32ELi128ELb1ELb0EEEv26Multihead_attention_paramsIT_XT5_EE)
        .other          _ZN4mmha33masked_multihead_attention_kernelIfLi80ELi128ELi2ELi32ELi128ELb1ELb0EEEv26Multihead_attention_paramsIT_XT5_EE,@"STO_CUDA_ENTRY STV_DEFAULT"
_ZN4mmha33masked_multihead_attention_kernelIfLi80ELi128ELi2ELi32ELi128ELb1ELb0EEEv26Multihead_attention_paramsIT_XT5_EE:
.text._ZN4mmha33masked_multihead_attention_kernelIfLi80ELi128ELi2ELi32ELi128ELb1ELb0EEEv26Multihead_attention_paramsIT_XT5_EE:
        /* <DEDUP_REMOVED lines=11> */
.L_x_1734:
        /* <DEDUP_REMOVED lines=19> */
[----:B------:R-:W-:Y:S02]  /*01e0*/  IMAD.MOV R0, RZ, RZ, -R26 ;  /* 0x000000ffff007224 */ /* 0x000fe400078e0a1a */
[----:B------:R-:W-:-:S04]  /*01f0*/  IMAD.WIDE R2, R27, R20, c[0x0][0x278] ;  /* 0x00009e001b027625 */ /* 0x000fc800078e0214 */
[C---:B------:R-:W-:Y:S01]  /*0200*/  IMAD R0, R5.reuse, R0, R4 ;  /* 0x0000000005007224 */ /* 0x040fe200078e0204 */
[----:B------:R3:W4:Y:S04]  /*0210*/  LDG.E R24, [R2.64] ;  /* 0x0000002402187981 */ /* 0x000728000c1e1900 */
        /* <DEDUP_REMOVED lines=11> */
[----:B------:R-:W3:Y:S01]  /*02d0*/  @P4 LDG.E R25, [R4.64] ;  /* 0x0000002404194981 */ /* 0x000ee2000c1e1900 */
[----:B------:R-:W-:Y:S02]  /*02e0*/  ISETP.NE.U32.AND P2, PT, RZ, c[0x0][0x1f8], PT ;  /* 0x00007e00ff007a0c */ /* 0x000fe40003f45070 */
[C---:B--2---:R-:W-:Y:S02]  /*02f0*/  ISETP.LT.AND P3, PT, R23.reuse, 0x20, P4 ;  /* 0x000000201700780c */ /* 0x044fe40002761270 */
[----:B------:R-:W-:Y:S01]  /*0300*/  ISETP.NE.AND.EX P2, PT, RZ, c[0x0][0x1fc], PT, P2 ;  /* 0x00007f00ff007a0c */ /* 0x000fe20003f45320 */
[----:B------:R-:W-:Y:S01]  /*0310*/  IMAD.SHL.U32 R17, R23, 0x4, RZ ;  /* 0x0000000417117824 */ /* 0x000fe200078e00ff */
[----:B------:R-:W-:-:S11]  /*0320*/  SHF.R.S32.HI R6, RZ, 0x1f, R27 ;  /* 0x0000001fff067819 */ /* 0x000fd6000001141b */
[----:B------:R-:W-:-:S04]  /*0330*/  @P2 LEA R8, P4, R27, c[0x0][0x1f8], 0x2 ;  /* 0x00007e001b082a11 */ /* 0x000fc800078810ff */
[----:B------:R-:W-:Y:S02]  /*0340*/  @P2 LEA.HI.X R9, R27, c[0x0][0x1fc], R6, 0x2, P4 ;  /* 0x00007f001b092a11 */ /* 0x000fe400020f1406 */
[----:B------:R-:W-:-:S04]  /*0350*/  IABS R21, c[0x0][0x1d4] ;  /* 0x0000750000157a13 */ /* 0x000fc80000000000 */
[----:B------:R-:W0:Y:S08]  /*0360*/  I2F.RP R12, R21 ;  /* 0x00000015000c7306 */ /* 0x000e300000209400 */
[----:B0-----:R-:W0:Y:S01]  /*0370*/  MUFU.RCP R12, R12 ;  /* 0x0000000c000c7308 */ /* 0x001e220000001000 */
[----:B------:R-:W-:Y:S02]  /*0380*/  ISETP.EQ.U32.AND P1, PT, RZ, c[0x0][0x170], PT ;  /* 0x00005c00ff007a0c */ /* 0x000fe40003f22070 */
[----:B------:R-:W-:-:S04]  /*0390*/  ISETP.GT.AND P0, PT, R23, 0x13, PT ;  /* 0x000000131700780c */ /* 0x000fc80003f04270 */
[----:B------:R-:W-:Y:S01]  /*03a0*/  ISETP.EQ.OR.EX P1, PT, RZ, c[0x0][0x174], P0, P1 ;  /* 0x00005d00ff007a0c */ /* 0x000fe20000722710 */
[----:B---3--:R-:W-:-:S04]  /*03b0*/  @P3 IMAD R2, R25, c[0x0][0x1d8], R22 ;  /* 0x0000760019023a24 */ /* 0x008fc800078e0216 */
[----:B------:R-:W-:-:S04]  /*03c0*/  @P3 IMAD R6, R2, 0x50, R17 ;  /* 0x0000005002063824 */ /* 0x000fc800078e0211 */
[----:B------:R-:W-:-:S05]  /*03d0*/  @P3 IMAD.WIDE R6, R6, R20, c[0x0][0x230] ;  /* 0x00008c0006063625 */ /* 0x000fca00078e0214 */
[----:B------:R1:W5:Y:S01]  /*03e0*/  @P3 LDG.E.128 R44, [R6.64] ;  /* 0x00000024062c3981 */ /* 0x000362000c1e1d00 */
[----:B0-----:R-:W-:-:S04]  /*03f0*/  IADD3 R10, R12, 0xffffffe, RZ ;  /* 0x0ffffffe0c0a7810 */ /* 0x001fc80007ffe0ff */
[----:B------:R0:W2:Y:S01]  /*0400*/  F2I.FTZ.U32.TRUNC.NTZ R11, R10 ;  /* 0x0000000a000b7305 */ /* 0x0000a2000021f000 */
[----:B------:R-:W-:Y:S02]  /*0410*/  IMAD R0, R22, 0x50, RZ ;  /* 0x0000005016007824 */ /* 0x000fe400078e02ff */
[----:B------:R-:W-:Y:S02]  /*0420*/  IMAD.MOV.U32 R19, RZ, RZ, RZ ;  /* 0x000000ffff137224 */ /* 0x000fe400078e00ff */
[----:B------:R-:W-:Y:S01]  /*0430*/  IMAD.IADD R13, R0, 0x1, R17 ;  /* 0x00000001000d7824 */ /* 0x000fe200078e0211 */
[----:B------:R-:W-:Y:S01]  /*0440*/  CS2R R40, SRZ ;  /* 0x0000000000287805 */ /* 0x000fe2000001ff00 */
[----:B------:R-:W-:Y:S02]  /*0450*/  CS2R R42, SRZ ;  /* 0x00000000002a7805 */ /* 0x000fe4000001ff00 */
[----:B------:R-:W-:Y:S01]  /*0460*/  @!P1 IMAD.WIDE R4, R13, R20, c[0x0][0x170] ;  /* 0x00005c000d049625 */ /* 0x000fe200078e0214 */
[----:B------:R2:W5:Y:S01]  /*0470*/  @P2 LDG.E R19, [R8.64] ;  /* 0x0000002408132981 */ /* 0x000562000c1e1900 */
[----:B----4-:R-:W-:-:S02]  /*0480*/  IADD3 R16, R24, -0x1, RZ ;  /* 0xffffffff18107810 */ /* 0x010fc40007ffe0ff */
[----:B0-----:R-:W-:Y:S01]  /*0490*/  IMAD.MOV.U32 R10, RZ, RZ, RZ ;  /* 0x000000ffff0a7224 */ /* 0x001fe200078e00ff */
[----:B------:R0:W5:Y:S01]  /*04a0*/  @!P1 LDG.E.128 R40, [R4.64] ;  /* 0x0000002404289981 */ /* 0x000162000c1e1d00 */
[----:B--2---:R-:W-:-:S04]  /*04b0*/  IMAD.MOV R8, RZ, RZ, -R11 ;  /* 0x000000ffff087224 */ /* 0x004fc800078e0a0b */
[----:B0-----:R-:W-:Y:S01]  /*04c0*/  IMAD R5, R8, R21, RZ ;  /* 0x0000001508057224 */ /* 0x001fe200078e02ff */
[----:B------:R-:W-:-:S03]  /*04d0*/  IABS R28, R16 ;  /* 0x00000010001c7213 */ /* 0x000fc60000000000 */
[----:B------:R-:W-:-:S06]  /*04e0*/  IMAD.HI.U32 R11, R11, R5, R10 ;  /* 0x000000050b0b7227 */ /* 0x000fcc00078e000a */
[----:B------:R-:W-:-:S04]  /*04f0*/  IMAD.HI.U32 R11, R11, R28, RZ ;  /* 0x0000001c0b0b7227 */ /* 0x000fc800078e00ff */
[----:B------:R-:W-:Y:S01]  /*0500*/  IMAD R18, R27, c[0x0][0x1d8], R22 ;  /* 0x000076001b127a24 */ /* 0x000fe200078e0216 */
[----:B------:R-:W-:-:S03]  /*0510*/  IADD3 R11, -R11, RZ, RZ ;  /* 0x000000ff0b0b7210 */ /* 0x000fc60007ffe1ff */
[----:B------:R-:W-:Y:S02]  /*0520*/  IMAD R142, R18, 0x50, RZ ;  /* 0x00000050128e7824 */ /* 0x000fe400078e02ff */
[C---:B------:R-:W-:Y:S02]  /*0530*/  IMAD R28, R21.reuse, R11, R28 ;  /* 0x0000000b151c7224 */ /* 0x040fe400078e021c */
[----:B------:R-:W-:Y:S02]  /*0540*/  IMAD.IADD R30, R142, 0x1, R17 ;  /* 0x000000018e1e7824 */ /* 0x000fe400078e0211 */
[----:B------:R-:W-:Y:S01]  /*0550*/  @!P0 IMAD.SHL.U32 R3, R16, 0x4, RZ ;  /* 0x0000000410038824 */ /* 0x000fe200078e00ff */
[----:B------:R-:W-:-:S03]  /*0560*/  ISETP.GT.U32.AND P1, PT, R21, R28, PT ;  /* 0x0000001c1500720c */ /* 0x000fc60003f24070 */
[----:B------:R-:W-:Y:S01]  /*0570*/  @!P0 IMAD R3, R30, c[0x0][0x1d4], R3 ;  /* 0x000075001e038a24 */ /* 0x000fe200078e0203 */
[----:B------:R-:W-:Y:S01]  /*0580*/  CS2R R32, SRZ ;  /* 0x0000000000207805 */ /* 0x000fe2000001ff00 */
[----:B------:R-:W-:Y:S02]  /*0590*/  CS2R R34, SRZ ;  /* 0x0000000000227805 */ /* 0x000fe4000001ff00 */
[----:B------:R-:W-:Y:S01]  /*05a0*/  @!P0 IMAD.WIDE R2, R3, R20, c[0x0][0x198] ;  /* 0x0000660003028625 */ /* 0x000fe200078e0214 */
[----:B------:R-:W-:Y:S04]  /*05b0*/  BSSY B0, `(.L_x_1735) ;  /* 0x0000022000007945 */ /* 0x000fe80003800000 */
[----:B------:R0:W5:Y:S01]  /*05c0*/  @!P0 LDG.E.128 R32, [R2.64] ;  /* 0x0000002402208981 */ /* 0x000162000c1e1d00 */
[----:B------:R-:W-:Y:S01]  /*05d0*/  @!P1 IMAD.IADD R28, R28, 0x1, -R21 ;  /* 0x000000011c1c9824 */ /* 0x000fe200078e0a15 */
[----:B------:R-:W-:Y:S01]  /*05e0*/  ISETP.NE.AND P1, PT, RZ, c[0x0][0x1c8], PT ;  /* 0x00007200ff007a0c */ /* 0x000fe20003f25270 */
[----:B------:R-:W-:Y:S01]  /*05f0*/  CS2R R8, SRZ ;  /* 0x0000000000087805 */ /* 0x000fe2000001ff00 */
[----:B------:R-:W-:Y:S01]  /*0600*/  ISETP.NE.AND P5, PT, RZ, c[0x0][0x1ec], PT ;  /* 0x00007b00ff007a0c */ /* 0x000fe20003fa5270 */
[----:B------:R-:W-:Y:S01]  /*0610*/  CS2R R10, SRZ ;  /* 0x00000000000a7805 */ /* 0x000fe2000001ff00 */
[----:B0-----:R-:W-:Y:S01]  /*0620*/  IMAD R3, R27, c[0x0][0x1c8], R0 ;  /* 0x000072001b037a24 */ /* 0x001fe200078e0200 */
[----:B------:R-:W-:-:S04]  /*0630*/  ISETP.GT.U32.AND P2, PT, R21, R28, PT ;  /* 0x0000001c1500720c */ /* 0x000fc80003f44070 */
        /* <DEDUP_REMOVED lines=25> */
.L_x_1736:
[----:B01----:R-:W-:Y:S05]  /*07d0*/  BSYNC B0 ;  /* 0x0000000000007941 */ /* 0x003fea0003800000 */
.L_x_1735:
        /* <DEDUP_REMOVED lines=11> */
.L_x_1738:
[----:B------:R-:W-:Y:S05]  /*0890*/  BSYNC B0 ;  /* 0x0000000000007941 */ /* 0x000fea0003800000 */
.L_x_1737:
        /* <DEDUP_REMOVED lines=80> */
.L_x_1741:
        /* <DEDUP_REMOVED lines=9> */
.L_x_1742:
        /* <DEDUP_REMOVED lines=54> */
.L_x_1746:
        /* <DEDUP_REMOVED lines=28> */
[----:B------:R-:W-:Y:S02]  /*1350*/  MUFU.COS R6, R12 ;  /* 0x0000000c00067308 */ /* 0x000fe40000000000 */
[----:B------:R-:W-:-:S06]  /*1360*/  FMUL.RZ R11, R3, 0.15915493667125701904 ;  /* 0x3e22f983030b7820 */ /* 0x000fcc000040c000 */
[----:B------:R-:W0:Y:S08]  /*1370*/  MUFU.SIN R7, R12 ;  /* 0x0000000c00077308 */ /* 0x000e300000000400 */
[----:B------:R-:W5:Y:S08]  /*1380*/  MUFU.SIN R3, R11 ;  /* 0x0000000b00037308 */ /* 0x000f700000000400 */
[----:B------:R-:W4:Y:S02]  /*1390*/  MUFU.COS R0, R11 ;  /* 0x0000000b00007308 */ /* 0x000f240000000000 */
[----:B0---4-:R-:W-:-:S02]  /*13a0*/  FMUL.FTZ R5, R43, R7 ;  /* 0x000000072b057220 */ /* 0x011fc40000410000 */
[-C--:B-1----:R-:W-:Y:S02]  /*13b0*/  FMUL.FTZ R9, R35, R7.reuse ;  /* 0x0000000723097220 */ /* 0x082fe40000410000 */
[C---:B--2---:R-:W-:Y:S02]  /*13c0*/  FFMA.FTZ R4, R42.reuse, R6, -R5 ;  /* 0x000000062a047223 */ /* 0x044fe40000010805 */
[----:B------:R-:W-:Y:S02]  /*13d0*/  FMUL.FTZ R8, R42, R7 ;  /* 0x000000072a087220 */ /* 0x000fe40000410000 */
[----:B---3-5:R-:W-:Y:S02]  /*13e0*/  FMUL.FTZ R5, R41, R3 ;  /* 0x0000000329057220 */ /* 0x028fe40000410000 */
[----:B------:R-:W-:Y:S02]  /*13f0*/  FMUL.FTZ R10, R34, R7 ;  /* 0x00000007220a7220 */ /* 0x000fe40000410000 */
[----:B------:R-:W-:-:S02]  /*1400*/  FMUL.FTZ R7, R33, R3 ;  /* 0x0000000321077220 */ /* 0x000fc40000410000 */
[CC--:B------:R-:W-:Y:S02]  /*1410*/  FMUL.FTZ R2, R40.reuse, R3.reuse ;  /* 0x0000000328027220 */ /* 0x0c0fe40000410000 */
[----:B------:R-:W-:Y:S02]  /*1420*/  FFMA.FTZ R5, R40, R0, -R5 ;  /* 0x0000000028057223 */ /* 0x000fe40000010805 */
[----:B------:R-:W-:Y:S02]  /*1430*/  FMUL.FTZ R3, R32, R3 ;  /* 0x0000000320037220 */ /* 0x000fe40000410000 */
[----:B------:R-:W-:Y:S02]  /*1440*/  FFMA.FTZ R34, R34, R6, -R9 ;  /* 0x0000000622227223 */ /* 0x000fe40000010809 */
[----:B------:R-:W-:Y:S02]  /*1450*/  FFMA.FTZ R32, R32, R0, -R7 ;  /* 0x0000000020207223 */ /* 0x000fe40000010807 */
[----:B------:R-:W-:-:S02]  /*1460*/  FFMA.FTZ R43, R43, R6, R8 ;  /* 0x000000062b2b7223 */ /* 0x000fc40000010008 */
[----:B------:R-:W-:Y:S02]  /*1470*/  FFMA.FTZ R35, R35, R6, R10 ;  /* 0x0000000623237223 */ /* 0x000fe4000001000a */
[-C--:B------:R-:W-:Y:S02]  /*1480*/  FFMA.FTZ R41, R41, R0.reuse, R2 ;  /* 0x0000000029297223 */ /* 0x080fe40000010002 */
[----:B------:R-:W-:Y:S02]  /*1490*/  FFMA.FTZ R33, R33, R0, R3 ;  /* 0x0000000021217223 */ /* 0x000fe40000010003 */
[----:B------:R-:W-:Y:S02]  /*14a0*/  IMAD.MOV.U32 R42, RZ, RZ, R4 ;  /* 0x000000ffff2a7224 */ /* 0x000fe400078e0004 */
[----:B------:R-:W-:Y:S02]  /*14b0*/  IMAD.MOV.U32 R40, RZ, RZ, R5 ;  /* 0x000000ffff287224 */ /* 0x000fe400078e0005 */
.L_x_1749:
[----:B0-----:R-:W-:Y:S05]  /*14c0*/  BSYNC B2 ;  /* 0x0000000000027941 */ /* 0x001fea0003800000 */
.L_x_1748:
[----:B----4-:R0:W-:Y:S04]  /*14d0*/  STS [R21], R32 ;  /* 0x0000002015007388 */ /* 0x0101e80000000800 */
[----:B---3--:R0:W-:Y:S04]  /*14e0*/  STS [R21+0x4], R34 ;  /* 0x0000042215007388 */ /* 0x0081e80000000800 */
[----:B--2---:R0:W-:Y:S04]  /*14f0*/  STS [R20], R33 ;  /* 0x0000002114007388 */ /* 0x0041e80000000800 */
[----:B-1----:R0:W-:Y:S02]  /*1500*/  STS [R20+0x4], R35 ;  /* 0x0000042314007388 */ /* 0x0021e40000000800 */
.L_x_1747:
[----:B------:R-:W-:Y:S05]  /*1510*/  BSYNC B1 ;  /* 0x0000000000017941 */ /* 0x000fea0003800000 */
.L_x_1745:
[----:B-1----:R1:W-:Y:S04]  /*1520*/  STS [R15], R40 ;  /* 0x000000280f007388 */ /* 0x0023e80000000800 */
[----:B--2---:R1:W-:Y:S04]  /*1530*/  STS [R15+0x4], R42 ;  /* 0x0000042a0f007388 */ /* 0x0043e80000000800 */
[----:B---3--:R1:W-:Y:S04]  /*1540*/  STS [R44], R41 ;  /* 0x000000292c007388 */ /* 0x0083e80000000800 */
[----:B----4-:R1:W-:Y:S02]  /*1550*/  STS [R44+0x4], R43 ;  /* 0x0000042b2c007388 */ /* 0x0103e40000000800 */
.L_x_1744:
[----:B------:R-:W-:Y:S05]  /*1560*/  BSYNC B0 ;  /* 0x0000000000007941 */ /* 0x000fea0003800000 */
.L_x_1743:
[----:B------:R-:W-:Y:S06]  /*1570*/  BAR.SYNC.DEFER_BLOCKING 0x0 ;  /* 0x0000000000007b1d */ /* 0x000fec0000010000 */
[----:B------:R-:W-:Y:S01]  /*1580*/  BSSY B0, `(.L_x_1750) ;  /* 0x0000005000007945 */ /* 0x000fe20003800000 */
[----:B------:R-:W-:Y:S05]  /*1590*/  @!P6 BRA `(.L_x_1751) ;  /* 0x000000300000e947 */ /* 0x000fea0003800000 */
[----:B------:R-:W-:Y:S01]  /*15a0*/  ISETP.NE.AND P0, PT, RZ, c[0x0][0x1ec], PT ;  /* 0x00007b00ff007a0c */ /* 0x000fe20003f05270 */
[----:B01----:R0:W1:-:S12]  /*15b0*/  LDS.128 R40, [R13] ;  /* 0x000000000d287984 */ /* 0x0030580000000c00 */
[----:B------:R0:W2:Y:S02]  /*15c0*/  @!P0 LDS.128 R32, [R14] ;  /* 0x000000000e208984 */ /* 0x0000a40000000c00 */
.L_x_1751:
[----:B------:R-:W-:Y:S05]  /*15d0*/  BSYNC B0 ;  /* 0x0000000000007941 */ /* 0x000fea0003800000 */
.L_x_1750:
[----:B------:R-:W-:Y:S06]  /*15e0*/  BAR.SYNC.DEFER_BLOCKING 0x0 ;  /* 0x0000000000007b1d */ /* 0x000fec0000010000 */
[----:B------:R-:W-:Y:S05]  /*15f0*/  BRA `(.L_x_1740) ;  /* 0x000004c000007947 */ /* 0x000fea0003800000 */
.L_x_1739:
        /* <DEDUP_REMOVED lines=30> */
[-C--:B-1----:R-:W-:Y:S02]  /*17e0*/  FMUL.FTZ R5, R41, R3.reuse ;  /* 0x0000000329057220 */ /* 0x082fe40000410000 */
[C---:B------:R-:W-:Y:S02]  /*17f0*/  FMUL.FTZ R3, R40.reuse, R3 ;  /* 0x0000000328037220 */ /* 0x040fe40000410000 */
[----:B--2---:R-:W-:-:S02]  /*1800*/  FFMA.FTZ R40, R40, R0, -R5 ;  /* 0x0000000028287223 */ /* 0x004fc40000010805 */
[----:B------:R-:W-:Y:S01]  /*1810*/  FFMA.FTZ R41, R41, R0, R3 ;  /* 0x0000000029297223 */ /* 0x000fe20000010003 */
[----:B------:R-:W-:Y:S05]  /*1820*/  BRA `(.L_x_1753) ;  /* 0x0000028000007947 */ /* 0x000fea0003800000 */
.L_x_1752:
        /* <DEDUP_REMOVED lines=23> */
[----:B------:R-:W-:Y:S02]  /*19a0*/  FMUL.FTZ R3, R35, R8 ;  /* 0x0000000823037220 */ /* 0x000fe40000410000 */
[----:B------:R-:W-:Y:S02]  /*19b0*/  FFMA.FTZ R11, R42, R10, -R7 ;  /* 0x0000000a2a0b7223 */ /* 0x000fe40000010807 */
[C---:B------:R-:W-:Y:S02]  /*19c0*/  FMUL.FTZ R2, R34.reuse, R8 ;  /* 0x0000000822027220 */ /* 0x040fe40000410000 */
[----:B-1----:R-:W-:Y:S02]  /*19d0*/  FMUL.FTZ R7, R41, R5 ;  /* 0x0000000529077220 */ /* 0x002fe40000410000 */
[----:B------:R-:W-:Y:S02]  /*19e0*/  FFMA.FTZ R34, R34, R10, -R3 ;  /* 0x0000000a22227223 */ /* 0x000fe40000010803 */
[----:B------:R-:W-:-:S02]  /*19f0*/  FMUL.FTZ R12, R42, R8 ;  /* 0x000000082a0c7220 */ /* 0x000fc40000410000 */
[-C--:B------:R-:W-:Y:S02]  /*1a00*/  FMUL.FTZ R3, R33, R5.reuse ;  /* 0x0000000521037220 */ /* 0x080fe40000410000 */
[CC--:B--2---:R-:W-:Y:S02]  /*1a10*/  FFMA.FTZ R7, R40.reuse, R4.reuse, -R7 ;  /* 0x0000000428077223 */ /* 0x0c4fe40000010807 */
[-C--:B------:R-:W-:Y:S02]  /*1a20*/  FMUL.FTZ R6, R40, R5.reuse ;  /* 0x0000000528067220 */ /* 0x080fe40000410000 */
[C---:B------:R-:W-:Y:S02]  /*1a30*/  FMUL.FTZ R0, R32.reuse, R5 ;  /* 0x0000000520007220 */ /* 0x040fe40000410000 */
[----:B------:R-:W-:Y:S02]  /*1a40*/  FFMA.FTZ R32, R32, R4, -R3 ;  /* 0x0000000420207223 */ /* 0x000fe40000010803 */
[----:B------:R-:W-:-:S02]  /*1a50*/  FFMA.FTZ R43, R43, R10, R12 ;  /* 0x0000000a2b2b7223 */ /* 0x000fc4000001000c */
[----:B------:R-:W-:Y:S02]  /*1a60*/  FFMA.FTZ R35, R35, R10, R2 ;  /* 0x0000000a23237223 */ /* 0x000fe40000010002 */
[-C--:B------:R-:W-:Y:S02]  /*1a70*/  FFMA.FTZ R41, R41, R4.reuse, R6 ;  /* 0x0000000429297223 */ /* 0x080fe40000010006 */
[----:B------:R-:W-:Y:S02]  /*1a80*/  FFMA.FTZ R33, R33, R4, R0 ;  /* 0x0000000421217223 */ /* 0x000fe40000010000 */
[----:B------:R-:W-:Y:S02]  /*1a90*/  IMAD.MOV.U32 R42, RZ, RZ, R11 ;  /* 0x000000ffff2a7224 */ /* 0x000fe400078e000b */
[----:B------:R-:W-:Y:S02]  /*1aa0*/  IMAD.MOV.U32 R40, RZ, RZ, R7 ;  /* 0x000000ffff287224 */ /* 0x000fe400078e0007 */
.L_x_1753:
[----:B------:R-:W-:Y:S05]  /*1ab0*/  BSYNC B0 ;  /* 0x0000000000007941 */ /* 0x000fea0003800000 */
.L_x_1740:
        /* <DEDUP_REMOVED lines=21> */
.L_x_1953:
        /* <DEDUP_REMOVED lines=9> */
.L_x_1954:
[----:B--2---:R-:W-:Y:S02]  /*1ca0*/  FADD.FTZ R4, R5, R2 ;  /* 0x0000000205047221 */ /* 0x004fe40000010000 */
.L_x_1755:
[----:B------:R-:W-:Y:S05]  /*1cb0*/  BSYNC B0 ;  /* 0x0000000000007941 */ /* 0x000fea0003800000 */
.L_x_1754:
[C---:B------:R-:W-:Y:S02]  /*1cc0*/  ISETP.NE.AND P0, PT, R23.reuse, RZ, PT ;  /* 0x000000ff1700720c */ /* 0x040fe40003f05270 */
[----:B------:R-:W-:-:S04]  /*1cd0*/  LEA.HI R144, R23, R23, RZ, 0x1 ;  /* 0x0000001717907211 */ /* 0x000fc800078f08ff */
[----:B------:R-:W-:-:S04]  /*1ce0*/  LOP3.LUT R0, R144, 0xfffffffe, RZ, 0xc0, !PT ;  /* 0xfffffffe90007812 */ /* 0x000fc800078ec0ff */
[----:B------:R-:W-:Y:S01]  /*1cf0*/  IADD3 R145, -R0, R23, RZ ;  /* 0x0000001700917210 */ /* 0x000fe20007ffe1ff */
[----:B------:R-:W-:Y:S02]  /*1d00*/  IMAD.MOV.U32 R0, RZ, RZ, -0x800001 ;  /* 0xff7fffffff007424 */ /* 0x000fe400078e00ff */
        /* <DEDUP_REMOVED lines=15> */
.L_x_1758:
[----:B------:R-:W-:Y:S01]  /*1e00*/  WARPSYNC 0xffffffff ;  /* 0xffffffff00007948 */ /* 0x000fe20003800000 */
[----:B------:R-:W-:Y:S06]  /*1e10*/  BAR.SYNC.DEFER_BLOCKING 0x0 ;  /* 0x0000000000007b1d */ /* 0x000fec0000010000 */
[----:B------:R-:W-:Y:S02]  /*1e20*/  ULDC UR4, c[0x0][0x1ec] ;  /* 0x00007b0000047ab9 */ /* 0x000fe40000000800 */
[----:B------:R-:W-:-:S06]  /*1e30*/  UISETP.NE.AND UP0, UPT, URZ, UR4, UPT ;  /* 0x000000043f00728c */ /* 0x000fcc000bf05270 */
[----:B------:R-:W-:Y:S01]  /*1e40*/  PLOP3.LUT P2, PT, PT, PT, UP0, 0x80, 0x0 ;  /* 0x000000000000781c */ /* 0x000fe20003f4f008 */
[----:B-1----:R1:W3:Y:S04]  /*1e50*/  LDS.64 R2, [R145.X8+0x20] ;  /* 0x0000200091027984 */ /* 0x0022e80000008a00 */
[----:B------:R1:W4:Y:S04]  /*1e60*/  LDS.64 R4, [R145.X8+0x30] ;  /* 0x0000300091047984 */ /* 0x0003280000008a00 */
[----:B------:R1:W0:Y:S04]  /*1e70*/  LDS.64 R6, [R145.X8+0x40] ;  /* 0x0000400091067984 */ /* 0x0002280000008a00 */
[----:B------:R1:W2:Y:S04]  /*1e80*/  LDS.64 R8, [R145.X8+0x50] ;  /* 0x0000500091087984 */ /* 0x0002a80000008a00 */
[----:B------:R1:W0:Y:S04]  /*1e90*/  LDS.64 R10, [R145.X8+0x60] ;  /* 0x00006000910a7984 */ /* 0x0002280000008a00 */
[----:B0-----:R1:W0:Y:S04]  /*1ea0*/  LDS.64 R12, [R145.X8+0x70] ;  /* 0x00007000910c7984 */ /* 0x0012280000008a00 */
[----:B------:R1:W0:Y:S04]  /*1eb0*/  LDS.64 R14, [R145.X8+0x80] ;  /* 0x00008000910e7984 */ /* 0x0002280000008a00 */
[----:B------:R1:W0:Y:S04]  /*1ec0*/  LDS.64 R20, [R145.X8+0x90] ;  /* 0x0000900091147984 */ /* 0x0002280000008a00 */
[----:B------:R1:W0:Y:S04]  /*1ed0*/  LDS.64 R30, [R145.X8+0xa0] ;  /* 0x0000a000911e7984 */ /* 0x0002280000008a00 */
[----:B--2---:R1:W2:Y:S04]  /*1ee0*/  LDS.64 R32, [R145.X8+0xb0] ;  /* 0x0000b00091207984 */ /* 0x0042a80000008a00 */
        /* <DEDUP_REMOVED lines=23> */
[----:B--234-:R2:W3:Y:S04]  /*2060*/  LDS.64 R78, [R145.X8+0x220] ;  /* 0x00022000914e7984 */ /* 0x01c4e80000008a00 */
[----:B------:R2:W4:Y:S04]  /*2070*/  LDS.64 R80, [R145.X8+0x230] ;  /* 0x0002300091507984 */ /* 0x0005280000008a00 */
        /* <DEDUP_REMOVED lines=30> */
.L_x_1759:
[----:B-1234-:R-:W-:Y:S01]  /*2260*/  IADD3 R146, R16, 0xf, -R29 ;  /* 0x0000000f10927810 */ /* 0x01efe20007ffe81d */
[----:B------:R-:W-:Y:S01]  /*2270*/  BSSY B0, `(.L_x_1760) ;  /* 0x0000463000007945 */ /* 0x000fe20003800000 */
[----:B------:R-:W-:Y:S01]  /*2280*/  LEA.HI.SX32 R213, R144, R29, 0x1f ;  /* 0x0000001d90d57211 */ /* 0x000fe200078ffaff */
[----:B------:R-:W-:Y:S01]  /*2290*/  IMAD.SHL.U32 R145, R145, 0x2, RZ ;  /* 0x0000000291917824 */ /* 0x000fe200078e00ff */
[----:B------:R-:W-:-:S04]  /*22a0*/  SHF.R.S32.HI R147, RZ, 0x1f, R146 ;  /* 0x0000001fff937819 */ /* 0x000fc80000011492 */
[----:B------:R-:W-:-:S04]  /*22b0*/  LEA.HI R147, R147, R146, RZ, 0x4 ;  /* 0x0000009293937211 */ /* 0x000fc800078f20ff */
[----:B------:R-:W-:-:S05]  /*22c0*/  LOP3.LUT R210, R147, 0xfffffff0, RZ, 0xc0, !PT ;  /* 0xfffffff093d27812 */ /* 0x000fca00078ec0ff */
[----:B------:R-:W-:-:S05]  /*22d0*/  IMAD.IADD R210, R210, 0x1, R29 ;  /* 0x00000001d2d27824 */ /* 0x000fca00078e021d */
[----:B------:R-:W-:-:S13]  /*22e0*/  ISETP.GE.AND P0, PT, R213, R210, PT ;  /* 0x000000d2d500720c */ /* 0x000fda0003f06270 */
[----:B------:R-:W-:Y:S05]  /*22f0*/  @P0 BRA `(.L_x_1761) ;  /* 0x000045a000000947 */ /* 0x000fea0003800000 */
[----:B------:R-:W-:Y:S01]  /*2300*/  IMAD R212, R143, 0x50, RZ ;  /* 0x000000508fd47824 */ /* 0x000fe200078e02ff */
[----:B------:R-:W-:Y:S01]  /*2310*/  HFMA2.MMA R143, -RZ, RZ, 0, 2.384185791015625e-07 ;  /* 0x00000004ff8f7435 */ /* 0x000fe200000001ff */
[----:B------:R-:W-:Y:S02]  /*2320*/  IMAD R144, R25, c[0x0][0x1d8], R22 ;  /* 0x0000760019907a24 */ /* 0x000fe400078e0216 */
[--C-:B------:R-:W-:Y:S02]  /*2330*/  IMAD R211, R142, c[0x0][0x1d4], R145.reuse ;  /* 0x000075008ed37a24 */ /* 0x100fe400078e0291 */
[--C-:B------:R-:W-:Y:S02]  /*2340*/  IMAD R142, R144, 0x50, R145.reuse ;  /* 0x00000050908e7824 */ /* 0x100fe400078e0291 */
[----:B------:R-:W-:Y:S01]  /*2350*/  IMAD R212, R212, c[0x0][0x1d4], R145 ;  /* 0x00007500d4d47a24 */ /* 0x000fe200078e0291 */
[----:B------:R-:W-:Y:S01]  /*2360*/  SHF.R.S32.HI R215, RZ, 0x1f, R211 ;  /* 0x0000001fffd77819 */ /* 0x000fe200000114d3 */
[----:B------:R-:W-:Y:S01]  /*2370*/  IMAD.MOV.U32 R216, RZ, RZ, c[0x0][0x1e8] ;  /* 0x00007a00ffd87624 */ /* 0x000fe200078e00ff */
[C---:B------:R-:W-:Y:S01]  /*2380*/  IADD3 R217, R142.reuse, 0x4, RZ ;  /* 0x000000048ed97810 */ /* 0x040fe20007ffe0ff */
[----:B------:R-:W-:Y:S01]  /*2390*/  IMAD.MOV.U32 R214, RZ, RZ, 0x50 ;  /* 0x00000050ffd67424 */ /* 0x000fe200078e00ff */
[----:B------:R-:W-:Y:S01]  /*23a0*/  SHF.R.S32.HI R218, RZ, 0x1f, R212 ;  /* 0x0000001fffda7819 */ /* 0x000fe200000114d4 */
[----:B------:R-:W-:Y:S01]  /*23b0*/  IMAD.WIDE R142, R142, R143, c[0x0][0x230] ;  /* 0x00008c008e8e7625 */ /* 0x000fe200078e028f */
[----:B------:R-:W-:-:S03]  /*23c0*/  IADD3 R216, R216, c[0x0][0x210], RZ ;  /* 0x00008400d8d87a10 */ /* 0x000fc60007ffe0ff */
[----:B------:R-:W-:Y:S02]  /*23d0*/  IMAD R214, R214, c[0x0][0x1d4], RZ ;  /* 0x00007500d6d67a24 */ /* 0x000fe400078e02ff */
.L_x_1893:
        /* <DEDUP_REMOVED lines=34> */
[----:B------:R-:W-:Y:S01]  /*2600*/  SHF.L.U32 R223, R219, 0x2, RZ ;  /* 0x00000002dbdf7819 */ /* 0x000fe200000006ff */
[----:B------:R-:W-:Y:S01]  /*2610*/  BSSY B2, `(.L_x_1764) ;  /* 0x0000009000027945 */ /* 0x000fe20003800000 */
[----:B------:R-:W-:Y:S02]  /*2620*/  CS2R R144, SRZ ;  /* 0x0000000000907805 */ /* 0x000fe4000001ff00 */
[----:B------:R-:W-:-:S13]  /*2630*/  ISETP.GE.AND P3, PT, R223, R214, PT ;  /* 0x000000d6df00720c */ /* 0x000fda0003f66270 */
[----:B------:R-:W-:Y:S05]  /*2640*/  @P3 BRA `(.L_x_1765) ;  /* 0x0000005000003947 */ /* 0x000fea0003800000 */
[----:B------:R-:W-:-:S04]  /*2650*/  IADD3 R145, P2, R212, R223, RZ ;  /* 0x000000dfd4917210 */ /* 0x000fc80007f5e0ff */
[----:B------:R-:W-:Y:S02]  /*2660*/  LEA.HI.X.SX32 R146, R223, R218, 0x1, P2 ;  /* 0x000000dadf927211 */ /* 0x000fe400010f0eff */
[----:B------:R-:W-:-:S04]  /*2670*/  LEA R144, P2, R145, c[0x0][0x198], 0x2 ;  /* 0x0000660091907a11 */ /* 0x000fc800078410ff */
[----:B------:R-:W-:-:S06]  /*2680*/  LEA.HI.X R145, R145, c[0x0][0x19c], R146, 0x2, P2 ;  /* 0x0000670091917a11 */ /* 0x000fcc00010f1492 */
[----:B------:R-:W5:Y:S03]  /*2690*/  LDG.E.64 R144, [R144.64] ;  /* 0x0000002490907981 */ /* 0x000f66000c1e1b00 */
.L_x_1765:
[----:B------:R-:W-:Y:S05]  /*26a0*/  BSYNC B2 ;  /* 0x0000000000027941 */ /* 0x000fea0003800000 */
.L_x_1764:
        /* <DEDUP_REMOVED lines=15> */
.L_x_1763:
[----:B------:R-:W-:Y:S05]  /*27a0*/  BSYNC B1 ;  /* 0x0000000000017941 */ /* 0x000fea0003800000 */
.L_x_1762:
[----:B------:R-:W-:Y:S01]  /*27b0*/  IMAD.MOV.U32 R146, RZ, RZ, 0x4 ;  /* 0x00000004ff927424 */ /* 0x000fe200078e00ff */
        /* <DEDUP_REMOVED lines=14> */
.L_x_1769:
[----:B------:R-:W-:Y:S05]  /*28a0*/  BSYNC B2 ;  /* 0x0000000000027941 */ /* 0x000fea0003800000 */
.L_x_1768:
[----:B------:R-:W-:Y:S02]  /*28b0*/  ULDC UR4, c[0x0][0x1ec] ;  /* 0x00007b0000047ab9 */ /* 0x000fe40000000800 */
[----:B------:R-:W-:-:S06]  /*28c0*/  UISETP.NE.AND UP0, UPT, URZ, UR4, UPT ;  /* 0x000000043f00728c */ /* 0x000fcc000bf05270 */
[----:B------:R-:W-:-:S13]  /*28d0*/  PLOP3.LUT P2, PT, PT, PT, UP0, 0x80, 0x0 ;  /* 0x000000000000781c */ /* 0x000fda0003f4f008 */
[----:B------:R-:W-:Y:S05]  /*28e0*/  @P2 BRA `(.L_x_1767) ;  /* 0x000000f000002947 */ /* 0x000fea0003800000 */
[----:B------:R-:W-:-:S13]  /*28f0*/  ISETP.NE.AND P5, PT, R221, RZ, PT ;  /* 0x000000ffdd00720c */ /* 0x000fda0003fa5270 */
[----:B-1----:R-:W2:Y:S01]  /*2900*/  @P5 LDG.E.64 R222, [R146.64] ;  /* 0x0000002492de5981 */ /* 0x002ea2000c1e1b00 */
[----:B------:R-:W-:Y:S01]  /*2910*/  @!P3 IADD3 R220, P4, R211, R225, RZ ;  /* 0x000000e1d3dcb210 */ /* 0x000fe20007f9e0ff */
[----:B-----5:R-:W-:Y:S02]  /*2920*/  FADD.FTZ R227, R81, R209 ;  /* 0x000000d151e37221 */ /* 0x020fe40000010000 */
[----:B------:R-:W-:Y:S01]  /*2930*/  FADD.FTZ R226, R80, R208 ;  /* 0x000000d050e27221 */ /* 0x000fe20000010000 */
[----:B------:R-:W-:Y:S02]  /*2940*/  @!P3 LEA.HI.X.SX32 R209, R225, R215, 0x1, P4 ;  /* 0x000000d7e1d1b211 */ /* 0x000fe400020f0eff */
[----:B------:R-:W-:-:S04]  /*2950*/  @!P3 LEA R224, P4, R220, c[0x0][0x198], 0x2 ;  /* 0x00006600dce0ba11 */ /* 0x000fc800078810ff */
[----:B------:R-:W-:Y:S01]  /*2960*/  @!P3 LEA.HI.X R225, R220, c[0x0][0x19c], R209, 0x2, P4 ;  /* 0x00006700dce1ba11 */ /* 0x000fe200020f14d1 */
[----:B--2---:R-:W-:Y:S02]  /*2970*/  @P5 FMUL.FTZ R226, R226, R222 ;  /* 0x000000dee2e25220 */ /* 0x004fe40000410000 */
[----:B------:R-:W-:Y:S02]  /*2980*/  @P5 FMUL.FTZ R227, R227, R223 ;  /* 0x000000dfe3e35220 */ /* 0x000fe40000410000 */
[--C-:B------:R-:W-:Y:S02]  /*2990*/  IMAD.MOV.U32 R208, RZ, RZ, R226.reuse ;  /* 0x000000ffffd07224 */ /* 0x100fe400078e00e2 */
[--C-:B------:R-:W-:Y:S01]  /*29a0*/  IMAD.MOV.U32 R209, RZ, RZ, R227.reuse ;  /* 0x000000ffffd17224 */ /* 0x100fe200078e00e3 */
[----:B------:R1:W-:Y:S01]  /*29b0*/  @!P3 STG.E.64 [R224.64], R226 ;  /* 0x000000e2e000b986 */ /* 0x0003e2000c101b24 */
[----:B------:R-:W-:Y:S02]  /*29c0*/  @!P3 IMAD.MOV.U32 R209, RZ, RZ, R227 ;  /* 0x000000ffffd1b224 */ /* 0x000fe400078e00e3 */
[----:B------:R-:W-:-:S02]  /*29d0*/  @!P3 IMAD.MOV.U32 R208, RZ, RZ, R226 ;  /* 0x000000ffffd0b224 */ /* 0x000fc400078e00e2 */
.L_x_1767:
[----:B------:R-:W-:Y:S05]  /*29e0*/  BSYNC B1 ;  /* 0x0000000000017941 */ /* 0x000fea0003800000 */
.L_x_1766:
[----:B------:R-:W-:Y:S01]  /*29f0*/  BSSY B1, `(.L_x_1770) ;  /* 0x000001e000017945 */ /* 0x000fe20003800000 */
[----:B------:R-:W-:Y:S05]  /*2a00*/  @P1 BRA `(.L_x_1771) ;  /* 0x000001c000001947 */ /* 0x000fea0003800000 */
[----:B------:R-:W-:Y:S01]  /*2a10*/  MOV R148, c[0x0][0x1d4] ;  /* 0x0000750000947a02 */ /* 0x000fe20000000f00 */
[----:B------:R-:W-:Y:S04]  /*2a20*/  BSSY B2, `(.L_x_1772) ;  /* 0x000000b000027945 */ /* 0x000fe80003800000 */
[----:B------:R-:W-:-:S04]  /*2a30*/  IMAD R148, R148, 0x2, R219 ;  /* 0x0000000294947824 */ /* 0x000fc800078e02db */
[----:B-1----:R-:W-:Y:S02]  /*2a40*/  IMAD.SHL.U32 R225, R148, 0x4, RZ ;  /* 0x0000000494e17824 */ /* 0x002fe400078e00ff */
        /* <DEDUP_REMOVED lines=8> */
.L_x_1773:
[----:B------:R-:W-:Y:S05]  /*2ad0*/  BSYNC B2 ;  /* 0x0000000000027941 */ /* 0x000fea0003800000 */
.L_x_1772:
        /* <DEDUP_REMOVED lines=15> */
.L_x_1771:
[----:B------:R-:W-:Y:S05]  /*2bd0*/  BSYNC B1 ;  /* 0x0000000000017941 */ /* 0x000fea0003800000 */
.L_x_1770:
[----:B------:R-:W-:Y:S01]  /*2be0*/  BSSY B1, `(.L_x_1774) ;  /* 0x000001e000017945 */ /* 0x000fe20003800000 */
[----:B------:R-:W-:Y:S01]  /*2bf0*/  IMAD.MOV.U32 R220, RZ, RZ, c[0x0][0x1d4] ;  /* 0x00007500ffdc7624 */ /* 0x000fe200078e00ff */
[----:B------:R-:W-:Y:S05]  /*2c00*/  @P1 BRA `(.L_x_1775) ;  /* 0x000001b000001947 */ /* 0x000fea0003800000 */
[----:B------:R-:W-:Y:S01]  /*2c10*/  IMAD R150, R220, 0x3, R219 ;  /* 0x00000003dc967824 */ /* 0x000fe200078e02db */
[----:B------:R-:W-:Y:S03]  /*2c20*/  BSSY B2, `(.L_x_1776) ;  /* 0x000000a000027945 */ /* 0x000fe60003800000 */
        /* <DEDUP_REMOVED lines=9> */
.L_x_1777:
[----:B------:R-:W-:Y:S05]  /*2cc0*/  BSYNC B2 ;  /* 0x0000000000027941 */ /* 0x000fea0003800000 */
.L_x_1776:
[----:B------:R-:W-:Y:S02]  /*2cd0*/  ULDC UR4, c[0x0][0x1ec] ;  /* 0x00007b0000047ab9 */ /* 0x000fe40000000800 */
[----:B------:R-:W-:-:S06]  /*2ce0*/  UISETP.NE.AND UP0, UPT, URZ, UR4, UPT ;  /* 0x000000043f00728c */ /* 0x000fcc000bf05270 */
[----:B------:R-:W-:-:S13]  /*2cf0*/  PLOP3.LUT P2, PT, PT, PT, UP0, 0x80, 0x0 ;  /* 0x000000000000781c */ /* 0x000fda0003f4f008 */
[----:B------:R-:W-:Y:S05]  /*2d00*/  @P2 BRA `(.L_x_1775) ;  /* 0x000000b000002947 */ /* 0x000fea0003800000 */
[----:B------:R-:W-:-:S13]  /*2d10*/  ISETP.NE.AND P5, PT, R221, RZ, PT ;  /* 0x000000ffdd00720c */ /* 0x000fda0003fa5270 */
[----:B------:R-:W2:Y:S01]  /*2d20*/  @P5 LDG.E.64 R222, [R146.64+0x20] ;  /* 0x0000202492de5981 */ /* 0x000ea2000c1e1b00 */
[----:B------:R-:W-:Y:S01]  /*2d30*/  @!P3 IADD3 R225, P4, R211, R227, RZ ;  /* 0x000000e3d3e1b210 */ /* 0x000fe20007f9e0ff */
[----:B0----5:R-:W-:Y:S02]  /*2d40*/  FADD.FTZ R150, R84, R150 ;  /* 0x0000009654967221 */ /* 0x021fe40000010000 */
[----:B------:R-:W-:Y:S01]  /*2d50*/  FADD.FTZ R151, R85, R151 ;  /* 0x0000009755977221 */ /* 0x000fe20000010000 */
[----:B------:R-:W-:Y:S02]  /*2d60*/  @!P3 LEA.HI.X.SX32 R226, R227, R215, 0x1, P4 ;  /* 0x000000d7e3e2b211 */ /* 0x000fe400020f0eff */
[----:B------:R-:W-:-:S04]  /*2d70*/  @!P3 LEA R224, P4, R225, c[0x0][0x198], 0x2 ;  /* 0x00006600e1e0ba11 */ /* 0x000fc800078810ff */
[----:B------:R-:W-:Y:S01]  /*2d80*/  @!P3 LEA.HI.X R225, R225, c[0x0][0x19c], R226, 0x2, P4 ;  /* 0x00006700e1e1ba11 */ /* 0x000fe200020f14e2 */
[----:B--2---:R-:W-:Y:S02]  /*2d90*/  @P5 FMUL.FTZ R150, R150, R222 ;  /* 0x000000de96965220 */ /* 0x004fe40000410000 */
[----:B------:R-:W-:-:S05]  /*2da0*/  @P5 FMUL.FTZ R151, R151, R223 ;  /* 0x000000df97975220 */ /* 0x000fca0000410000 */
[----:B------:R0:W-:Y:S02]  /*2db0*/  @!P3 STG.E.64 [R224.64], R150 ;  /* 0x00000096e000b986 */ /* 0x0001e4000c101b24 */
.L_x_1775:
[----:B------:R-:W-:Y:S05]  /*2dc0*/  BSYNC B1 ;  /* 0x0000000000017941 */ /* 0x000fea0003800000 */
.L_x_1774:
[----:B------:R-:W-:Y:S01]  /*2dd0*/  BSSY B1, `(.L_x_1778) ;  /* 0x000001d000017945 */ /* 0x000fe20003800000 */
        /* <DEDUP_REMOVED lines=12> */
.L_x_1781:
[----:B------:R-:W-:Y:S05]  /*2ea0*/  BSYNC B2 ;  /* 0x0000000000027941 */ /* 0x000fea0003800000 */
.L_x_1780:
[----:B------:R-:W-:Y:S02]  /*2eb0*/  ULDC UR4, c[0x0][0x1ec] ;  /* 0x00007b0000047ab9 */ /* 0x000fe40000000800 */
[----:B------:R-:W-:-:S06]  /*2ec0*/  UISETP.NE.AND UP0, UPT, URZ, UR4, UPT ;  /* 0x000000043f00728c */ /* 0x000fcc000bf05270 */
[----:B------:R-:W-:-:S13]  /*2ed0*/  PLOP3.LUT P2, PT, PT, PT, UP0, 0x80, 0x0 ;  /* 0x000000000000781c */ /* 0x000fda0003f4f008 */
[----:B------:R-:W-:Y:S05]  /*2ee0*/  @P2 BRA `(.L_x_1779) ;  /* 0x000000b000002947 */ /* 0x000fea0003800000 */
[----:B------:R-:W-:-:S13]  /*2ef0*/  ISETP.NE.AND P5, PT, R221, RZ, PT ;  /* 0x000000ffdd00720c */ /* 0x000fda0003fa5270 */
[----:B------:R-:W2:Y:S01]  /*2f00*/  @P5 LDG.E.64 R222, [R146.64+0x30] ;  /* 0x0000302492de5981 */ /* 0x000ea2000c1e1b00 */
[----:B0-----:R-:W-:Y:S01]  /*2f10*/  @!P3 IADD3 R225, P4, R211, R227, RZ ;  /* 0x000000e3d3e1b210 */ /* 0x001fe20007f9e0ff */
        /* <DEDUP_REMOVED lines=8> */
.L_x_1779:
[----:B------:R-:W-:Y:S05]  /*2fa0*/  BSYNC B1 ;  /* 0x0000000000017941 */ /* 0x000fea0003800000 */
.L_x_1778:
[----:B------:R-:W-:Y:S01]  /*2fb0*/  BSSY B1, `(.L_x_1782) ;  /* 0x000001d000017945 */ /* 0x000fe20003800000 */
[----:B------:R-:W-:Y:S05]  /*2fc0*/  @P1 BRA `(.L_x_1783) ;  /* 0x000001b000001947 */ /* 0x000fea0003800000 */
[----:B------:R-:W-:Y:S01]  /*2fd0*/  IMAD R154, R220, 0x5, R219 ;  /* 0x00000005dc9a7824 */ /* 0x000fe200078e02db */
[----:B------:R-:W-:Y:S04]  /*2fe0*/  BSSY B2, `(.L_x_1784) ;  /* 0x000000a000027945 */ /* 0x000fe80003800000 */
[----:B-1----:R-:W-:Y:S02]  /*2ff0*/  SHF.L.U32 R227, R154, 0x2, RZ ;  /* 0x000000029ae37819 */ /* 0x002fe400000006ff */
        /* <DEDUP_REMOVED lines=8> */
.L_x_1785:
[----:B------:R-:W-:Y:S05]  /*3080*/  BSYNC B2 ;  /* 0x0000000000027941 */ /* 0x000fea0003800000 */
.L_x_1784:
        /* <DEDUP_REMOVED lines=15> */
.L_x_1783:
[----:B------:R-:W-:Y:S05]  /*3180*/  BSYNC B1 ;  /* 0x0000000000017941 */ /* 0x000fea0003800000 */
.L_x_1782:
        /* <DEDUP_REMOVED lines=13> */
.L_x_1789:
[----:B------:R-:W-:Y:S05]  /*3260*/  BSYNC B2 ;  /* 0x0000000000027941 */ /* 0x000fea0003800000 */
.L_x_1788:
        /* <DEDUP_REMOVED lines=15> */
.L_x_1787:
[----:B------:R-:W-:Y:S05]  /*3360*/  BSYNC B1 ;  /* 0x0000000000017941 */ /* 0x000fea0003800000 */
.L_x_1786:
        /* <DEDUP_REMOVED lines=13> */
.L_x_1793:
[----:B------:R-:W-:Y:S05]  /*3440*/  BSYNC B2 ;  /* 0x0000000000027941 */ /* 0x000fea0003800000 */
.L_x_1792:
        /* <DEDUP_REMOVED lines=15> */
.L_x_1791:
[----:B------:R-:W-:Y:S05]  /*3540*/  BSYNC B1 ;  /* 0x0000000000017941 */ /* 0x000fea0003800000 */
.L_x_1790:
        /* <DEDUP_REMOVED lines=13> */
.L_x_1797:
[----:B------:R-:W-:Y:S05]  /*3620*/  BSYNC B2 ;  /* 0x0000000000027941 */ /* 0x000fea0003800000 */
.L_x_1796:
        /* <DEDUP_REMOVED lines=15> */
.L_x_1795:
[----:B------:R-:W-:Y:S05]  /*3720*/  BSYNC B1 ;  /* 0x0000000000017941 */ /* 0x000fea0003800000 */
.L_x_1794:
        /* <DEDUP_REMOVED lines=13> */
.L_x_1801:
[----:B------:R-:W-:Y:S05]  /*3800*/  BSYNC B2 ;  /* 0x0000000000027941 */ /* 0x000fea0003800000 */
.L_x_1800:
        /* <DEDUP_REMOVED lines=15> */
.L_x_1799:
[----:B------:R-:W-:Y:S05]  /*3900*/  BSYNC B1 ;  /* 0x0000000000017941 */ /* 0x000fea0003800000 */
.L_x_1798:
        /* <DEDUP_REMOVED lines=13> */
.L_x_1805:
[----:B------:R-:W-:Y:S05]  /*39e0*/  BSYNC B2 ;  /* 0x0000000000027941 */ /* 0x000fea0003800000 */
.L_x_1804:
        /* <DEDUP_REMOVED lines=15> */
.L_x_1803:
[----:B------:R-:W-:Y:S05]  /*3ae0*/  BSYNC B1 ;  /* 0x0000000000017941 */ /* 0x000fea0003800000 */
.L_x_1802:
        /* <DEDUP_REMOVED lines=13> */
.L_x_1809:
[----:B------:R-:W-:Y:S05]  /*3bc0*/  BSYNC B2 ;  /* 0x0000000000027941 */ /* 0x000fea0003800000 */
.L_x_1808:
        /* <DEDUP_REMOVED lines=15> */
.L_x_1807:
[----:B------:R-:W-:Y:S05]  /*3cc0*/  BSYNC B1 ;  /* 0x0000000000017941 */ /* 0x000fea0003800000 */
.L_x_1806:
        /* <DEDUP_REMOVED lines=13> */
.L_x_1813:
[----:B------:R-:W-:Y:S05]  /*3da0*/  BSYNC B2 ;  /* 0x0000000000027941 */ /* 0x000fea0003800000 */
.L_x_1812:
        /* <DEDUP_REMOVED lines=15> */
.L_x_1811:
[----:B------:R-:W-:Y:S05]  /*3ea0*/  BSYNC B1 ;  /* 0x0000000000017941 */ /* 0x000fea0003800000 */
.L_x_1810:
        /* <DEDUP_REMOVED lines=13> */
.L_x_1817:
[----:B------:R-:W-:Y:S05]  /*3f80*/  BSYNC B2 ;  /* 0x0000000000027941 */ /* 0x000fea0003800000 */
.L_x_1816:
        /* <DEDUP_REMOVED lines=15> */
.L_x_1815:
[----:B------:R-:W-:Y:S05]  /*4080*/  BSYNC B1 ;  /* 0x0000000000017941 */ /* 0x000fea0003800000 */
.L_x_1814:
        /* <DEDUP_REMOVED lines=13> */
.L_x_1821:
[----:B------:R-:W-:Y:S05]  /*4160*/  BSYNC B2 ;  /* 0x0000000000027941 */ /* 0x000fea0003800000 */
.L_x_1820:
        /* <DEDUP_REMOVED lines=15> */
.L_x_1819:
[----:B------:R-:W-:Y:S05]  /*4260*/  BSYNC B1 ;  /* 0x0000000000017941 */ /* 0x000fea0003800000 */
.L_x_1818:
        /* <DEDUP_REMOVED lines=13> */
.L_x_1825:
[----:B------:R-:W-:Y:S05]  /*4340*/  BSYNC B2 ;  /* 0x0000000000027941 */ /* 0x000fea0003800000 */
.L_x_1824:
        /* <DEDUP_REMOVED lines=15> */
.L_x_1823:
[----:B------:R-:W-:Y:S05]  /*4440*/  BSYNC B1 ;  /* 0x0000000000017941 */ /* 0x000fea0003800000 */
.L_x_1822:
        /* <DEDUP_REMOVED lines=13> */
.L_x_1829:
[----:B------:R-:W-:Y:S05]  /*4520*/  BSYNC B2 ;  /* 0x0000000000027941 */ /* 0x000fea0003800000 */
.L_x_1828:
        /* <DEDUP_REMOVED lines=15> */
.L_x_1827:
[----:B------:R-:W-:Y:S05]  /*4620*/  BSYNC B1 ;  /* 0x0000000000017941 */ /* 0x000fea0003800000 */
.L_x_1826:
        /* <DEDUP_REMOVED lines=13> */
.L_x_1833:
[----:B------:R-:W-:Y:S05]  /*4700*/  BSYNC B2 ;  /* 0x0000000000027941 */ /* 0x000fea0003800000 */
.L_x_1832:
        /* <DEDUP_REMOVED lines=15> */
.L_x_1831:
[----:B------:R-:W-:Y:S05]  /*4800*/  BSYNC B1 ;  /* 0x0000000000017941 */ /* 0x000fea0003800000 */
.L_x_1830:
        /* <DEDUP_REMOVED lines=13> */
.L_x_1837:
[----:B------:R-:W-:Y:S05]  /*48e0*/  BSYNC B2 ;  /* 0x0000000000027941 */ /* 0x000fea0003800000 */
.L_x_1836:
        /* <DEDUP_REMOVED lines=15> */
.L_x_1835:
[----:B------:R-:W-:Y:S05]  /*49e0*/  BSYNC B1 ;  /* 0x0000000000017941 */ /* 0x000fea0003800000 */
.L_x_1834:
        /* <DEDUP_REMOVED lines=13> */
.L_x_1841:
[----:B------:R-:W-:Y:S05]  /*4ac0*/  BSYNC B2 ;  /* 0x0000000000027941 */ /* 0x000fea0003800000 */
.L_x_1840:
        /* <DEDUP_REMOVED lines=15> */
.L_x_1839:
[----:B------:R-:W-:Y:S05]  /*4bc0*/  BSYNC B1 ;  /* 0x0000000000017941 */ /* 0x000fea0003800000 */
.L_x_1838:
        /* <DEDUP_REMOVED lines=13> */
.L_x_1845:
[----:B------:R-:W-:Y:S05]  /*4ca0*/  BSYNC B2 ;  /* 0x0000000000027941 */ /* 0x000fea0003800000 */
.L_x_1844:
        /* <DEDUP_REMOVED lines=15> */
.L_x_1843:
[----:B------:R-:W-:Y:S05]  /*4da0*/  BSYNC B1 ;  /* 0x0000000000017941 */ /* 0x000fea0003800000 */
.L_x_1842:
        /* <DEDUP_REMOVED lines=13> */
.L_x_1849:
[----:B------:R-:W-:Y:S05]  /*4e80*/  BSYNC B2 ;  /* 0x0000000000027941 */ /* 0x000fea0003800000 */
.L_x_1848:
        /* <DEDUP_REMOVED lines=15> */
.L_x_1847:
[----:B------:R-:W-:Y:S05]  /*4f80*/  BSYNC B1 ;  /* 0x0000000000017941 */ /* 0x000fea0003800000 */
.L_x_1846:
        /* <DEDUP_REMOVED lines=13> */
.L_x_1853:
[----:B------:R-:W-:Y:S05]  /*5060*/  BSYNC B2 ;  /* 0x0000000000027941 */ /* 0x000fea0003800000 */
.L_x_1852:
        /* <DEDUP_REMOVED lines=15> */
.L_x_1851:
[----:B------:R-:W-:Y:S05]  /*5160*/  BSYNC B1 ;  /* 0x0000000000017941 */ /* 0x000fea0003800000 */
.L_x_1850:
        /* <DEDUP_REMOVED lines=13> */
.L_x_1857:
[----:B------:R-:W-:Y:S05]  /*5240*/  BSYNC B2 ;  /* 0x0000000000027941 */ /* 0x000fea0003800000 */
.L_x_1856:
        /* <DEDUP_REMOVED lines=15> */
.L_x_1855:
[----:B------:R-:W-:Y:S05]  /*5340*/  BSYNC B1 ;  /* 0x0000000000017941 */ /* 0x000fea0003800000 */
.L_x_1854:
        /* <DEDUP_REMOVED lines=13> */
.L_x_1861:
[----:B------:R-:W-:Y:S05]  /*5420*/  BSYNC B2 ;  /* 0x0000000000027941 */ /* 0x000fea0003800000 */
.L_x_1860:
        /* <DEDUP_REMOVED lines=15> */
.L_x_1859:
[----:B------:R-:W-:Y:S05]  /*5520*/  BSYNC B1 ;  /* 0x0000000000017941 */ /* 0x000fea0003800000 */
.L_x_1858:
        /* <DEDUP_REMOVED lines=13> */
.L_x_1865:
[----:B------:R-:W-:Y:S05]  /*5600*/  BSYNC B2 ;  /* 0x0000000000027941 */ /* 0x000fea0003800000 */
.L_x_1864:
        /* <DEDUP_REMOVED lines=15> */
.L_x_1863:
[----:B------:R-:W-:Y:S05]  /*5700*/  BSYNC B1 ;  /* 0x0000000000017941 */ /* 0x000fea0003800000 */
.L_x_1862:
        /* <DEDUP_REMOVED lines=13> */
.L_x_1869:
[----:B------:R-:W-:Y:S05]  /*57e0*/  BSYNC B2 ;  /* 0x0000000000027941 */ /* 0x000fea0003800000 */
.L_x_1868:
        /* <DEDUP_REMOVED lines=15> */
.L_x_1867:
[----:B------:R-:W-:Y:S05]  /*58e0*/  BSYNC B1 ;  /* 0x0000000000017941 */ /* 0x000fea0003800000 */
.L_x_1866:
        /* <DEDUP_REMOVED lines=13> */
.L_x_1873:
[----:B------:R-:W-:Y:S05]  /*59c0*/  BSYNC B2 ;  /* 0x0000000000027941 */ /* 0x000fea0003800000 */
.L_x_1872:
        /* <DEDUP_REMOVED lines=15> */
.L_x_1871:
[----:B------:R-:W-:Y:S05]  /*5ac0*/  BSYNC B1 ;  /* 0x0000000000017941 */ /* 0x000fea0003800000 */
.L_x_1870:
        /* <DEDUP_REMOVED lines=13> */
.L_x_1877:
[----:B------:R-:W-:Y:S05]  /*5ba0*/  BSYNC B2 ;  /* 0x0000000000027941 */ /* 0x000fea0003800000 */
.L_x_1876:
        /* <DEDUP_REMOVED lines=15> */
.L_x_1875:
[----:B------:R-:W-:Y:S05]  /*5ca0*/  BSYNC B1 ;  /* 0x0000000000017941 */ /* 0x000fea0003800000 */
.L_x_1874:
        /* <DEDUP_REMOVED lines=13> */
.L_x_1881:
[----:B------:R-:W-:Y:S05]  /*5d80*/  BSYNC B2 ;  /* 0x0000000000027941 */ /* 0x000fea0003800000 */
.L_x_1880:
        /* <DEDUP_REMOVED lines=15> */
.L_x_1879:
[----:B------:R-:W-:Y:S05]  /*5e80*/  BSYNC B1 ;  /* 0x0000000000017941 */ /* 0x000fea0003800000 */
.L_x_1878:
        /* <DEDUP_REMOVED lines=13> */
.L_x_1885:
[----:B------:R-:W-:Y:S05]  /*5f60*/  BSYNC B2 ;  /* 0x0000000000027941 */ /* 0x000fea0003800000 */
.L_x_1884:
        /* <DEDUP_REMOVED lines=15> */
.L_x_1883:
[----:B------:R-:W-:Y:S05]  /*6060*/  BSYNC B1 ;  /* 0x0000000000017941 */ /* 0x000fea0003800000 */
.L_x_1882:
[----:B------:R-:W-:Y:S01]  /*6070*/  BSSY B1, `(.L_x_1886) ;  /* 0x000001d000017945 */ /* 0x000fe20003800000 */
[----:B------:R-:W-:Y:S01]  /*6080*/  IMAD R219, R220, 0x1f, R219 ;  /* 0x0000001fdcdb7824 */ /* 0x000fe200078e02db */
[----:B------:R-:W-:Y:S05]  /*6090*/  @P1 BRA `(.L_x_1887) ;  /* 0x000001a000001947 */ /* 0x000fea0003800000 */
[----:B-1----:R-:W-:Y:S01]  /*60a0*/  SHF.L.U32 R223, R219, 0x2, RZ ;  /* 0x00000002dbdf7819 */ /* 0x002fe200000006ff */
        /* <DEDUP_REMOVED lines=9> */
.L_x_1889:
[----:B------:R-:W-:Y:S05]  /*6140*/  BSYNC B2 ;  /* 0x0000000000027941 */ /* 0x000fea0003800000 */
.L_x_1888:
        /* <DEDUP_REMOVED lines=15> */
.L_x_1887:
[----:B------:R-:W-:Y:S05]  /*6240*/  BSYNC B1 ;  /* 0x0000000000017941 */ /* 0x000fea0003800000 */
.L_x_1886:
[----:B-----5:R-:W-:Y:S01]  /*6250*/  FMUL.FTZ R147, R4, R208 ;  /* 0x000000d004937220 */ /* 0x020fe20000410000 */
[----:B01----:R-:W-:Y:S01]  /*6260*/  LOP3.LUT R224, R23, 0x1, RZ, 0xc0, !PT ;  /* 0x0000000117e07812 */ /* 0x003fe200078ec0ff */
[----:B------:R-:W-:Y:S02]  /*6270*/  FMUL.FTZ R146, R5, R209 ;  /* 0x000000d105927220 */ /* 0x000fe40000410000 */
        /* <DEDUP_REMOVED lines=65> */
.L_x_1955:
        /* <DEDUP_REMOVED lines=15> */
[----:B------:R-:W2:Y:S04]  /*6780*/  @P1 LDG.E R222, [R222.64] ;  /* 0x00000024dede1981 */ /* 0x000ea8000c1e1900 */
[----:B------:R-:W3:Y:S01]  /*6790*/  @P3 LDG.E R146, [R146.64] ;  /* 0x0000002492923981 */ /* 0x000ee2000c1e1900 */
[C---:B------:R-:W-:Y:S02]  /*67a0*/  @P1 ISETP.GE.AND P4, PT, R213.reuse, R216, PT ;  /* 0x000000d8d500120c */ /* 0x040fe40003f86270 */
[----:B0-----:R-:W-:Y:S02]  /*67b0*/  @P1 IADD3 R225, R213, 0x1, -R24 ;  /* 0x00000001d5e11810 */ /* 0x001fe40007ffe818 */
[----:B------:R-:W-:-:S05]  /*67c0*/  @P1 SEL R220, R19, RZ, !P4 ;  /* 0x000000ff13dc1207 */ /* 0x000fca0006000000 */
[----:B------:R-:W-:-:S06]  /*67d0*/  @P1 IMAD.IADD R220, R220, 0x1, R225 ;  /* 0x00000001dcdc1824 */ /* 0x000fcc00078e02e1 */
[----:B------:R-:W2:Y:S01]  /*67e0*/  @P1 I2F R220, R220 ;  /* 0x000000dc00dc1306 */ /* 0x000ea20000201400 */
[----:B------:R-:W-:Y:S02]  /*67f0*/  FMUL.FTZ R219, R219, c[0x0][0x1f0] ;  /* 0x00007c00dbdb7a20 */ /* 0x000fe40000410000 */
[----:B------:R-:W-:Y:S02]  /*6800*/  IMAD.IADD R224, R213, 0x1, -R29 ;  /* 0x00000001d5e07824 */ /* 0x000fe400078e0a1d */
[----:B---3--:R-:W-:-:S04]  /*6810*/  @P3 FADD.FTZ R219, R219, R146 ;  /* 0x00000092dbdb3221 */ /* 0x008fc80000010000 */
[----:B--2---:R-:W-:-:S05]  /*6820*/  @P1 FFMA.FTZ R219, R220, R222, R219 ;  /* 0x000000dedcdb1223 */ /* 0x004fca00000100db */
[----:B------:R0:W-:Y:S01]  /*6830*/  STS [R224.X4+0x420], R219 ;  /* 0x000420dbe0007388 */ /* 0x0001e20000004800 */
[----:B------:R-:W-:-:S03]  /*6840*/  @!P0 FMNMX.FTZ R0, R0, R219, !PT ;  /* 0x000000db00008209 */ /* 0x000fc60007810000 */
.L_x_1892:
[----:B------:R-:W-:Y:S05]  /*6850*/  BSYNC B1 ;  /* 0x0000000000017941 */ /* 0x000fea0003800000 */
.L_x_1891:
[----:B------:R-:W-:-:S04]  /*6860*/  IADD3 R213, R213, 0x40, RZ ;  /* 0x00000040d5d57810 */ /* 0x000fc80007ffe0ff */
[----:B------:R-:W-:-:S13]  /*6870*/  ISETP.GE.AND P0, PT, R213, R210, PT ;  /* 0x000000d2d500720c */ /* 0x000fda0003f06270 */
[----:B0-----:R-:W-:Y:S01]  /*6880*/  @P0 CALL.REL.NOINC `(.L_x_1761) ;  /* 0x0000001000000944 */ /* 0x001fe20003c00000 */
[----:B------:R-:W-:Y:S05]  /*6890*/  BRA `(.L_x_1893) ;  /* 0xffffbb4000007947 */ /* 0x000fea000383ffff */
.L_x_1761:
[----:B------:R-:W-:Y:S05]  /*68a0*/  BSYNC B0 ;  /* 0x0000000000007941 */ /* 0x000fea0003800000 */
.L_x_1760:
[----:B------:R-:W-:Y:S05]  /*68b0*/  BRA.DIV ~URZ, `(.L_x_1894) ;  /* 0x00002e827f007947 */ /* 0x000fea000b800000 */
[----:B------:R1:W2:Y:S02]  /*68c0*/  SHFL.BFLY PT, R3, R0, 0x10, 0x1f ;  /* 0x0e001f0000037f89 */ /* 0x0002a400000e0000 */
.L_x_1956:
[----:B--2---:R-:W-:Y:S01]  /*68d0*/  FMNMX.FTZ R4, R3, R0, !PT ;  /* 0x0000000003047209 */ /* 0x004fe20007810000 */
[----:B------:R-:W-:Y:S05]  /*68e0*/  BRA.DIV ~URZ, `(.L_x_1895) ;  /* 0x00002ed27f007947 */ /* 0x000fea000b800000 */
[----:B-1----:R-:W1:Y:S02]  /*68f0*/  SHFL.BFLY PT, R0, R4, 0x8, 0x1f ;  /* 0x0d001f0004007f89 */ /* 0x002e6400000e0000 */
[----:B-1----:R-:W-:-:S05]  /*6900*/  FMNMX.FTZ R0, R4, R0, !PT ;  /* 0x0000000004007209 */ /* 0x002fca0007810000 */
[----:B------:R-:W1:Y:S02]  /*6910*/  SHFL.BFLY PT, R3, R0, 0x4, 0x1f ;  /* 0x0c801f0000037f89 */ /* 0x000e6400000e0000 */
[----:B-1----:R-:W-:-:S05]  /*6920*/  FMNMX.FTZ R3, R0, R3, !PT ;  /* 0x0000000300037209 */ /* 0x002fca0007810000 */
[----:B------:R1:W2:Y:S02]  /*6930*/  SHFL.BFLY PT, R2, R3, 0x2, 0x1f ;  /* 0x0c401f0003027f89 */ /* 0x0002a400000e0000 */
.L_x_1957:
[----:B------:R-:W-:Y:S01]  /*6940*/  SHF.R.S32.HI R0, RZ, 0x1f, R23 ;  /* 0x0000001fff007819 */ /* 0x000fe20000011417 */
[----:B------:R-:W-:Y:S01]  /*6950*/  WARPSYNC 0xffffffff ;  /* 0xffffffff00007948 */ /* 0x000fe20003800000 */
[----:B-12---:R-:W-:Y:S02]  /*6960*/  FMNMX.FTZ R3, R2, R3, !PT ;  /* 0x0000000302037209 */ /* 0x006fe40007810000 */
        /* <DEDUP_REMOVED lines=8> */
[----:B-1----:R-:W-:Y:S01]  /*69f0*/  IMAD.MOV.U32 R2, RZ, RZ, -0x800001 ;  /* 0xff7fffffff027424 */ /* 0x002fe200078e00ff */
[----:B------:R-:W-:Y:S01]  /*6a00*/  IADD3 R7, R23, R29, RZ ;  /* 0x0000001d17077210 */ /* 0x000fe20007ffe0ff */
[----:B------:R-:W-:Y:S02]  /*6a10*/  IMAD.MOV.U32 R5, RZ, RZ, RZ ;  /* 0x000000ffff057224 */ /* 0x000fe400078e00ff */
[----:B------:R-:W-:Y:S01]  /*6a20*/  BSSY B0, `(.L_x_1896) ;  /* 0x0000079000007945 */ /* 0x000fe20003800000 */
[----:B------:R-:W-:-:S07]  /*6a30*/  ISETP.GE.AND P1, PT, R7, R24, PT ;  /* 0x000000180700720c */ /* 0x000fce0003f26270 */
[----:B------:R-:W1:Y:S04]  /*6a40*/  @!P0 LDS R2, [R0.X4] ;  /* 0x0000000000028984 */ /* 0x000e680000004800 */
[----:B-1----:R-:W1:Y:S02]  /*6a50*/  SHFL.BFLY PT, R3, R2, 0x2, 0x1f ;  /* 0x0c401f0002037f89 */ /* 0x002e6400000e0000 */
[----:B-1----:R-:W-:-:S05]  /*6a60*/  FMNMX.FTZ R3, R3, R2, !PT ;  /* 0x0000000203037209 */ /* 0x002fca0007810000 */
[----:B------:R-:W1:Y:S02]  /*6a70*/  SHFL.BFLY PT, R4, R3, 0x1, 0x1f ;  /* 0x0c201f0003047f89 */ /* 0x000e6400000e0000 */
[----:B-1----:R-:W-:-:S05]  /*6a80*/  FMNMX.FTZ R4, R3, R4, !PT ;  /* 0x0000000403047209 */ /* 0x002fca0007810000 */
[----:B0-----:R0:W1:Y:S01]  /*6a90*/  SHFL.IDX PT, R14, R4, RZ, 0x1f ;  /* 0x00001fff040e7589 */ /* 0x00106200000e0000 */
        /* <DEDUP_REMOVED lines=11> */
[----:B------:R-:W-:Y:S01]  /*6b50*/  IMAD.MOV.U32 R8, RZ, RZ, R2 ;  /* 0x000000ffff087224 */ /* 0x000fe200078e0002 */
[----:B------:R-:W-:Y:S01]  /*6b60*/  ISETP.NE.U32.AND P0, PT, RZ, c[0x0][0x200], PT ;  /* 0x00008000ff007a0c */ /* 0x000fe20003f05070 */
[----:B------:R-:W-:Y:S01]  /*6b70*/  IMAD.MOV.U32 R5, RZ, RZ, RZ ;  /* 0x000000ffff057224 */ /* 0x000fe200078e00ff */
[----:B------:R-:W-:Y:S01]  /*6b80*/  SHF.R.S32.HI R10, RZ, 0x1f, R12 ;  /* 0x0000001fff0a7819 */ /* 0x000fe2000001140c */
[--C-:B------:R-:W-:Y:S01]  /*6b90*/  IMAD.MOV.U32 R9, RZ, RZ, R7.reuse ;  /* 0x000000ffff097224 */ /* 0x100fe200078e0007 */
[----:B------:R-:W-:Y:S02]  /*6ba0*/  IADD3 R12, P3, P4, R12, c[0x0][0x200], R7 ;  /* 0x000080000c0c7a10 */ /* 0x000fe40007c7e007 */
[----:B------:R-:W-:Y:S02]  /*6bb0*/  ISETP.NE.AND.EX P0, PT, RZ, c[0x0][0x204], PT, P0 ;  /* 0x00008100ff007a0c */ /* 0x000fe40003f05300 */
[----:B------:R-:W-:-:S02]  /*6bc0*/  IADD3.X R3, R10, c[0x0][0x204], R3, P3, P4 ;  /* 0x000081000a037a10 */ /* 0x000fc40001fe8403 */
[----:B------:R-:W-:-:S08]  /*6bd0*/  IADD3 R10, R17, 0x420, RZ ;  /* 0x00000420110a7810 */ /* 0x000fd00007ffe0ff */
.L_x_1903:
[----:B------:R-:W-:Y:S01]  /*6be0*/  BSSY B2, `(.L_x_1900) ;  /* 0x000000b000027945 */ /* 0x000fe20003800000 */
[----:B0-----:R-:W-:Y:S05]  /*6bf0*/  @!P0 BRA `(.L_x_1901) ;  /* 0x0000005000008947 */ /* 0x001fea0003800000 */
[----:B------:R-:W-:-:S06]  /*6c00*/  MOV R2, R12 ;  /* 0x0000000c00027202 */ /* 0x000fcc0000000f00 */
[----:B------:R-:W2:Y:S01]  /*6c10*/  LDG.E.U8 R2, [R2.64] ;  /* 0x0000002402027981 */ /* 0x000ea2000c1e1100 */
[----:B------:R-:W-:Y:S01]  /*6c20*/  IMAD.MOV.U32 R11, RZ, RZ, RZ ;  /* 0x000000ffff0b7224 */ /* 0x000fe200078e00ff */
[----:B--2---:R-:W-:-:S13]  /*6c30*/  ISETP.NE.AND P3, PT, R2, RZ, PT ;  /* 0x000000ff0200720c */ /* 0x004fda0003f65270 */
[----:B------:R-:W-:Y:S05]  /*6c40*/  @P3 BRA `(.L_x_1902) ;  /* 0x0000004000003947 */ /* 0x000fea0003800000 */
.L_x_1901:
[----:B------:R-:W0:Y:S02]  /*6c50*/  LDS R2, [R10] ;  /* 0x000000000a027984 */ /* 0x000e240000000800 */
[----:B01----:R-:W-:-:S04]  /*6c60*/  FADD.FTZ R2, -R14, R2 ;  /* 0x000000020e027221 */ /* 0x003fc80000010100 */
[----:B------:R-:W-:-:S04]  /*6c70*/  FMUL.FTZ R2, R2, 1.4426950216293334961 ;  /* 0x3fb8aa3b02027820 */ /* 0x000fc80000410000 */
[----:B------:R0:W1:Y:S03]  /*6c80*/  MUFU.EX2 R11, R2 ;  /* 0x00000002000b7308 */ /* 0x0000660000000800 */
.L_x_1902:
[----:B------:R-:W-:Y:S05]  /*6c90*/  BSYNC B2 ;  /* 0x0000000000027941 */ /* 0x000fea0003800000 */
.L_x_1900:
        /* <DEDUP_REMOVED lines=9> */
.L_x_1899:
[----:B------:R-:W-:Y:S05]  /*6d30*/  BSYNC B1 ;  /* 0x0000000000017941 */ /* 0x000fea0003800000 */
.L_x_1898:
[----:B------:R-:W-:-:S13]  /*6d40*/  ISETP.GE.U32.AND P0, PT, R4, 0x180, PT ;  /* 0x000001800400780c */ /* 0x000fda0003f06070 */
[----:B------:R-:W-:Y:S05]  /*6d50*/  @!P0 BRA `(.L_x_1897) ;  /* 0x0000045000008947 */ /* 0x000fea0003800000 */
[----:B------:R-:W-:Y:S01]  /*6d60*/  IMAD R8, R27, c[0x0][0x1d4], RZ ;  /* 0x000075001b087a24 */ /* 0x000fe200078e02ff */
[----:B0-----:R-:W-:Y:S02]  /*6d70*/  LEA R2, R9, 0x400, 0x2 ;  /* 0x0000040009027811 */ /* 0x001fe400078e10ff */
[----:B------:R-:W-:Y:S02]  /*6d80*/  SHF.R.S32.HI R3, RZ, 0x1f, R9 ;  /* 0x0000001fff037819 */ /* 0x000fe40000011409 */
[----:B------:R-:W-:Y:S01]  /*6d90*/  SHF.R.S32.HI R4, RZ, 0x1f, R8 ;  /* 0x0000001fff047819 */ /* 0x000fe20000011408 */
[----:B------:R-:W-:Y:S01]  /*6da0*/  IMAD R2, R29, -0x4, R2 ;  /* 0xfffffffc1d027824 */ /* 0x000fe200078e0202 */
[----:B------:R-:W-:Y:S02]  /*6db0*/  IADD3 R8, P3, P4, R9, c[0x0][0x200], R8 ;  /* 0x0000800009087a10 */ /* 0x000fe40007c7e008 */
[----:B------:R-:W-:Y:S02]  /*6dc0*/  ISETP.NE.U32.AND P0, PT, RZ, c[0x0][0x200], PT ;  /* 0x00008000ff007a0c */ /* 0x000fe40003f05070 */
[----:B------:R-:W-:-:S02]  /*6dd0*/  IADD3.X R3, R3, c[0x0][0x204], R4, P3, P4 ;  /* 0x0000810003037a10 */ /* 0x000fc40001fe8404 */
[----:B------:R-:W-:Y:S02]  /*6de0*/  ISETP.NE.AND.EX P0, PT, RZ, c[0x0][0x204], PT, P0 ;  /* 0x00008100ff007a0c */ /* 0x000fe40003f05300 */
[----:B------:R-:W-:-:S09]  /*6df0*/  IADD3 R4, R2, 0x420, RZ ;  /* 0x0000042002047810 */ /* 0x000fd20007ffe0ff */
.L_x_1916:
[----:B------:R-:W-:Y:S01]  /*6e00*/  BSSY B1, `(.L_x_1904) ;  /* 0x000000b000017945 */ /* 0x000fe20003800000 */
[----:B------:R-:W-:Y:S01]  /*6e10*/  IMAD.MOV.U32 R2, RZ, RZ, R8 ;  /* 0x000000ffff027224 */ /* 0x000fe200078e0008 */
[----:B------:R-:W-:Y:S05]  /*6e20*/  @!P0 BRA `(.L_x_1905) ;  /* 0x0000004000008947 */ /* 0x000fea0003800000 */
[----:B------:R-:W2:Y:S02]  /*6e30*/  LDG.E.U8 R8, [R2.64] ;  /* 0x0000002402087981 */ /* 0x000ea4000c1e1100 */
[----:B--2---:R-:W-:-:S13]  /*6e40*/  ISETP.NE.AND P3, PT, R8, RZ, PT ;  /* 0x000000ff0800720c */ /* 0x004fda0003f65270 */
[----:B------:R-:W-:Y:S01]  /*6e50*/  @P3 IMAD.MOV.U32 R8, RZ, RZ, RZ ;  /* 0x000000ffff083224 */ /* 0x000fe200078e00ff */
[----:B------:R-:W-:Y:S05]  /*6e60*/  @P3 BRA `(.L_x_1906) ;  /* 0x0000004000003947 */ /* 0x000fea0003800000 */
.L_x_1905:
[----:B------:R-:W0:Y:S02]  /*6e70*/  LDS R8, [R4+-0x400] ;  /* 0xfffc000004087984 */ /* 0x000e240000000800 */
[----:B01----:R-:W-:-:S04]  /*6e80*/  FADD.FTZ R8, -R14, R8 ;  /* 0x000000080e087221 */ /* 0x003fc80000010100 */
[----:B------:R-:W-:-:S06]  /*6e90*/  FMUL.FTZ R8, R8, 1.4426950216293334961 ;  /* 0x3fb8aa3b08087820 */ /* 0x000fcc0000410000 */
[----:B------:R-:W0:Y:S02]  /*6ea0*/  MUFU.EX2 R8, R8 ;  /* 0x0000000800087308 */ /* 0x000e240000000800 */
.L_x_1906:
[----:B------:R-:W-:Y:S05]  /*6eb0*/  BSYNC B1 ;  /* 0x0000000000017941 */ /* 0x000fea0003800000 */
.L_x_1904:
        /* <DEDUP_REMOVED lines=8> */
.L_x_1908:
[----:B------:R-:W2:Y:S02]  /*6f40*/  LDS R5, [R4+-0x200] ;  /* 0xfffe000004057984 */ /* 0x000ea40000000800 */
[----:B-12---:R-:W-:-:S04]  /*6f50*/  FADD.FTZ R5, -R14, R5 ;  /* 0x000000050e057221 */ /* 0x006fc80000010100 */
[----:B------:R-:W-:-:S06]  /*6f60*/  FMUL.FTZ R5, R5, 1.4426950216293334961 ;  /* 0x3fb8aa3b05057820 */ /* 0x000fcc0000410000 */
[----:B------:R-:W1:Y:S02]  /*6f70*/  MUFU.EX2 R5, R5 ;  /* 0x0000000500057308 */ /* 0x000e640000000800 */
.L_x_1909:
[----:B------:R-:W-:Y:S05]  /*6f80*/  BSYNC B1 ;  /* 0x0000000000017941 */ /* 0x000fea0003800000 */
.L_x_1907:
        /* <DEDUP_REMOVED lines=8> */
.L_x_1911:
[----:B-1----:R-:W1:Y:S02]  /*7010*/  LDS R5, [R4] ;  /* 0x0000000004057984 */ /* 0x002e640000000800 */
[----:B-1----:R-:W-:-:S04]  /*7020*/  FADD.FTZ R5, -R14, R5 ;  /* 0x000000050e057221 */ /* 0x002fc80000010100 */
[----:B------:R-:W-:-:S06]  /*7030*/  FMUL.FTZ R5, R5, 1.4426950216293334961 ;  /* 0x3fb8aa3b05057820 */ /* 0x000fcc0000410000 */
[----:B------:R-:W1:Y:S02]  /*7040*/  MUFU.EX2 R5, R5 ;  /* 0x0000000500057308 */ /* 0x000e640000000800 */
.L_x_1912:
[----:B------:R-:W-:Y:S05]  /*7050*/  BSYNC B1 ;  /* 0x0000000000017941 */ /* 0x000fea0003800000 */
.L_x_1910:
[----:B-1----:R1:W-:Y:S01]  /*7060*/  STS [R4], R5 ;  /* 0x0000000504007388 */ /* 0x0023e20000000800 */
[----:B------:R-:W-:Y:S01]  /*7070*/  BSSY B1, `(.L_x_1913) ;  /* 0x000000b000017945 */ /* 0x000fe20003800000 */
[----:B------:R-:W-:Y:S01]  /*7080*/  FADD.FTZ R10, R10, R5 ;  /* 0x000000050a0a7221 */ /* 0x000fe20000010000 */
[----:B------:R-:W-:Y:S05]  /*7090*/  @!P0 BRA `(.L_x_1914) ;  /* 0x0000004000008947 */ /* 0x000fea0003800000 */
[----:B-1----:R-:W2:Y:S02]  /*70a0*/  LDG.E.U8 R5, [R2.64+0x180] ;  /* 0x0001802402057981 */ /* 0x002ea4000c1e1100 */
[----:B--2---:R-:W-:-:S13]  /*70b0*/  ISETP.NE.AND P3, PT, R5, RZ, PT ;  /* 0x000000ff0500720c */ /* 0x004fda0003f65270 */
[----:B------:R-:W-:Y:S01]  /*70c0*/  @P3 MOV R11, RZ ;  /* 0x000000ff000b3202 */ /* 0x000fe20000000f00 */
[----:B------:R-:W-:Y:S05]  /*70d0*/  @P3 BRA `(.L_x_1915) ;  /* 0x0000004000003947 */ /* 0x000fea0003800000 */
.L_x_1914:
[----:B-1----:R-:W1:Y:S02]  /*70e0*/  LDS R5, [R4+0x200] ;  /* 0x0002000004057984 */ /* 0x002e640000000800 */
[----:B-1----:R-:W-:-:S04]  /*70f0*/  FADD.FTZ R5, -R14, R5 ;  /* 0x000000050e057221 */ /* 0x002fc80000010100 */
[----:B------:R-:W-:-:S04]  /*7100*/  FMUL.FTZ R5, R5, 1.4426950216293334961 ;  /* 0x3fb8aa3b05057820 */ /* 0x000fc80000410000 */
[----:B------:R1:W2:Y:S03]  /*7110*/  MUFU.EX2 R11, R5 ;  /* 0x00000005000b7308 */ /* 0x0002a60000000800 */
.L_x_1915:
[----:B------:R-:W-:Y:S05]  /*7120*/  BSYNC B1 ;  /* 0x0000000000017941 */ /* 0x000fea0003800000 */
.L_x_1913:
        /* <DEDUP_REMOVED lines=8> */
.L_x_1897:
[----:B------:R-:W-:Y:S05]  /*71b0*/  BSYNC B0 ;  /* 0x0000000000007941 */ /* 0x000fea0003800000 */
.L_x_1896:
        /* <DEDUP_REMOVED lines=26> */
[----:B------:R-:W-:-:S04]  /*7360*/  @P0 IMAD.MOV.U32 R3, RZ, RZ, c[0x0][0x268] ;  /* 0x00009a00ff030624 */ /* 0x000fc800078e00ff */
        /* <DEDUP_REMOVED lines=19> */
[----:B------:R-:W-:-:S04]  /*74a0*/  LEA.HI.X R10, R10, c[0x0][0x264], R5, 0x2, P4 ;  /* 0x000099000a0a7a11 */ /* 0x000fc800020f1405 */
.L_x_1921:
[----:B--2---:R-:W0:Y:S01]  /*74b0*/  LDS R4, [R17] ;  /* 0x0000000011047984 */ /* 0x004e220000000800 */
        /* <DEDUP_REMOVED lines=12> */
.L_x_1920:
[----:B0-2---:R-:W-:Y:S05]  /*7580*/  BSYNC B1 ;  /* 0x0000000000017941 */ /* 0x005fea0003800000 */
.L_x_1919:
[----:B------:R-:W-:Y:S05]  /*7590*/  @!P1 BRA `(.L_x_1918) ;  /* 0x0000021000009947 */ /* 0x000fea0003800000 */
[----:B------:R-:W-:Y:S02]  /*75a0*/  IADD3 R11, P0, R7, R2, RZ ;  /* 0x00000002070b7210 */ /* 0x000fe40007f1e0ff */
[----:B------:R-:W-:Y:S02]  /*75b0*/  SHF.L.U32 R2, R29, 0x2, RZ ;  /* 0x000000021d027819 */ /* 0x000fe400000006ff */
[----:B------:R-:W-:-:S02]  /*75c0*/  LEA R10, P1, R11, c[0x0][0x260], 0x2 ;  /* 0x000098000b0a7a11 */ /* 0x000fc400078210ff */
[C---:B------:R-:W-:Y:S01]  /*75d0*/  LEA.HI.X.SX32 R4, R7.reuse, R3, 0x1, P0 ;  /* 0x0000000307047211 */ /* 0x040fe200000f0eff */
[----:B------:R-:W-:Y:S01]  /*75e0*/  IMAD R2, R7, 0x4, -R2 ;  /* 0x0000000407027824 */ /* 0x000fe200078e0a02 */
[----:B------:R-:W-:Y:S02]  /*75f0*/  ISETP.NE.AND P3, PT, R12, RZ, PT ;  /* 0x000000ff0c00720c */ /* 0x000fe40003f65270 */
[----:B------:R-:W-:Y:S02]  /*7600*/  LEA.HI.X R11, R11, c[0x0][0x264], R4, 0x2, P1 ;  /* 0x000099000b0b7a11 */ /* 0x000fe400008f1404 */
[----:B------:R-:W-:-:S05]  /*7610*/  IADD3 R4, R2, 0x420, RZ ;  /* 0x0000042002047810 */ /* 0x000fca0007ffe0ff */
.L_x_1922:
        /* <DEDUP_REMOVED lines=15> */
[----:B----4-:R-:W-:-:S03]  /*7710*/  FMUL.FTZ R9, R9, R13 ;  /* 0x0000000d09097220 */ /* 0x010fc60000410000 */
[----:B------:R-:W-:Y:S01]  /*7720*/  @P3 STG.E [R2.64], R15 ;  /* 0x0000000f02003986 */ /* 0x000fe2000c101924 */
[----:B------:R-:W-:-:S03]  /*7730*/  IMAD.X R11, RZ, RZ, R3, P1 ;  /* 0x000000ffff0b7224 */ /* 0x000fc600008e0603 */
[----:B------:R-:W-:Y:S04]  /*7740*/  @P3 STG.E [R2.64+0x200], R17 ;  /* 0x0002001102003986 */ /* 0x000fe8000c101924 */
[----:B------:R-:W-:Y:S04]  /*7750*/  @P3 STG.E [R2.64+0x400], R9 ;  /* 0x0004000902003986 */ /* 0x000fe8000c101924 */
[----:B------:R-:W-:Y:S04]  /*7760*/  STS [R4], R15 ;  /* 0x0000000f04007388 */ /* 0x000fe80000000800 */
[----:B------:R-:W-:Y:S04]  /*7770*/  STS [R4+0x200], R17 ;  /* 0x0002001104007388 */ /* 0x000fe80000000800 */
[----:B------:R0:W-:Y:S02]  /*7780*/  STS [R4+0x400], R9 ;  /* 0x0004000904007388 */ /* 0x0001e40000000800 */
[----:B0-----:R-:W-:Y:S01]  /*7790*/  IMAD.MOV.U32 R4, RZ, RZ, R5 ;  /* 0x000000ffff047224 */ /* 0x001fe200078e0005 */
[----:B------:R-:W-:Y:S05]  /*77a0*/  @!P0 BRA `(.L_x_1922) ;  /* 0xfffffe7000008947 */ /* 0x000fea000383ffff */
.L_x_1918:
[----:B------:R-:W-:Y:S05]  /*77b0*/  BSYNC B0 ;  /* 0x0000000000007941 */ /* 0x000fea0003800000 */
.L_x_1917:
[----:B-1----:R-:W1:Y:S01]  /*77c0*/  S2R R14, SR_CTAID.X ;  /* 0x00000000000e7919 */ /* 0x002e620000002500 */
[----:B------:R-:W-:Y:S01]  /*77d0*/  SHF.R.S32.HI R3, RZ, 0x1f, R16 ;  /* 0x0000001fff037819 */ /* 0x000fe20000011410 */
[----:B------:R-:W-:Y:S01]  /*77e0*/  ULDC UR4, c[0x0][0x1d4] ;  /* 0x0000750000047ab9 */ /* 0x000fe20000000800 */
[C---:B------:R-:W-:Y:S01]  /*77f0*/  ISETP.GT.OR P1, PT, R0.reuse, 0x13, P2 ;  /* 0x000000130000780c */ /* 0x040fe20001724670 */
[----:B------:R-:W-:Y:S01]  /*7800*/  UIMAD UR4, UR4, 0x50, URZ ;  /* 0x00000050040478a4 */ /* 0x000fe2000f8e023f */
[----:B------:R-:W-:Y:S01]  /*7810*/  LEA.HI R3, R3, R16, RZ, 0x2 ;  /* 0x0000001003037211 */ /* 0x000fe200078f10ff */
[----:B------:R-:W-:Y:S01]  /*7820*/  BSSY B0, `(.L_x_1923) ;  /* 0x000001d000007945 */ /* 0x000fe20003800000 */
[----:B------:R-:W-:Y:S01]  /*7830*/  ISETP.GT.AND P3, PT, R0, 0x13, PT ;  /* 0x000000130000780c */ /* 0x000fe20003f64270 */
[----:B------:R-:W-:Y:S01]  /*7840*/  IMAD.MOV.U32 R11, RZ, RZ, RZ ;  /* 0x000000ffff0b7224 */ /* 0x000fe200078e00ff */
[----:B------:R-:W-:-:S02]  /*7850*/  LOP3.LUT R5, R3, 0xfffffffc, RZ, 0xc0, !PT ;  /* 0xfffffffc03057812 */ /* 0x000fc400078ec0ff */
[----:B------:R-:W-:Y:S02]  /*7860*/  SHF.R.S32.HI R3, RZ, 0x5, R6 ;  /* 0x00000005ff037819 */ /* 0x000fe40000011406 */
[----:B------:R-:W-:Y:S01]  /*7870*/  CS2R R6, SRZ ;  /* 0x0000000000067805 */ /* 0x000fe2000001ff00 */
[----:B0-----:R-:W-:Y:S02]  /*7880*/  IMAD.IADD R2, R16, 0x1, -R5 ;  /* 0x0000000110027824 */ /* 0x001fe400078e0a05 */
[----:B------:R-:W-:-:S03]  /*7890*/  IMAD R5, R26, c[0x0][0x1d8], RZ ;  /* 0x000076001a057a24 */ /* 0x000fc600078e02ff */
[CC--:B------:R-:W-:Y:S02]  /*78a0*/  ISETP.NE.OR P1, PT, R3.reuse, R2.reuse, P1 ;  /* 0x000000020300720c */ /* 0x0c0fe40000f25670 */
[----:B------:R-:W-:Y:S02]  /*78b0*/  ISETP.NE.AND P0, PT, R3, R2, PT ;  /* 0x000000020300720c */ /* 0x000fe40003f05270 */
[----:B------:R-:W-:Y:S01]  /*78c0*/  SHF.L.U32 R2, R0, 0x2, RZ ;  /* 0x0000000200027819 */ /* 0x000fe200000006ff */
[--C-:B-1----:R-:W-:Y:S02]  /*78d0*/  IMAD R27, R27, c[0x0][0x1d8], R14.reuse ;  /* 0x000076001b1b7a24 */ /* 0x102fe400078e020e */
[----:B------:R-:W-:Y:S02]  /*78e0*/  IMAD R5, R5, c[0x0][0x1d0], R14 ;  /* 0x0000740005057a24 */ /* 0x000fe400078e020e */
[--C-:B------:R-:W-:Y:S02]  /*78f0*/  IMAD R12, R27, UR4, R2.reuse ;  /* 0x000000041b0c7c24 */ /* 0x100fe4000f8e0202 */
[----:B------:R-:W-:-:S02]  /*7900*/  IMAD R48, R5, UR4, R2 ;  /* 0x0000000405307c24 */ /* 0x000fc4000f8e0202 */
[----:B--2---:R-:W-:Y:S01]  /*7910*/  CS2R R4, SRZ ;  /* 0x0000000000047805 */ /* 0x004fe2000001ff00 */
        /* <DEDUP_REMOVED lines=12> */
.L_x_1925:
[----:B-----5:R0:W-:Y:S02]  /*79e0*/  STS.128 [R0.X16+0x220], R4 ;  /* 0x0002200400007388 */ /* 0x0201e4000000cc00 */
.L_x_1924:
[----:B------:R-:W-:Y:S05]  /*79f0*/  BSYNC B0 ;  /* 0x0000000000007941 */ /* 0x000fea0003800000 */
.L_x_1923:
        /* <DEDUP_REMOVED lines=10> */
[----:B------:R-:W-:Y:S02]  /*7aa0*/  SHF.R.S32.HI R26, RZ, 0x1f, R17 ;  /* 0x0000001fff1a7819 */ /* 0x000fe40000011411 */
[----:B------:R-:W-:-:S04]  /*7ab0*/  IADD3 R8, P1, R12, R17, RZ ;  /* 0x000000110c087210 */ /* 0x000fc80007f3e0ff */
[----:B------:R-:W-:Y:S01]  /*7ac0*/  LEA R18, P4, R8, c[0x0][0x1a0], 0x2 ;  /* 0x0000680008127a11 */ /* 0x000fe200078810ff */
[----:B------:R-:W-:Y:S01]  /*7ad0*/  IMAD.X R9, R13, 0x1, R26, P1 ;  /* 0x000000010d097824 */ /* 0x000fe200008e061a */
[----:B------:R-:W-:-:S04]  /*7ae0*/  ISETP.GE.AND P1, PT, R35, R15, PT ;  /* 0x0000000f2300720c */ /* 0x000fc80003f26270 */
[----:B------:R-:W-:Y:S02]  /*7af0*/  LEA.HI.X R19, R8, c[0x0][0x1a4], R9, 0x2, P4 ;  /* 0x0000690008137a11 */ /* 0x000fe400020f1409 */
[----:B------:R-:W-:-:S07]  /*7b00*/  CS2R R8, SRZ ;  /* 0x0000000000087805 */ /* 0x000fce000001ff00 */
        /* <DEDUP_REMOVED lines=17> */
[----:B------:R-:W-:-:S05]  /*7c20*/  IADD3 R17, P1, R48, R17, RZ ;  /* 0x0000001130117210 */ /* 0x000fca0007f3e0ff */
[----:B------:R-:W-:Y:S01]  /*7c30*/  IMAD.X R26, R49, 0x1, R26, P1 ;  /* 0x00000001311a7824 */ /* 0x000fe200008e061a */
        /* <DEDUP_REMOVED lines=20> */
.L_x_1932:
[----:B-12--5:R-:W-:Y:S01]  /*7d80*/  FFMA.FTZ R8, R17, R8, RZ ;  /* 0x0000000811087223 */ /* 0x026fe200000100ff */
[----:B------:R-:W-:Y:S01]  /*7d90*/  IADD3 R22, R35, 0x4, RZ ;  /* 0x0000000423167810 */ /* 0x000fe20007ffe0ff */
[C---:B------:R-:W-:Y:S02]  /*7da0*/  FFMA.FTZ R9, R17.reuse, R9, RZ ;  /* 0x0000000911097223 */ /* 0x040fe400000100ff */
[C---:B------:R-:W-:Y:S02]  /*7db0*/  FFMA.FTZ R10, R17.reuse, R10, RZ ;  /* 0x0000000a110a7223 */ /* 0x040fe400000100ff */
[----:B------:R-:W-:Y:S02]  /*7dc0*/  FFMA.FTZ R11, R17, R11, RZ ;  /* 0x0000000b110b7223 */ /* 0x000fe400000100ff */
.L_x_1931:
[----:B------:R-:W-:Y:S05]  /*7dd0*/  BSYNC B2 ;  /* 0x0000000000027941 */ /* 0x000fea0003800000 */
.L_x_1930:
        /* <DEDUP_REMOVED lines=10> */
[----:B------:R-:W-:Y:S01]  /*7e80*/  PLOP3.LUT P2, PT, PT, PT, UP0, 0x80, 0x0 ;  /* 0x000000000000781c */ /* 0x000fe20003f4f008 */
[--C-:B------:R-:W-:Y:S01]  /*7e90*/  IMAD.X R36, R13, 0x1, R26.reuse, P4 ;  /* 0x000000010d247824 */ /* 0x100fe200020e061a */
[----:B------:R-:W-:Y:S01]  /*7ea0*/  LEA R30, P5, R17, c[0x0][0x1a0], 0x2 ;  /* 0x00006800111e7a11 */ /* 0x000fe200078a10ff */
[----:B------:R-:W-:Y:S01]  /*7eb0*/  IMAD.X R26, R49, 0x1, R26, P1 ;  /* 0x00000001311a7824 */ /* 0x000fe200008e061a */
[----:B------:R-:W-:-:S04]  /*7ec0*/  LEA R34, P4, R21, c[0x0][0x1a0], 0x2 ;  /* 0x0000680015227a11 */ /* 0x000fc800078810ff */
[----:B------:R-:W-:Y:S02]  /*7ed0*/  LEA.HI.X R31, R17, c[0x0][0x1a4], R26, 0x2, P5 ;  /* 0x00006900111f7a11 */ /* 0x000fe400028f141a */
[----:B------:R-:W-:Y:S02]  /*7ee0*/  LEA.HI.X R21, R21, c[0x0][0x1a4], R36, 0x2, P4 ;  /* 0x0000690015157a11 */ /* 0x000fe400020f1424 */
[----:B------:R-:W-:Y:S02]  /*7ef0*/  IADD3 R17, R20, 0x420, RZ ;  /* 0x0000042014117810 */ /* 0x000fe40007ffe0ff */
.L_x_1935:
[----:B------:R1:W5:Y:S01]  /*7f00*/  LDG.E.128 R36, [R30.64] ;  /* 0x000000241e247981 */ /* 0x000362000c1e1d00 */
[----:B------:R-:W-:Y:S01]  /*7f10*/  ISETP.NE.AND P1, PT, R221, RZ, PT ;  /* 0x000000ffdd00720c */ /* 0x000fe20003f25270 */
[----:B------:R-:W-:Y:S01]  /*7f20*/  IMAD.MOV.U32 R20, RZ, RZ, R34 ;  /* 0x000000ffff147224 */ /* 0x000fe200078e0022 */
[----:B------:R-:W-:Y:S11]  /*7f30*/  @P2 BRA `(.L_x_1933) ;  /* 0x000000b000002947 */ /* 0x000ff60003800000 */
[----:B------:R-:W2:Y:S04]  /*7f40*/  @P1 LDG.E.128 R44, [R32.64] ;  /* 0x00000024202c1981 */ /* 0x000ea8000c1e1d00 */
[----:B------:R-:W3:Y:S02]  /*7f50*/  LDS.128 R40, [R0.X16+0x220] ;  /* 0x0002200000287984 */ /* 0x000ee4000000cc00 */
[----:B---3-5:R-:W-:-:S02]  /*7f60*/  FADD.FTZ R36, R36, R40 ;  /* 0x0000002824247221 */ /* 0x028fc40000010000 */
[----:B------:R-:W-:Y:S02]  /*7f70*/  FADD.FTZ R37, R37, R41 ;  /* 0x0000002925257221 */ /* 0x000fe40000010000 */
[----:B------:R-:W-:Y:S02]  /*7f80*/  FADD.FTZ R38, R38, R42 ;  /* 0x0000002a26267221 */ /* 0x000fe40000010000 */
[----:B------:R-:W-:Y:S02]  /*7f90*/  FADD.FTZ R39, R39, R43 ;  /* 0x0000002b27277221 */ /* 0x000fe40000010000 */
[----:B--2---:R-:W-:Y:S02]  /*7fa0*/  @P1 FMUL.FTZ R36, R36, R44 ;  /* 0x0000002c24241220 */ /* 0x004fe40000410000 */
[----:B------:R-:W-:Y:S02]  /*7fb0*/  @P1 FMUL.FTZ R37, R37, R45 ;  /* 0x0000002d25251220 */ /* 0x000fe40000410000 */
[----:B------:R-:W-:-:S02]  /*7fc0*/  @P1 FMUL.FTZ R38, R38, R46 ;  /* 0x0000002e26261220 */ /* 0x000fc40000410000 */
[----:B------:R-:W-:-:S05]  /*7fd0*/  @P1 FMUL.FTZ R39, R39, R47 ;  /* 0x0000002f27271220 */ /* 0x000fca0000410000 */
[----:B------:R2:W-:Y:S02]  /*7fe0*/  STG.E.128 [R20.64], R36 ;  /* 0x0000002414007986 */ /* 0x0005e4000c101d24 */
.L_x_1933:
[----:B------:R3:W5:Y:S04]  /*7ff0*/  LDG.E.128 R40, [R30.64+0x500] ;  /* 0x000500241e287981 */ /* 0x000768000c1e1d00 */
[----:B------:R-:W4:Y:S02]  /*8000*/  LDS R26, [R17+-0x10] ;  /* 0xfffff000111a7984 */ /* 0x000f240000000800 */
[C---:B--2-45:R-:W-:Y:S02]  /*8010*/  FFMA.FTZ R36, R26.reuse, R36, R8 ;  /* 0x000000241a247223 */ /* 0x074fe40000010008 */
[C---:B------:R-:W-:Y:S02]  /*8020*/  FFMA.FTZ R44, R26.reuse, R37, R9 ;  /* 0x000000251a2c7223 */ /* 0x040fe40000010009 */
[----:B------:R-:W-:-:S02]  /*8030*/  FFMA.FTZ R38, R26, R38, R10 ;  /* 0x000000261a267223 */ /* 0x000fc4000001000a */
        /* <DEDUP_REMOVED lines=13> */
.L_x_1934:
[----:B---3--:R3:W4:Y:S01]  /*8110*/  LDS R11, [R17] ;  /* 0x00000000110b7984 */ /* 0x0087220000000800 */
[----:B------:R-:W-:Y:S02]  /*8120*/  IADD3 R34, P1, R20, 0xa00, RZ ;  /* 0x00000a0014227810 */ /* 0x000fe40007f3e0ff */
[----:B------:R-:W-:Y:S02]  /*8130*/  IADD3 R22, R22, 0x8, RZ ;  /* 0x0000000816167810 */ /* 0x000fe40007ffe0ff */
[----:B--2---:R-:W-:Y:S02]  /*8140*/  IADD3.X R21, RZ, R21, RZ, P1, !PT ;  /* 0x00000015ff157210 */ /* 0x004fe40000ffe4ff */
[----:B------:R-:W-:Y:S02]  /*8150*/  ISETP.GE.AND P1, PT, R22, R15, PT ;  /* 0x0000000f1600720c */ /* 0x000fe40003f26270 */
[----:B-1----:R-:W-:Y:S02]  /*8160*/  IADD3 R30, P4, R30, 0xa00, RZ ;  /* 0x00000a001e1e7810 */ /* 0x002fe40007f9e0ff */
[----:B---3--:R-:W-:-:S03]  /*8170*/  IADD3 R17, R17, 0x20, RZ ;  /* 0x0000002011117810 */ /* 0x008fc60007ffe0ff */
[----:B------:R-:W-:Y:S02]  /*8180*/  IMAD.X R31, RZ, RZ, R31, P4 ;  /* 0x000000ffff1f7224 */ /* 0x000fe400020e061f */
[C---:B----4-:R-:W-:Y:S02]  /*8190*/  FFMA.FTZ R8, R11.reuse, R40, R36 ;  /* 0x000000280b087223 */ /* 0x050fe40000010024 */
[C---:B------:R-:W-:Y:S02]  /*81a0*/  FFMA.FTZ R9, R11.reuse, R41, R44 ;  /* 0x000000290b097223 */ /* 0x040fe4000001002c */
[C---:B------:R-:W-:Y:S02]  /*81b0*/  FFMA.FTZ R10, R11.reuse, R42, R38 ;  /* 0x0000002a0b0a7223 */ /* 0x040fe40000010026 */
[----:B------:R-:W-:Y:S01]  /*81c0*/  FFMA.FTZ R11, R11, R43, R26 ;  /* 0x0000002b0b0b7223 */ /* 0x000fe2000001001a */
[----:B------:R-:W-:Y:S05]  /*81d0*/  @!P1 BRA `(.L_x_1935) ;  /* 0xfffffd2000009947 */ /* 0x000fea000383ffff */
.L_x_1929:
[----:B------:R-:W-:Y:S05]  /*81e0*/  BSYNC B1 ;  /* 0x0000000000017941 */ /* 0x000fea0003800000 */
.L_x_1928:
        /* <DEDUP_REMOVED lines=39> */
[C---:B------:R-:W-:Y:S01]  /*8460*/  LEA R20, P1, R21.reuse, c[0x0][0x1a0], 0x2 ;  /* 0x0000680015147a11 */ /* 0x040fe200078210ff */
[----:B------:R1:W2:Y:S03]  /*8470*/  LDS R17, [R3.X4+0x420] ;  /* 0x0004200003117984 */ /* 0x0002a60000004800 */
[----:B------:R-:W-:-:S05]  /*8480*/  LEA.HI.X R21, R21, c[0x0][0x1a4], R22, 0x2, P1 ;  /* 0x0000690015157a11 */ /* 0x000fca00008f1416 */
        /* <DEDUP_REMOVED lines=17> */
.L_x_1940:
[C---:B-12--5:R-:W-:Y:S02]  /*85a0*/  FFMA.FTZ R8, R17.reuse, R36, R8 ;  /* 0x0000002411087223 */ /* 0x066fe40000010008 */
[C---:B------:R-:W-:Y:S02]  /*85b0*/  FFMA.FTZ R9, R17.reuse, R37, R9 ;  /* 0x0000002511097223 */ /* 0x040fe40000010009 */
[C---:B------:R-:W-:Y:S02]  /*85c0*/  FFMA.FTZ R10, R17.reuse, R38, R10 ;  /* 0x00000026110a7223 */ /* 0x040fe4000001000a */
[----:B------:R-:W-:Y:S02]  /*85d0*/  FFMA.FTZ R11, R17, R39, R11 ;  /* 0x00000027110b7223 */ /* 0x000fe4000001000b */
.L_x_1939:
[----:B------:R-:W-:Y:S05]  /*85e0*/  BSYNC B2 ;  /* 0x0000000000027941 */ /* 0x000fea0003800000 */
.L_x_1938:
[----:B------:R-:W-:Y:S02]  /*85f0*/  IADD3 R35, R35, 0x4, RZ ;  /* 0x0000000423237810 */ /* 0x000fe40007ffe0ff */
.L_x_1937:
[----:B------:R-:W-:Y:S05]  /*8600*/  BSYNC B1 ;  /* 0x0000000000017941 */ /* 0x000fea0003800000 */
.L_x_1936:
[----:B------:R-:W-:-:S13]  /*8610*/  LOP3.LUT P1, RZ, R15, 0xfffffffc, RZ, 0xc0, !PT ;  /* 0xfffffffc0fff7812 */ /* 0x000fda000782c0ff */
[----:B------:R-:W-:Y:S05]  /*8620*/  @!P1 BRA `(.L_x_1927) ;  /* 0x000007b000009947 */ /* 0x000fea0003800000 */
[----:B------:R-:W-:Y:S02]  /*8630*/  IMAD.SHL.U32 R26, R29, 0x4, RZ ;  /* 0x000000041d1a7824 */ /* 0x000fe400078e00ff */
[----:B------:R-:W-:Y:S02]  /*8640*/  IMAD.MOV.U32 R18, RZ, RZ, 0x50 ;  /* 0x00000050ff127424 */ /* 0x000fe400078e00ff */
[----:B------:R-:W-:Y:S01]  /*8650*/  IMAD.MOV.U32 R17, RZ, RZ, RZ ;  /* 0x000000ffff117224 */ /* 0x000fe200078e00ff */
[C---:B------:R-:W-:Y:S01]  /*8660*/  LEA R26, R35.reuse, -R26, 0x2 ;  /* 0x8000001a231a7211 */ /* 0x040fe200078e10ff */
[----:B------:R-:W-:-:S05]  /*8670*/  IMAD R15, R35, R18, 0x140 ;  /* 0x00000140230f7424 */ /* 0x000fca00078e0212 */
.L_x_1947:
        /* <DEDUP_REMOVED lines=54> */
.L_x_1943:
[C---:B-12--5:R-:W-:Y:S02]  /*89e0*/  FFMA.FTZ R8, R22.reuse, R36, R8 ;  /* 0x0000002416087223 */ /* 0x066fe40000010008 */
[C---:B------:R-:W-:Y:S02]  /*89f0*/  FFMA.FTZ R9, R22.reuse, R37, R9 ;  /* 0x0000002516097223 */ /* 0x040fe40000010009 */
[C---:B------:R-:W-:Y:S02]  /*8a00*/  FFMA.FTZ R10, R22.reuse, R38, R10 ;  /* 0x00000026160a7223 */ /* 0x040fe4000001000a */
[----:B------:R-:W-:Y:S02]  /*8a10*/  FFMA.FTZ R11, R22, R39, R11 ;  /* 0x00000027160b7223 */ /* 0x000fe4000001000b */
.L_x_1942:
[----:B------:R-:W-:Y:S05]  /*8a20*/  BSYNC B1 ;  /* 0x0000000000017941 */ /* 0x000fea0003800000 */
.L_x_1941:
        /* <DEDUP_REMOVED lines=49> */
.L_x_1946:
[C---:B-12--5:R-:W-:Y:S02]  /*8d40*/  FFMA.FTZ R8, R22.reuse, R36, R8 ;  /* 0x0000002416087223 */ /* 0x066fe40000010008 */
[C---:B------:R-:W-:Y:S02]  /*8d50*/  FFMA.FTZ R9, R22.reuse, R37, R9 ;  /* 0x0000002516097223 */ /* 0x040fe40000010009 */
[C---:B------:R-:W-:Y:S02]  /*8d60*/  FFMA.FTZ R10, R22.reuse, R38, R10 ;  /* 0x00000026160a7223 */ /* 0x040fe4000001000a */
[----:B------:R-:W-:Y:S02]  /*8d70*/  FFMA.FTZ R11, R22, R39, R11 ;  /* 0x00000027160b7223 */ /* 0x000fe4000001000b */
.L_x_1945:
[----:B------:R-:W-:Y:S05]  /*8d80*/  BSYNC B1 ;  /* 0x0000000000017941 */ /* 0x000fea0003800000 */
.L_x_1944:
[----:B------:R-:W-:Y:S02]  /*8d90*/  IADD3 R35, R35, 0x8, RZ ;  /* 0x0000000823237810 */ /* 0x000fe40007ffe0ff */
[----:B------:R-:W-:Y:S02]  /*8da0*/  IADD3 R17, R17, 0x20, RZ ;  /* 0x0000002011117810 */ /* 0x000fe40007ffe0ff */
[----:B------:R-:W-:-:S02]  /*8db0*/  ISETP.GE.AND P1, PT, R35, R16, PT ;  /* 0x000000102300720c */ /* 0x000fc40003f26270 */
[----:B------:R-:W-:-:S11]  /*8dc0*/  IADD3 R15, R15, 0x280, RZ ;  /* 0x000002800f0f7810 */ /* 0x000fd60007ffe0ff */
[----:B------:R-:W-:Y:S05]  /*8dd0*/  @!P1 BRA `(.L_x_1947) ;  /* 0xfffff8a000009947 */ /* 0x000fea000383ffff */
.L_x_1927:
[----:B------:R-:W-:Y:S05]  /*8de0*/  BSYNC B0 ;  /* 0x0000000000007941 */ /* 0x000fea0003800000 */
.L_x_1926:
        /* <DEDUP_REMOVED lines=8> */
[----:B------:R-:W-:-:S05]  /*8e70*/  LEA.HI.X R19, R0, c[0x0][0x1a4], R15, 0x2, P0 ;  /* 0x0000690000137a11 */ /* 0x000fca00000f140f */
[----:B------:R0:W5:Y:S01]  /*8e80*/  LDG.E.128 R32, [R18.64] ;  /* 0x0000002412207981 */ /* 0x000162000c1e1d00 */
[----:B------:R-:W-:Y:S01]  /*8e90*/  IMAD.IADD R16, R16, 0x1, -R29 ;  /* 0x0000000110107824 */ /* 0x000fe200078e0a1d */
[----:B------:R-:W-:Y:S04]  /*8ea0*/  BSSY B1, `(.L_x_1950) ;  /* 0x0000017000017945 */ /* 0x000fe80003800000 */
[----:B------:R0:W1:Y:S01]  /*8eb0*/  LDS R0, [R16.X4+0x420] ;  /* 0x0004200010007984 */ /* 0x0000620000004800 */
[----:B------:R-:W-:Y:S05]  /*8ec0*/  @P2 BRA `(.L_x_1951) ;  /* 0x0000014000002947 */ /* 0x000fea0003800000 */
[----:B------:R-:W-:-:S13]  /*8ed0*/  ISETP.NE.AND P1, PT, R221, RZ, PT ;  /* 0x000000ffdd00720c */ /* 0x000fda0003f25270 */
[----:B------:R-:W-:Y:S02]  /*8ee0*/  @P1 IMAD R25, R25, c[0x0][0x1d8], R14 ;  /* 0x0000760019191a24 */ /* 0x000fe400078e020e */
[----:B------:R-:W-:Y:S02]  /*8ef0*/  @P1 IMAD.MOV.U32 R15, RZ, RZ, 0x4 ;  /* 0x00000004ff0f1424 */ /* 0x000fe400078e00ff */
[----:B------:R-:W-:-:S04]  /*8f00*/  @P1 IMAD R14, R25, 0x50, R2 ;  /* 0x00000050190e1824 */ /* 0x000fc800078e0202 */
[----:B------:R-:W-:-:S05]  /*8f10*/  @P1 IMAD.WIDE R14, R14, R15, c[0x0][0x238] ;  /* 0x00008e000e0e1625 */ /* 0x000fca00078e020f */
[----:B0-----:R-:W2:Y:S01]  /*8f20*/  @P1 LDG.E.128 R16, [R14.64] ;  /* 0x000000240e101981 */ /* 0x001ea2000c1e1d00 */
        /* <DEDUP_REMOVED lines=14> */
.L_x_1951:
[----:B------:R-:W-:Y:S05]  /*9010*/  BSYNC B1 ;  /* 0x0000000000017941 */ /* 0x000fea0003800000 */
.L_x_1950:
[C---:B-1---5:R-:W-:Y:S02]  /*9020*/  FFMA.FTZ R8, R0.reuse, R32, R8 ;  /* 0x0000002000087223 */ /* 0x062fe40000010008 */
[C---:B------:R-:W-:Y:S02]  /*9030*/  FFMA.FTZ R9, R0.reuse, R33, R9 ;  /* 0x0000002100097223 */ /* 0x040fe40000010009 */
[C---:B------:R-:W-:Y:S02]  /*9040*/  FFMA.FTZ R10, R0.reuse, R34, R10 ;  /* 0x00000022000a7223 */ /* 0x040fe4000001000a */
[----:B------:R-:W-:Y:S02]  /*9050*/  FFMA.FTZ R11, R0, R35, R11 ;  /* 0x00000023000b7223 */ /* 0x000fe4000001000b */
.L_x_1949:
[----:B------:R-:W-:Y:S05]  /*9060*/  BSYNC B0 ;  /* 0x0000000000007941 */ /* 0x000fea0003800000 */
.L_x_1948:
[----:B0-----:R-:W-:Y:S01]  /*9070*/  IADD3 R0, R23, 0x1f, RZ ;  /* 0x0000001f17007810 */ /* 0x001fe20007ffe0ff */
[----:B------:R-:W-:Y:S03]  /*9080*/  BAR.SYNC.DEFER_BLOCKING 0x0 ;  /* 0x0000000000007b1d */ /* 0x000fe60000010000 */
[----:B------:R-:W-:-:S03]  /*9090*/  ISETP.GT.U32.OR P0, PT, R0, 0x3e, P3 ;  /* 0x0000003e0000780c */ /* 0x000fc60001f04470 */
[----:B------:R-:W-:Y:S10]  /*90a0*/  @P3 BRA `(.L_x_1952) ;  /* 0x0000018000003947 */ /* 0x000ff40003800000 */
[----:B------:R-:W-:Y:S01]  /*90b0*/  LOP3.LUT R0, R23, 0xffffffc0, RZ, 0xc0, !PT ;  /* 0xffffffc017007812 */ /* 0x000fe200078ec0ff */
[----:B------:R-:W-:Y:S01]  /*90c0*/  IMAD R3, R3, 0x50, R2 ;  /* 0x0000005003037824 */ /* 0x000fe200078e0202 */
[----:B------:R-:W-:Y:S01]  /*90d0*/  WARPSYNC 0xffffffff ;  /* 0xffffffff00007948 */ /* 0x000fe20003800000 */
[C---:B------:R-:W-:Y:S02]  /*90e0*/  ISETP.GT.AND P2, PT, R23.reuse, 0x3f, PT ;  /* 0x0000003f1700780c */ /* 0x040fe40003f44270 */
        /* <DEDUP_REMOVED lines=20> */
.L_x_1952:
        /* <DEDUP_REMOVED lines=11> */
[----:B------:R-:W-:-:S05]  /*92e0*/  IMAD R27, R27, 0x50, R2 ;  /* 0x000000501b1b7824 */ /* 0x000fca00078e0202 */
[----:B------:R-:W-:Y:S01]  /*92f0*/  IADD3 R2, P0, R27, c[0x0][0x160], RZ ;  /* 0x000058001b027a10 */ /* 0x000fe20007f1e0ff */
        /* <DEDUP_REMOVED lines=16> */
[----:B0-----:R-:W-:-:S04]  /*9400*/  PRMT R5, R11, 0x8880, RZ ;  /* 0x000088800b057816 */ /* 0x001fc800000000ff */
[----:B------:R-:W-:Y:S02]  /*9410*/  PRMT R4, R5, 0x7710, RZ ;  /* 0x0000771005047816 */ /* 0x000fe400000000ff */
[----:B------:R-:W-:Y:S02]  /*9420*/  PRMT R5, R0, 0x7054, R3 ;  /* 0x0000705400057816 */ /* 0x000fe40000000003 */
[----:B------:R-:W-:Y:S02]  /*9430*/  LEA.HI.X.SX32 R3, R27, c[0x0][0x164], 0x1, P0 ;  /* 0x000059001b037a11 */ /* 0x000fe400000f0eff */
[----:B------:R-:W-:-:S05]  /*9440*/  PRMT R5, R4, 0x654, R5 ;  /* 0x0000065404057816 */ /* 0x000fca0000000005 */
[----:B------:R-:W-:Y:S01]  /*9450*/  STG.E [R2.64], R5 ;  /* 0x0000000502007986 */ /* 0x000fe2000c101924 */
[----:B------:R-:W-:Y:S05]  /*9460*/  EXIT ;  /* 0x000000000000794d */ /* 0x000fea0003800000 */
.L_x_1756:
[----:B------:R-:W-:Y:S01]  /*9470*/  IMAD.MOV.U32 R219, RZ, RZ, R5 ;  /* 0x000000ffffdb7224 */ /* 0x000fe200078e0005 */
[----:B------:R-:W-:Y:S01]  /*9480*/  MOV R146, 0x94d0 ;  /* 0x000094d000927802 */ /* 0x000fe20000000f00 */
[----:B------:R-:W-:Y:S02]  /*9490*/  IMAD.MOV.U32 R220, RZ, RZ, 0x10 ;  /* 0x00000010ffdc7424 */ /* 0x000fe400078e00ff */
[----:B------:R-:W-:Y:S02]  /*94a0*/  IMAD.MOV.U32 R222, RZ, RZ, 0x1f ;  /* 0x0000001fffde7424 */ /* 0x000fe400078e00ff */
[----:B------:R-:W-:Y:S02]  /*94b0*/  IMAD.MOV.U32 R223, RZ, RZ, -0x1 ;  /* 0xffffffffffdf7424 */ /* 0x000fe400078e00ff */
[----:B01----:R-:W-:Y:S05]  /*94c0*/  CALL.REL.NOINC `($__internal_10_$__cuda_sm70_shflsync_bfly_p) ;  /* 0x0000045000007944 */ /* 0x003fea0003c00000 */
[----:B-1----:R-:W-:Y:S01]  /*94d0*/  IMAD.MOV.U32 R0, RZ, RZ, R219 ;  /* 0x000000ffff007224 */ /* 0x002fe200078e00db */
[----:B0-----:R-:W-:Y:S05]  /*94e0*/  BRA `(.L_x_1953) ;  /* 0xffff872000007947 */ /* 0x001fea000383ffff */
.L_x_1757:
[----:B------:R-:W-:Y:S01]  /*94f0*/  MOV R219, R4 ;  /* 0x0000000400db7202 */ /* 0x000fe20000000f00 */
[----:B------:R-:W-:Y:S01]  /*9500*/  IMAD.MOV.U32 R220, RZ, RZ, 0x8 ;  /* 0x00000008ffdc7424 */ /* 0x000fe200078e00ff */
[----:B------:R-:W-:Y:S01]  /*9510*/  MOV R146, 0x9550 ;  /* 0x0000955000927802 */ /* 0x000fe20000000f00 */
[----:B------:R-:W-:-:S02]  /*9520*/  IMAD.MOV.U32 R222, RZ, RZ, 0x1f ;  /* 0x0000001fffde7424 */ /* 0x000fc400078e00ff */
[----:B------:R-:W-:Y:S02]  /*9530*/  IMAD.MOV.U32 R223, RZ, RZ, -0x1 ;  /* 0xffffffffffdf7424 */ /* 0x000fe400078e00ff */
[----:B012---:R-:W-:Y:S05]  /*9540*/  CALL.REL.NOINC `($__internal_10_$__cuda_sm70_shflsync_bfly_p) ;  /* 0x000003d000007944 */ /* 0x007fea0003c00000 */
[----:B-1----:R-:W-:Y:S01]  /*9550*/  FADD.FTZ R4, R4, R219 ;  /* 0x000000db04047221 */ /* 0x002fe20000010000 */
[----:B------:R-:W-:Y:S01]  /*9560*/  MOV R146, 0x95c0 ;  /* 0x000095c000927802 */ /* 0x000fe20000000f00 */
[----:B0-----:R-:W-:Y:S02]  /*9570*/  IMAD.MOV.U32 R220, RZ, RZ, 0x4 ;  /* 0x00000004ffdc7424 */ /* 0x001fe400078e00ff */
[----:B------:R-:W-:Y:S01]  /*9580*/  IMAD.MOV.U32 R222, RZ, RZ, 0x1f ;  /* 0x0000001fffde7424 */ /* 0x000fe200078e00ff */
[----:B------:R-:W-:Y:S01]  /*9590*/  MOV R219, R4 ;  /* 0x0000000400db7202 */ /* 0x000fe20000000f00 */
[----:B------:R-:W-:Y:S02]  /*95a0*/  IMAD.MOV.U32 R223, RZ, RZ, -0x1 ;  /* 0xffffffffffdf7424 */ /* 0x000fe400078e00ff */
[----:B------:R-:W-:Y:S05]  /*95b0*/  CALL.REL.NOINC `($__internal_10_$__cuda_sm70_shflsync_bfly_p) ;  /* 0x0000036000007944 */ /* 0x000fea0003c00000 */
[----:B-1----:R-:W-:Y:S01]  /*95c0*/  FADD.FTZ R2, R4, R219 ;  /* 0x000000db04027221 */ /* 0x002fe20000010000 */
[----:B------:R-:W-:Y:S01]  /*95d0*/  MOV R146, 0x9630 ;  /* 0x0000963000927802 */ /* 0x000fe20000000f00 */
[----:B0-----:R-:W-:Y:S02]  /*95e0*/  IMAD.MOV.U32 R220, RZ, RZ, 0x2 ;  /* 0x00000002ffdc7424 */ /* 0x001fe400078e00ff */
[----:B------:R-:W-:-:S02]  /*95f0*/  IMAD.MOV.U32 R222, RZ, RZ, 0x1f ;  /* 0x0000001fffde7424 */ /* 0x000fc400078e00ff */
[----:B------:R-:W-:Y:S02]  /*9600*/  IMAD.MOV.U32 R223, RZ, RZ, -0x1 ;  /* 0xffffffffffdf7424 */ /* 0x000fe400078e00ff */
[----:B------:R-:W-:Y:S02]  /*9610*/  IMAD.MOV.U32 R219, RZ, RZ, R2 ;  /* 0x000000ffffdb7224 */ /* 0x000fe400078e0002 */
[----:B------:R-:W-:Y:S05]  /*9620*/  CALL.REL.NOINC `($__internal_10_$__cuda_sm70_shflsync_bfly_p) ;  /* 0x000002f000007944 */ /* 0x000fea0003c00000 */
[----:B-1----:R-:W-:Y:S01]  /*9630*/  FADD.FTZ R2, R2, R219 ;  /* 0x000000db02027221 */ /* 0x002fe20000010000 */
[----:B0-----:R-:W-:Y:S01]  /*9640*/  MOV R223, 0xffffffff ;  /* 0xffffffff00df7802 */ /* 0x001fe20000000f00 */
[----:B------:R-:W-:Y:S01]  /*9650*/  IMAD.MOV.U32 R220, RZ, RZ, 0x1 ;  /* 0x00000001ffdc7424 */ /* 0x000fe200078e00ff */
[----:B------:R-:W-:Y:S01]  /*9660*/  MOV R146, 0x96a0 ;  /* 0x000096a000927802 */ /* 0x000fe20000000f00 */
[----:B------:R-:W-:Y:S02]  /*9670*/  IMAD.MOV.U32 R222, RZ, RZ, 0x1f ;  /* 0x0000001fffde7424 */ /* 0x000fe400078e00ff */
[----:B------:R-:W-:Y:S02]  /*9680*/  IMAD.MOV.U32 R219, RZ, RZ, R2 ;  /* 0x000000ffffdb7224 */ /* 0x000fe400078e0002 */
[----:B------:R-:W-:Y:S05]  /*9690*/  CALL.REL.NOINC `($__internal_10_$__cuda_sm70_shflsync_bfly_p) ;  /* 0x0000028000007944 */ /* 0x000fea0003c00000 */
[----:B-1----:R-:W-:Y:S01]  /*96a0*/  IMAD.MOV.U32 R5, RZ, RZ, R219 ;  /* 0x000000ffff057224 */ /* 0x002fe200078e00db */
[----:B0-----:R-:W-:Y:S05]  /*96b0*/  BRA `(.L_x_1954) ;  /* 0xffff85e000007947 */ /* 0x001fea000383ffff */
.L_x_1890:
[----:B------:R-:W-:Y:S01]  /*96c0*/  IMAD.MOV.U32 R219, RZ, RZ, R225 ;  /* 0x000000ffffdb7224 */ /* 0x000fe200078e00e1 */
[----:B------:R-:W-:Y:S01]  /*96d0*/  MOV R146, 0x9720 ;  /* 0x0000972000927802 */ /* 0x000fe20000000f00 */
[----:B------:R-:W-:-:S02]  /*96e0*/  IMAD.MOV.U32 R220, RZ, RZ, 0x1 ;  /* 0x00000001ffdc7424 */ /* 0x000fc400078e00ff */
[----:B------:R-:W-:Y:S02]  /*96f0*/  IMAD.MOV.U32 R222, RZ, RZ, 0x1f ;  /* 0x0000001fffde7424 */ /* 0x000fe400078e00ff */
[----:B------:R-:W-:Y:S02]  /*9700*/  IMAD.MOV.U32 R223, RZ, RZ, -0x1 ;  /* 0xffffffffffdf7424 */ /* 0x000fe400078e00ff */
[----:B------:R-:W-:Y:S05]  /*9710*/  CALL.REL.NOINC `($__internal_10_$__cuda_sm70_shflsync_bfly_p) ;  /* 0x0000020000007944 */ /* 0x000fea0003c00000 */
[----:B-1----:R-:W-:Y:S01]  /*9720*/  MOV R146, R219 ;  /* 0x000000db00927202 */ /* 0x002fe20000000f00 */
[----:B0-----:R-:W-:Y:S05]  /*9730*/  BRA `(.L_x_1955) ;  /* 0xffffcf5000007947 */ /* 0x001fea000383ffff */
.L_x_1894:
[----:B------:R-:W-:Y:S01]  /*9740*/  IMAD.MOV.U32 R219, RZ, RZ, R0 ;  /* 0x000000ffffdb7224 */ /* 0x000fe200078e0000 */
[----:B------:R-:W-:Y:S01]  /*9750*/  MOV R146, 0x97a0 ;  /* 0x000097a000927802 */ /* 0x000fe20000000f00 */
[----:B------:R-:W-:Y:S02]  /*9760*/  IMAD.MOV.U32 R220, RZ, RZ, 0x10 ;  /* 0x00000010ffdc7424 */ /* 0x000fe400078e00ff */
[----:B------:R-:W-:Y:S02]  /*9770*/  IMAD.MOV.U32 R222, RZ, RZ, 0x1f ;  /* 0x0000001fffde7424 */ /* 0x000fe400078e00ff */
[----:B------:R-:W-:Y:S02]  /*9780*/  IMAD.MOV.U32 R223, RZ, RZ, -0x1 ;  /* 0xffffffffffdf7424 */ /* 0x000fe400078e00ff */
[----:B0-----:R-:W-:Y:S05]  /*9790*/  CALL.REL.NOINC `($__internal_10_$__cuda_sm70_shflsync_bfly_p) ;  /* 0x0000018000007944 */ /* 0x001fea0003c00000 */
[----:B-1----:R-:W-:Y:S01]  /*97a0*/  IMAD.MOV.U32 R3, RZ, RZ, R219 ;  /* 0x000000ffff037224 */ /* 0x002fe200078e00db */
[----:B0-----:R-:W-:Y:S05]  /*97b0*/  BRA `(.L_x_1956) ;  /* 0xffffd11000007947 */ /* 0x001fea000383ffff */
.L_x_1895:
[----:B------:R-:W-:Y:S01]  /*97c0*/  HFMA2.MMA R220, -RZ, RZ, 0, 4.76837158203125e-07 ;  /* 0x00000008ffdc7435 */ /* 0x000fe200000001ff */
[----:B------:R-:W-:Y:S01]  /*97d0*/  IMAD.MOV.U32 R219, RZ, RZ, R4 ;  /* 0x000000ffffdb7224 */ /* 0x000fe200078e0004 */
[----:B------:R-:W-:Y:S01]  /*97e0*/  MOV R146, 0x9820 ;  /* 0x0000982000927802 */ /* 0x000fe20000000f00 */
[----:B------:R-:W-:-:S02]  /*97f0*/  IMAD.MOV.U32 R222, RZ, RZ, 0x1f ;  /* 0x0000001fffde7424 */ /* 0x000fc400078e00ff */
[----:B------:R-:W-:Y:S02]  /*9800*/  IMAD.MOV.U32 R223, RZ, RZ, -0x1 ;  /* 0xffffffffffdf7424 */ /* 0x000fe400078e00ff */
[----:B01----:R-:W-:Y:S05]  /*9810*/  CALL.REL.NOINC `($__internal_10_$__cuda_sm70_shflsync_bfly_p) ;  /* 0x0000010000007944 */ /* 0x003fea0003c00000 */
[----:B-1----:R-:W-:Y:S01]  /*9820*/  FMNMX.FTZ R4, R4, R219, !PT ;  /* 0x000000db04047209 */ /* 0x002fe20007810000 */
[----:B0-----:R-:W-:Y:S01]  /*9830*/  IMAD.MOV.U32 R220, RZ, RZ, 0x4 ;  /* 0x00000004ffdc7424 */ /* 0x001fe200078e00ff */
[----:B------:R-:W-:Y:S01]  /*9840*/  MOV R146, 0x9890 ;  /* 0x0000989000927802 */ /* 0x000fe20000000f00 */
[----:B------:R-:W-:Y:S02]  /*9850*/  IMAD.MOV.U32 R222, RZ, RZ, 0x1f ;  /* 0x0000001fffde7424 */ /* 0x000fe400078e00ff */
[----:B------:R-:W-:Y:S02]  /*9860*/  IMAD.MOV.U32 R223, RZ, RZ, -0x1 ;  /* 0xffffffffffdf7424 */ /* 0x000fe400078e00ff */
[----:B------:R-:W-:Y:S02]  /*9870*/  IMAD.MOV.U32 R219, RZ, RZ, R4 ;  /* 0x000000ffffdb7224 */ /* 0x000fe400078e0004 */
[----:B------:R-:W-:Y:S05]  /*9880*/  CALL.REL.NOINC `($__internal_10_$__cuda_sm70_shflsync_bfly_p) ;  /* 0x0000009000007944 */ /* 0x000fea0003c00000 */
[----:B-1----:R-:W-:Y:S01]  /*9890*/  FMNMX.FTZ R3, R4, R219, !PT ;  /* 0x000000db04037209 */ /* 0x002fe20007810000 */
[----:B0-----:R-:W-:Y:S01]  /*98a0*/  IMAD.MOV.U32 R222, RZ, RZ, 0x1f ;  /* 0x0000001fffde7424 */ /* 0x001fe200078e00ff */
[----:B------:R-:W-:Y:S01]  /*98b0*/  MOV R220, 0x2 ;  /* 0x0000000200dc7802 */ /* 0x000fe20000000f00 */
[----:B------:R-:W-:Y:S01]  /*98c0*/  IMAD.MOV.U32 R223, RZ, RZ, -0x1 ;  /* 0xffffffffffdf7424 */ /* 0x000fe200078e00ff */
[----:B------:R-:W-:Y:S01]  /*98d0*/  MOV R146, 0x9900 ;  /* 0x0000990000927802 */ /* 0x000fe20000000f00 */
[----:B------:R-:W-:-:S02]  /*98e0*/  IMAD.MOV.U32 R219, RZ, RZ, R3 ;  /* 0x000000ffffdb7224 */ /* 0x000fc400078e0003 */
[----:B------:R-:W-:Y:S05]  /*98f0*/  CALL.REL.NOINC `($__internal_10_$__cuda_sm70_shflsync_bfly_p) ;  /* 0x0000002000007944 */ /* 0x000fea0003c00000 */
[----:B-1----:R-:W-:Y:S01]  /*9900*/  IMAD.MOV.U32 R2, RZ, RZ, R219 ;  /* 0x000000ffff027224 */ /* 0x002fe200078e00db */
[----:B0-----:R-:W-:Y:S05]  /*9910*/  BRA `(.L_x_1957) ;  /* 0xffffd02000007947 */ /* 0x001fea000383ffff */
        .weak           $__internal_10_$__cuda_sm70_shflsync_bfly_p
        .type           $__internal_10_$__cuda_sm70_shflsync_bfly_p,@function
        .size           $__internal_10_$__cuda_sm70_shflsync_bfly_p,(.L_x_3261 - $__internal_10_$__cuda_sm70_shflsync_bfly_p)
$__internal_10_$__cuda_sm70_shflsync_bfly_p:
[----:B------:R-:W-:Y:S01]  /*9920*/  IMAD.MOV.U32 R147, RZ, RZ, 0x0 ;  /* 0x00000000ff937424 */ /* 0x000fe200078e00ff */
[----:B------:R-:W-:Y:S04]  /*9930*/  WARPSYNC R223 ;  /* 0x000000df00007348 */ /* 0x000fe80003800000 */
[----:B------:R0:W1:Y:S01]  /*9940*/  SHFL.BFLY PT, R219, R219, R220, R222 ;  /* 0x0c0000dcdbdb7389 */ /* 0x00006200000e00de */
[----:B------:R-:W-:Y:S05]  /*9950*/  RET.REL.NODEC R146 `(_ZN4mmha33masked_multihead_attention_kernelIfLi80ELi128ELi2ELi32ELi128ELb1ELb0EEEv26Multihead_attention_paramsIT_XT5_EE) ;  /* 0xffff66a092007950 */ /* 0x000fea0003c3ffff */
.L_x_1958:
        /* <DEDUP_REMOVED lines=10> */
.L_x_3261:


//--------------------- .text._ZN4mmha33masked_multihead_attention_kernelIfLi80ELi128ELi4ELi32ELi64ELb1ELb0EEEv26Multihead_attention_paramsIT_XT5_EE --------------------------
	.section	.text._ZN4mmha33masked_multihead_attention_kernelIfLi80ELi128ELi4ELi32ELi64ELb1ELb0EEEv26Multihead_attention_paramsIT_XT5_EE,"ax",@progbits
	.sectioninfo	@"SHI_REGISTERS=134"
	.align	128
        .global         _ZN4mmha33masked_multihead_attention_kernelIfLi80ELi128ELi4ELi32ELi64ELb1ELb0EEEv26Multihead_attention_paramsIT_XT5_EE
        .type           _ZN4mmha33masked_multihead_attention_kernelIfLi80ELi128ELi4ELi32ELi64ELb1ELb0EEEv26Multihead_attention_paramsIT_XT5_EE,@function
        .size           _ZN4mmha33masked_multihead_attention_kernelIfLi80ELi128ELi4ELi32ELi64ELb1ELb0EEEv26Multihead_attention_paramsIT_XT5_EE,(.L_x_3262 - _ZN4mmha33masked_multihead_attention_kernelIfLi80ELi128ELi4ELi32ELi64ELb1ELb0EEEv26Multihead_attention_paramsIT_XT5_EE)
        .other          _ZN4mmha33masked_multihead_attention_kernelIfLi80ELi128ELi4ELi32ELi64ELb1ELb0EEEv26Multihead_attention_paramsIT_XT5_EE,@"STO_CUDA_ENTRY STV_DEFAULT"
_ZN4mmha33masked_multihead_attention_kernelIfLi80ELi128ELi4ELi32ELi64ELb1ELb0EEEv26Multihead_attention_paramsIT_XT5_EE:
.text._ZN4mmha33masked_multihead_attention_kernelIfLi80ELi128ELi4ELi32ELi64ELb1ELb0EEEv26Multihead_attention_paramsIT_XT5_EE:
        /* <DEDUP_REMOVED lines=11> */
.L_x_1959:
        /* <DEDUP_REMOVED lines=75> */
[----:B------:R-:W-:-:S04]  /*0560*/  IMAD.HI.U32 R37, R37, R16, RZ ;  /* 0x0000001025257227 */ /* 0x000fc800078e00ff */
[----:B------:R-:W-:-:S04]  /*0570*/  IMAD.MOV R37, RZ, RZ, -R37 ;  /* 0x000000ffff257224 */ /* 0x000fc800078e0a25 */
        /* <DEDUP_REMOVED lines=37> */
.L_x_1961:
[----:B01----:R-:W-:Y:S05]  /*07d0*/  BSYNC B0 ;  /* 0x0000000000007941 */ /* 0x003fea0003800000 */
.L_x_1960:
        /* <DEDUP_REMOVED lines=11> */
.L_x_1963:
[----:B------:R-:W-:Y:S05]  /*0890*/  BSYNC B0 ;  /* 0x0000000000007941 */ /* 0x000fea0003800000 */
.L_x_1962:
        /* <DEDUP_REMOVED lines=80> */
.L_x_1966:
        /* <DEDUP_REMOVED lines=9> */
.L_x_1967:
        /* <DEDUP_REMOVED lines=54> */
.L_x_1971:
[C---:B------:R-:W-:Y:S01]  /*1190*/  IMAD R29, R5.reuse, 0x4, R21 ;  /* 0x00000004051d7824 */ /* 0x040fe200078e0215 */
[----:B0-----:R-:W-:Y:S01]  /*11a0*/  LEA.HI R0, R0, R0, RZ, 0x1 ;  /* 0x0000000000007211 */ /* 0x001fe200078f08ff */
[----:B------:R-:W-:Y:S01]  /*11b0*/  IMAD R44, R5, 0x4, R20 ;  /* 0x00000004052c7824 */ /* 0x000fe200078e0214 */
[----:B------:R-:W-:Y:S02]  /*11c0*/  BSSY B2, `(.L_x_1973) ;  /* 0x0000030000027945 */ /* 0x000fe40003800000 */
[----:B------:R0:W4:Y:S01]  /*11d0*/  LDS R32, [R29] ;  /* 0x000000001d207984 */ /* 0x0001220000000800 */
[----:B------:R-:W-:-:S03]  /*11e0*/  IMAD.SHL.U32 R0, R0, 0x2, RZ ;  /* 0x0000000200007824 */ /* 0x000fc600078e00ff */
[----:B------:R0:W3:Y:S02]  /*11f0*/  LDS R34, [R29+0x4] ;  /* 0x000004001d227984 */ /* 0x0000e40000000800 */
[----:B------:R-:W-:Y:S02]  /*1200*/  LOP3.LUT R7, R0, 0xfffffffc, RZ, 0xc0, !PT ;  /* 0xfffffffc00077812 */ /* 0x000fe400078ec0ff */
[----:B------:R0:W2:Y:S02]  /*1210*/  LDS R33, [R44] ;  /* 0x000000002c217984 */ /* 0x0000a40000000800 */
[----:B------:R-:W-:Y:S02]  /*1220*/  ISETP.GE.AND P0, PT, R7, c[0x0][0x1e0], PT ;  /* 0x0000780007007a0c */ /* 0x000fe40003f06270 */
[----:B------:R0:W1:Y:S11]  /*1230*/  LDS R35, [R44+0x4] ;  /* 0x000004002c237984 */ /* 0x0000760000000800 */
[----:B------:R-:W-:Y:S05]  /*1240*/  @P0 BRA `(.L_x_1974) ;  /* 0x0000027000000947 */ /* 0x000fea0003800000 */
[----:B0-----:R-:W0:Y:S01]  /*1250*/  I2F R6, c[0x0][0x1e0] ;  /* 0x0000780000067b06 */ /* 0x001e220000201400 */
[----:B------:R-:W-:-:S02]  /*1260*/  IADD3 R4, R7, 0x2, RZ ;  /* 0x0000000207047810 */ /* 0x000fc40007ffe0ff */
        /* <DEDUP_REMOVED lines=37> */
.L_x_1974:
[----:B0-----:R-:W-:Y:S05]  /*14c0*/  BSYNC B2 ;  /* 0x0000000000027941 */ /* 0x001fea0003800000 */
.L_x_1973:
[----:B----4-:R0:W-:Y:S04]  /*14d0*/  STS [R29], R32 ;  /* 0x000000201d007388 */ /* 0x0101e80000000800 */
[----:B---3--:R0:W-:Y:S04]  /*14e0*/  STS [R29+0x4], R34 ;  /* 0x000004221d007388 */ /* 0x0081e80000000800 */
[----:B--2---:R0:W-:Y:S04]  /*14f0*/  STS [R44], R33 ;  /* 0x000000212c007388 */ /* 0x0041e80000000800 */
[----:B-1----:R0:W-:Y:S02]  /*1500*/  STS [R44+0x4], R35 ;  /* 0x000004232c007388 */ /* 0x0021e40000000800 */
.L_x_1972:
[----:B------:R-:W-:Y:S05]  /*1510*/  BSYNC B1 ;  /* 0x0000000000017941 */ /* 0x000fea0003800000 */
.L_x_1970:
[----:B-1----:R1:W-:Y:S04]  /*1520*/  STS [R21], R40 ;  /* 0x0000002815007388 */ /* 0x0023e80000000800 */
[----:B--2---:R1:W-:Y:S04]  /*1530*/  STS [R21+0x4], R42 ;  /* 0x0000042a15007388 */ /* 0x0043e80000000800 */
[----:B---3--:R1:W-:Y:S04]  /*1540*/  STS [R20], R41 ;  /* 0x0000002914007388 */ /* 0x0083e80000000800 */
[----:B----4-:R1:W-:Y:S02]  /*1550*/  STS [R20+0x4], R43 ;  /* 0x0000042b14007388 */ /* 0x0103e40000000800 */
.L_x_1969:
[----:B------:R-:W-:Y:S05]  /*1560*/  BSYNC B0 ;  /* 0x0000000000007941 */ /* 0x000fea0003800000 */
.L_x_1968:
[----:B------:R-:W-:Y:S06]  /*1570*/  BAR.SYNC.DEFER_BLOCKING 0x0 ;  /* 0x0000000000007b1d */ /* 0x000fec0000010000 */
[----:B------:R-:W-:Y:S01]  /*1580*/  BSSY B0, `(.L_x_1975) ;  /* 0x0000005000007945 */ /* 0x000fe20003800000 */
[----:B------:R-:W-:Y:S05]  /*1590*/  @!P6 BRA `(.L_x_1976) ;  /* 0x000000300000e947 */ /* 0x000fea0003800000 */
[----:B------:R-:W-:Y:S01]  /*15a0*/  ISETP.NE.AND P0, PT, RZ, c[0x0][0x1ec], PT ;  /* 0x00007b00ff007a0c */ /* 0x000fe20003f05270 */
[----:B01----:R0:W1:-:S12]  /*15b0*/  LDS.128 R40, [R14] ;  /* 0x000000000e287984 */ /* 0x0030580000000c00 */
[----:B------:R0:W2:Y:S02]  /*15c0*/  @!P0 LDS.128 R32, [R15] ;  /* 0x000000000f208984 */ /* 0x0000a40000000c00 */
.L_x_1976:
[----:B------:R-:W-:Y:S05]  /*15d0*/  BSYNC B0 ;  /* 0x0000000000007941 */ /* 0x000fea0003800000 */
.L_x_1975:
[----:B------:R-:W-:Y:S06]  /*15e0*/  BAR.SYNC.DEFER_BLOCKING 0x0 ;  /* 0x0000000000007b1d */ /* 0x000fec0000010000 */
[----:B------:R-:W-:Y:S05]  /*15f0*/  BRA `(.L_x_1965) ;  /* 0x000004c000007947 */ /* 0x000fea0003800000 */
.L_x_1964:
        /* <DEDUP_REMOVED lines=35> */
.L_x_1977:
        /* <DEDUP_REMOVED lines=40> */
.L_x_1978:
[----:B------:R-:W-:Y:S05]  /*1ab0*/  BSYNC B0 ;  /* 0x0000000000007941 */ /* 0x000fea0003800000 */
.L_x_1965:
        /* <DEDUP_REMOVED lines=21> */
.L_x_2179:
        /* <DEDUP_REMOVED lines=9> */
.L_x_2180:
[----:B--2---:R-:W-:Y:S02]  /*1ca0*/  FADD.FTZ R0, R5, R6 ;  /* 0x0000000605007221 */ /* 0x004fe40000010000 */
.L_x_1980:
[----:B------:R-:W-:Y:S05]  /*1cb0*/  BSYNC B0 ;  /* 0x0000000000007941 */ /* 0x000fea0003800000 */
.L_x_1979:
[----:B------:R-:W-:Y:S02]  /*1cc0*/  ISETP.NE.AND P0, PT, R24, RZ, PT ;  /* 0x000000ff1800720c */ /* 0x000fe40003f05270 */
[----:B------:R-:W-:-:S04]  /*1cd0*/  SHF.R.S32.HI R3, RZ, 0x1f, R24 ;  /* 0x0000001fff037819 */ /* 0x000fc80000011418 */
[----:B------:R-:W-:-:S04]  /*1ce0*/  LEA.HI R81, R3, R24, RZ, 0x2 ;  /* 0x0000001803517211 */ /* 0x000fc800078f10ff */
[----:B------:R-:W-:-:S05]  /*1cf0*/  LOP3.LUT R3, R81, 0xfffffffc, RZ, 0xc0, !PT ;  /* 0xfffffffc51037812 */ /* 0x000fca00078ec0ff */
[----:B------:R-:W-:Y:S02]  /*1d00*/  IMAD.IADD R82, R24, 0x1, -R3 ;  /* 0x0000000118527824 */ /* 0x000fe400078e0a03 */
        /* <DEDUP_REMOVED lines=16> */
.L_x_1983:
        /* <DEDUP_REMOVED lines=70> */
.L_x_1984:
        /* <DEDUP_REMOVED lines=24> */
.L_x_2119:
        /* <DEDUP_REMOVED lines=43> */
.L_x_1990:
[----:B------:R-:W-:Y:S05]  /*26a0*/  BSYNC B2 ;  /* 0x0000000000027941 */ /* 0x000fea0003800000 */
.L_x_1989:
        /* <DEDUP_REMOVED lines=13> */
.L_x_1988:
[----:B------:R-:W-:Y:S05]  /*2780*/  BSYNC B1 ;  /* 0x0000000000017941 */ /* 0x000fea0003800000 */
.L_x_1987:
[----:B------:R-:W-:Y:S01]  /*2790*/  BSSY B1, `(.L_x_1991) ;  /* 0x000001e000017945 */ /* 0x000fe20003800000 */
[----:B------:R-:W-:Y:S05]  /*27a0*/  @P2 BRA `(.L_x_1992) ;  /* 0x000001c000002947 */ /* 0x000fea0003800000 */
[----:B-1----:R-:W-:Y:S01]  /*27b0*/  IADD3 R84, R94, c[0x0][0x1d4], RZ ;  /* 0x000075005e547a10 */ /* 0x002fe20007ffe0ff */
        /* <DEDUP_REMOVED lines=10> */
.L_x_1994:
[----:B------:R-:W-:Y:S05]  /*2860*/  BSYNC B2 ;  /* 0x0000000000027941 */ /* 0x000fea0003800000 */
.L_x_1993:
        /* <DEDUP_REMOVED lines=16> */
.L_x_1992:
[----:B------:R-:W-:Y:S05]  /*2970*/  BSYNC B1 ;  /* 0x0000000000017941 */ /* 0x000fea0003800000 */
.L_x_1991:
        /* <DEDUP_REMOVED lines=14> */
.L_x_1998:
[----:B------:R-:W-:Y:S05]  /*2a60*/  BSYNC B2 ;  /* 0x0000000000027941 */ /* 0x000fea0003800000 */
.L_x_1997:
        /* <DEDUP_REMOVED lines=13> */
.L_x_1996:
[----:B------:R-:W-:Y:S05]  /*2b40*/  BSYNC B1 ;  /* 0x0000000000017941 */ /* 0x000fea0003800000 */
.L_x_1995:
        /* <DEDUP_REMOVED lines=14> */
.L_x_2002:
[----:B------:R-:W-:Y:S05]  /*2c30*/  BSYNC B2 ;  /* 0x0000000000027941 */ /* 0x000fea0003800000 */
.L_x_2001:
        /* <DEDUP_REMOVED lines=13> */
.L_x_2000:
[----:B------:R-:W-:Y:S05]  /*2d10*/  BSYNC B1 ;  /* 0x0000000000017941 */ /* 0x000fea0003800000 */
.L_x_1999:
        /* <DEDUP_REMOVED lines=13> */
.L_x_2006:
[----:B------:R-:W-:Y:S05]  /*2df0*/  BSYNC B2 ;  /* 0x0000000000027941 */ /* 0x000fea0003800000 */
.L_x_2005:
        /* <DEDUP_REMOVED lines=13> */
.L_x_2004:
[----:B------:R-:W-:Y:S05]  /*2ed0*/  BSYNC B1 ;  /* 0x0000000000017941 */ /* 0x000fea0003800000 */
.L_x_2003:
        /* <DEDUP_REMOVED lines=13> */
.L_x_2010:
[----:B------:R-:W-:Y:S05]  /*2fb0*/  BSYNC B2 ;  /* 0x0000000000027941 */ /* 0x000fea0003800000 */
.L_x_2009:
        /* <DEDUP_REMOVED lines=13> */
.L_x_2008:
[----:B------:R-:W-:Y:S05]  /*3090*/  BSYNC B1 ;  /* 0x0000000000017941 */ /* 0x000fea0003800000 */
.L_x_2007:
        /* <DEDUP_REMOVED lines=13> */
.L_x_2014:
[----:B------:R-:W-:Y:S05]  /*3170*/  BSYNC B2 ;  /* 0x0000000000027941 */ /* 0x000fea0003800000 */
.L_x_2013:
        /* <DEDUP_REMOVED lines=13> */
.L_x_2012:
[----:B------:R-:W-:Y:S05]  /*3250*/  BSYNC B1 ;  /* 0x0000000000017941 */ /* 0x000fea0003800000 */
.L_x_2011:
        /* <DEDUP_REMOVED lines=13> */
.L_x_2018:
[----:B------:R-:W-:Y:S05]  /*3330*/  BSYNC B2 ;  /* 0x0000000000027941 */ /* 0x000fea0003800000 */
.L_x_2017:
        /* <DEDUP_REMOVED lines=13> */
.L_x_2016:
[----:B------:R-:W-:Y:S05]  /*3410*/  BSYNC B1 ;  /* 0x0000000000017941 */ /* 0x000fea0003800000 */
.L_x_2015:
        /* <DEDUP_REMOVED lines=13> */
.L_x_2022:
[----:B------:R-:W-:Y:S05]  /*34f0*/  BSYNC B2 ;  /* 0x0000000000027941 */ /* 0x000fea0003800000 */
.L_x_2021:
        /* <DEDUP_REMOVED lines=13> */
.L_x_2020:
[----:B------:R-:W-:Y:S05]  /*35d0*/  BSYNC B1 ;  /* 0x0000000000017941 */ /* 0x000fea0003800000 */
.L_x_2019:
        /* <DEDUP_REMOVED lines=13> */
.L_x_2026:
[----:B------:R-:W-:Y:S05]  /*36b0*/  BSYNC B2 ;  /* 0x0000000000027941 */ /* 0x000fea0003800000 */
.L_x_2025:
        /* <DEDUP_REMOVED lines=13> */
.L_x_2024:
[----:B------:R-:W-:Y:S05]  /*3790*/  BSYNC B1 ;  /* 0x0000000000017941 */ /* 0x000fea0003800000 */
.L_x_2023:
        /* <DEDUP_REMOVED lines=9> */
[----:B01----:R-:W-:Y:S02]  /*3830*/  LEA.HI.X.SX32 R85, R126, R93, 0x1, P1 ;  /* 0x0000005d7e557211 */ /* 0x003fe400008f0eff */
[----:B------:R-:W-:-:S04]  /*3840*/  LEA R84, P1, R0, c[0x0][0x198], 0x2 ;  /* 0x0000660000547a11 */ /* 0x000fc800078210ff */
[----:B------:R-:W-:-:S05]  /*3850*/  LEA.HI.X R85, R0, c[0x0][0x19c], R85, 0x2, P1 ;  /* 0x0000670000557a11 */ /* 0x000fca00008f1455 */
[----:B------:R0:W5:Y:S04]  /*3860*/  LDG.E R0, [R84.64] ;  /* 0x0000002454007981 */ /* 0x000168000c1e1900 */
.L_x_2030:
[----:B------:R-:W-:Y:S05]  /*3870*/  BSYNC B2 ;  /* 0x0000000000027941 */ /* 0x000fea0003800000 */
.L_x_2029:
        /* <DEDUP_REMOVED lines=13> */
.L_x_2028:
[----:B------:R-:W-:Y:S05]  /*3950*/  BSYNC B1 ;  /* 0x0000000000017941 */ /* 0x000fea0003800000 */
.L_x_2027:
        /* <DEDUP_REMOVED lines=13> */
.L_x_2034:
[----:B------:R-:W-:Y:S05]  /*3a30*/  BSYNC B2 ;  /* 0x0000000000027941 */ /* 0x000fea0003800000 */
.L_x_2033:
        /* <DEDUP_REMOVED lines=13> */
.L_x_2032:
[----:B------:R-:W-:Y:S05]  /*3b10*/  BSYNC B1 ;  /* 0x0000000000017941 */ /* 0x000fea0003800000 */
.L_x_2031:
        /* <DEDUP_REMOVED lines=13> */
.L_x_2038:
[----:B------:R-:W-:Y:S05]  /*3bf0*/  BSYNC B2 ;  /* 0x0000000000027941 */ /* 0x000fea0003800000 */
.L_x_2037:
        /* <DEDUP_REMOVED lines=13> */
.L_x_2036:
[----:B------:R-:W-:Y:S05]  /*3cd0*/  BSYNC B1 ;  /* 0x0000000000017941 */ /* 0x000fea0003800000 */
.L_x_2035:
        /* <DEDUP_REMOVED lines=13> */
.L_x_2042:
[----:B------:R-:W-:Y:S05]  /*3db0*/  BSYNC B2 ;  /* 0x0000000000027941 */ /* 0x000fea0003800000 */
.L_x_2041:
        /* <DEDUP_REMOVED lines=13> */
.L_x_2040:
[----:B------:R-:W-:Y:S05]  /*3e90*/  BSYNC B1 ;  /* 0x0000000000017941 */ /* 0x000fea0003800000 */
.L_x_2039:
        /* <DEDUP_REMOVED lines=13> */
.L_x_2046:
[----:B------:R-:W-:Y:S05]  /*3f70*/  BSYNC B2 ;  /* 0x0000000000027941 */ /* 0x000fea0003800000 */
.L_x_2045:
        /* <DEDUP_REMOVED lines=13> */
.L_x_2044:
[----:B------:R-:W-:Y:S05]  /*4050*/  BSYNC B1 ;  /* 0x0000000000017941 */ /* 0x000fea0003800000 */
.L_x_2043:
        /* <DEDUP_REMOVED lines=13> */
.L_x_2050:
[----:B------:R-:W-:Y:S05]  /*4130*/  BSYNC B2 ;  /* 0x0000000000027941 */ /* 0x000fea0003800000 */
.L_x_2049:
        /* <DEDUP_REMOVED lines=13> */
.L_x_2048:
[----:B------:R-:W-:Y:S05]  /*4210*/  BSYNC B1 ;  /* 0x0000000000017941 */ /* 0x000fea0003800000 */
.L_x_2047:
        /* <DEDUP_REMOVED lines=13> */
.L_x_2054:
[----:B------:R-:W-:Y:S05]  /*42f0*/  BSYNC B2 ;  /* 0x0000000000027941 */ /* 0x000fea0003800000 */
.L_x_2053:
        /* <DEDUP_REMOVED lines=13> */
.L_x_2052:
[----:B------:R-:W-:Y:S05]  /*43d0*/  BSYNC B1 ;  /* 0x0000000000017941 */ /* 0x000fea0003800000 */
.L_x_2051:
        /* <DEDUP_REMOVED lines=13> */
.L_x_2058:
[----:B------:R-:W-:Y:S05]  /*44b0*/  BSYNC B2 ;  /* 0x0000000000027941 */ /* 0x000fea0003800000 */
.L_x_2057:
        /* <DEDUP_REMOVED lines=13> */
.L_x_2056:
[----:B------:R-:W-:Y:S05]  /*4590*/  BSYNC B1 ;  /* 0x0000000000017941 */ /* 0x000fea0003800000 */
.L_x_2055:
        /* <DEDUP_REMOVED lines=13> */
.L_x_2062:
[----:B------:R-:W-:Y:S05]  /*4670*/  BSYNC B2 ;  /* 0x0000000000027941 */ /* 0x000fea0003800000 */
.L_x_2061:
        /* <DEDUP_REMOVED lines=13> */
.L_x_2060:
[----:B------:R-:W-:Y:S05]  /*4750*/  BSYNC B1 ;  /* 0x0000000000017941 */ /* 0x000fea0003800000 */
.L_x_2059:
        /* <DEDUP_REMOVED lines=13> */
.L_x_2066:
[----:B------:R-:W-:Y:S05]  /*4830*/  BSYNC B2 ;  /* 0x0000000000027941 */ /* 0x000fea0003800000 */
.L_x_2065:
        /* <DEDUP_REMOVED lines=13> */
.L_x_2064:
[----:B------:R-:W-:Y:S05]  /*4910*/  BSYNC B1 ;  /* 0x0000000000017941 */ /* 0x000fea0003800000 */
.L_x_2063:
        /* <DEDUP_REMOVED lines=13> */
.L_x_2070:
[----:B------:R-:W-:Y:S05]  /*49f0*/  BSYNC B2 ;  /* 0x0000000000027941 */ /* 0x000fea0003800000 */
.L_x_2069:
        /* <DEDUP_REMOVED lines=13> */
.L_x_2068:
[----:B------:R-:W-:Y:S05]  /*4ad0*/  BSYNC B1 ;  /* 0x0000000000017941 */ /* 0x000fea0003800000 */
.L_x_2067:
        /* <DEDUP_REMOVED lines=13> */
.L_x_2074:
[----:B------:R-:W-:Y:S05]  /*4bb0*/  BSYNC B2 ;  /* 0x0000000000027941 */ /* 0x000fea0003800000 */
.L_x_2073:
        /* <DEDUP_REMOVED lines=13> */
.L_x_2072:
[----:B------:R-:W-:Y:S05]  /*4c90*/  BSYNC B1 ;  /* 0x0000000000017941 */ /* 0x000fea0003800000 */
.L_x_2071:
        /* <DEDUP_REMOVED lines=13> */
.L_x_2078:
[----:B------:R-:W-:Y:S05]  /*4d70*/  BSYNC B2 ;  /* 0x0000000000027941 */ /* 0x000fea0003800000 */
.L_x_2077:
        /* <DEDUP_REMOVED lines=13> */
.L_x_2076:
[----:B------:R-:W-:Y:S05]  /*4e50*/  BSYNC B1 ;  /* 0x0000000000017941 */ /* 0x000fea0003800000 */
.L_x_2075:
        /* <DEDUP_REMOVED lines=13> */
.L_x_2082:
[----:B------:R-:W-:Y:S05]  /*4f30*/  BSYNC B2 ;  /* 0x0000000000027941 */ /* 0x000fea0003800000 */
.L_x_2081:
        /* <DEDUP_REMOVED lines=13> */
.L_x_2080:
[----:B------:R-:W-:Y:S05]  /*5010*/  BSYNC B1 ;  /* 0x0000000000017941 */ /* 0x000fea0003800000 */
.L_x_2079:
        /* <DEDUP_REMOVED lines=13> */
.L_x_2086:
[----:B------:R-:W-:Y:S05]  /*50f0*/  BSYNC B2 ;  /* 0x0000000000027941 */ /* 0x000fea0003800000 */
.L_x_2085:
        /* <DEDUP_REMOVED lines=13> */
.L_x_2084:
[----:B------:R-:W-:Y:S05]  /*51d0*/  BSYNC B1 ;  /* 0x0000000000017941 */ /* 0x000fea0003800000 */
.L_x_2083:
        /* <DEDUP_REMOVED lines=13> */
.L_x_2090:
[----:B------:R-:W-:Y:S05]  /*52b0*/  BSYNC B2 ;  /* 0x0000000000027941 */ /* 0x000fea0003800000 */
.L_x_2089:
        /* <DEDUP_REMOVED lines=13> */
.L_x_2088:
[----:B------:R-:W-:Y:S05]  /*5390*/  BSYNC B1 ;  /* 0x0000000000017941 */ /* 0x000fea0003800000 */
.L_x_2087:
        /* <DEDUP_REMOVED lines=13> */
.L_x_2094:
[----:B------:R-:W-:Y:S05]  /*5470*/  BSYNC B2 ;  /* 0x0000000000027941 */ /* 0x000fea0003800000 */
.L_x_2093:
        /* <DEDUP_REMOVED lines=13> */
.L_x_2092:
[----:B------:R-:W-:Y:S05]  /*5550*/  BSYNC B1 ;  /* 0x0000000000017941 */ /* 0x000fea0003800000 */
.L_x_2091:
        /* <DEDUP_REMOVED lines=13> */
.L_x_2098:
[----:B------:R-:W-:Y:S05]  /*5630*/  BSYNC B2 ;  /* 0x0000000000027941 */ /* 0x000fea0003800000 */
.L_x_2097:
        /* <DEDUP_REMOVED lines=13> */
.L_x_2096:
[----:B------:R-:W-:Y:S05]  /*5710*/  BSYNC B1 ;  /* 0x0000000000017941 */ /* 0x000fea0003800000 */
.L_x_2095:
        /* <DEDUP_REMOVED lines=13> */
.L_x_2102:
[----:B------:R-:W-:Y:S05]  /*57f0*/  BSYNC B2 ;  /* 0x0000000000027941 */ /* 0x000fea0003800000 */
.L_x_2101:
        /* <DEDUP_REMOVED lines=13> */
.L_x_2100:
[----:B------:R-:W-:Y:S05]  /*58d0*/  BSYNC B1 ;  /* 0x0000000000017941 */ /* 0x000fea0003800000 */
.L_x_2099:
        /* <DEDUP_REMOVED lines=13> */
.L_x_2106:
[----:B------:R-:W-:Y:S05]  /*59b0*/  BSYNC B2 ;  /* 0x0000000000027941 */ /* 0x000fea0003800000 */
.L_x_2105:
        /* <DEDUP_REMOVED lines=13> */
.L_x_2104:
[----:B------:R-:W-:Y:S05]  /*5a90*/  BSYNC B1 ;  /* 0x0000000000017941 */ /* 0x000fea0003800000 */
.L_x_2103:
        /* <DEDUP_REMOVED lines=13> */
.L_x_2110:
[----:B------:R-:W-:Y:S05]  /*5b70*/  BSYNC B2 ;  /* 0x0000000000027941 */ /* 0x000fea0003800000 */
.L_x_2109:
        /* <DEDUP_REMOVED lines=13> */
.L_x_2108:
[----:B------:R-:W-:Y:S05]  /*5c50*/  BSYNC B1 ;  /* 0x0000000000017941 */ /* 0x000fea0003800000 */
.L_x_2107:
        /* <DEDUP_REMOVED lines=8> */
[----:B01----:R-:W-:-:S04]  /*5ce0*/  IADD3 R85, P1, R88, R126, RZ ;  /* 0x0000007e58557210 */ /* 0x003fc80007f3e0ff */
[----:B------:R-:W-:Y:S02]  /*5cf0*/  LEA.HI.X.SX32 R94, R126, R93, 0x1, P1 ;  /* 0x0000005d7e5e7211 */ /* 0x000fe400008f0eff */
[----:B------:R-:W-:-:S04]  /*5d00*/  LEA R84, P1, R85, c[0x0][0x198], 0x2 ;  /* 0x0000660055547a11 */ /* 0x000fc800078210ff */
[----:B------:R-:W-:-:S05]  /*5d10*/  LEA.HI.X R85, R85, c[0x0][0x19c], R94, 0x2, P1 ;  /* 0x0000670055557a11 */ /* 0x000fca00008f145e */
[----:B------:R0:W5:Y:S04]  /*5d20*/  LDG.E R124, [R84.64] ;  /* 0x00000024547c7981 */ /* 0x000168000c1e1900 */
.L_x_2114:
[----:B------:R-:W-:Y:S05]  /*5d30*/  BSYNC B2 ;  /* 0x0000000000027941 */ /* 0x000fea0003800000 */
.L_x_2113:
        /* <DEDUP_REMOVED lines=13> */
.L_x_2112:
[----:B------:R-:W-:Y:S05]  /*5e10*/  BSYNC B1 ;  /* 0x0000000000017941 */ /* 0x000fea0003800000 */
.L_x_2111:
[----:B01---5:R-:W-:Y:S01]  /*5e20*/  FMUL.FTZ R84, R6, R96 ;  /* 0x0000006006547220 */ /* 0x023fe20000410000 */
        /* <DEDUP_REMOVED lines=33> */
[----:B------:R0:W1:Y:S02]  /*6040*/  SHFL.BFLY PT, R84, R131, 0x2, 0x1f ;  /* 0x0c401f0083547f89 */ /* 0x00006400000e0000 */
.L_x_2181:
[----:B01----:R-:W-:Y:S01]  /*6050*/  FADD.FTZ R131, R131, R84 ;  /* 0x0000005483837221 */ /* 0x003fe20000010000 */
[----:B------:R-:W-:Y:S05]  /*6060*/  BRA.DIV ~URZ, `(.L_x_2116) ;  /* 0x00002f727f007947 */ /* 0x000fea000b800000 */
[----:B------:R0:W1:Y:S02]  /*6070*/  SHFL.BFLY PT, R84, R131, 0x1, 0x1f ;  /* 0x0c201f0083547f89 */ /* 0x00006400000e0000 */
.L_x_2182:
        /* <DEDUP_REMOVED lines=21> */
[----:B------:R-:W-:-:S05]  /*61d0*/  @P2 SEL R99, R22, RZ, !P4 ;  /* 0x000000ff16632207 */ /* 0x000fca0006000000 */
[----:B------:R-:W-:-:S06]  /*61e0*/  @P2 IMAD.IADD R99, R99, 0x1, R126 ;  /* 0x0000000163632824 */ /* 0x000fcc00078e027e */
[----:B------:R-:W3:Y:S01]  /*61f0*/  @P2 I2F R99, R99 ;  /* 0x0000006300632306 */ /* 0x000ee20000201400 */
[----:B--2---:R-:W-:-:S04]  /*6200*/  @P3 FADD.FTZ R94, R94, R129 ;  /* 0x000000815e5e3221 */ /* 0x004fc80000010000 */
[----:B---3--:R-:W-:-:S05]  /*6210*/  @P2 FFMA.FTZ R94, R99, R84, R94 ;  /* 0x00000054635e2223 */ /* 0x008fca000001005e */
[----:B------:R0:W-:Y:S01]  /*6220*/  STS [R131.X4+0x410], R94 ;  /* 0x0004105e83007388 */ /* 0x0001e20000004800 */
[----:B------:R-:W-:-:S03]  /*6230*/  @!P0 FMNMX.FTZ R3, R3, R94, !PT ;  /* 0x0000005e03038209 */ /* 0x000fc60007810000 */
.L_x_2118:
[----:B------:R-:W-:Y:S05]  /*6240*/  BSYNC B1 ;  /* 0x0000000000017941 */ /* 0x000fea0003800000 */
.L_x_2117:
[----:B------:R-:W-:-:S04]  /*6250*/  IADD3 R90, R90, 0x10, RZ ;  /* 0x000000105a5a7810 */ /* 0x000fc80007ffe0ff */
[----:B------:R-:W-:-:S13]  /*6260*/  ISETP.GE.AND P0, PT, R90, R86, PT ;  /* 0x000000565a00720c */ /* 0x000fda0003f06270 */
[----:B0-----:R-:W-:Y:S01]  /*6270*/  @P0 CALL.REL.NOINC `(.L_x_1986) ;  /* 0x0000001000000944 */ /* 0x001fe20003c00000 */
[----:B------:R-:W-:Y:S05]  /*6280*/  BRA `(.L_x_2119) ;  /* 0xffffc16000007947 */ /* 0x000fea000383ffff */
.L_x_1986:
[----:B------:R-:W-:Y:S05]  /*6290*/  BSYNC B0 ;  /* 0x0000000000007941 */ /* 0x000fea0003800000 */
.L_x_1985:
[----:B------:R-:W-:Y:S01]  /*62a0*/  SHF.R.S32.HI R7, RZ, 0x1f, R24 ;  /* 0x0000001fff077819 */ /* 0x000fe20000011418 */
[----:B------:R-:W-:Y:S05]  /*62b0*/  BRA.DIV ~URZ, `(.L_x_2120) ;  /* 0x00002da27f007947 */ /* 0x000fea000b800000 */
[----:B------:R1:W2:Y:S02]  /*62c0*/  SHFL.BFLY PT, R0, R3, 0x10, 0x1f ;  /* 0x0e001f0003007f89 */ /* 0x0002a400000e0000 */
.L_x_2183:
[----:B--2---:R-:W-:Y:S01]  /*62d0*/  FMNMX.FTZ R5, R0, R3, !PT ;  /* 0x0000000300057209 */ /* 0x004fe20007810000 */
[----:B------:R-:W-:Y:S05]  /*62e0*/  BRA.DIV ~URZ, `(.L_x_2121) ;  /* 0x00002df27f007947 */ /* 0x000fea000b800000 */
[----:B------:R-:W2:Y:S02]  /*62f0*/  SHFL.BFLY PT, R0, R5, 0x8, 0x1f ;  /* 0x0d001f0005007f89 */ /* 0x000ea400000e0000 */
[----:B-12---:R-:W-:-:S05]  /*6300*/  FMNMX.FTZ R3, R5, R0, !PT ;  /* 0x0000000005037209 */ /* 0x006fca0007810000 */
[----:B------:R1:W2:Y:S02]  /*6310*/  SHFL.BFLY PT, R6, R3, 0x4, 0x1f ;  /* 0x0c801f0003067f89 */ /* 0x0002a400000e0000 */
.L_x_2184:
        /* <DEDUP_REMOVED lines=22> */
[----:B------:R-:W-:Y:S02]  /*6480*/  IMAD.MOV.U32 R8, RZ, RZ, RZ ;  /* 0x000000ffff087224 */ /* 0x000fe400078e00ff */
[----:B------:R-:W-:Y:S01]  /*6490*/  IADD3 R3, -R24, R25, R3 ;  /* 0x0000001918037210 */ /* 0x000fe20007ffe103 */
[----:B------:R-:W-:-:S03]  /*64a0*/  IMAD.MOV.U32 R10, RZ, RZ, R11 ;  /* 0x000000ffff0a7224 */ /* 0x000fc600078e000b */
        /* <DEDUP_REMOVED lines=14> */
.L_x_2129:
[----:B------:R-:W-:Y:S01]  /*6590*/  BSSY B2, `(.L_x_2126) ;  /* 0x000000b000027945 */ /* 0x000fe20003800000 */
[----:B0-----:R-:W-:Y:S05]  /*65a0*/  @!P0 BRA `(.L_x_2127) ;  /* 0x0000005000008947 */ /* 0x001fea0003800000 */
[----:B------:R-:W-:-:S06]  /*65b0*/  IMAD.MOV.U32 R6, RZ, RZ, R14 ;  /* 0x000000ffff067224 */ /* 0x000fcc00078e000e */
[----:B------:R-:W2:Y:S01]  /*65c0*/  LDG.E.U8 R6, [R6.64] ;  /* 0x0000002406067981 */ /* 0x000ea2000c1e1100 */
[----:B------:R-:W-:Y:S01]  /*65d0*/  IMAD.MOV.U32 R13, RZ, RZ, RZ ;  /* 0x000000ffff0d7224 */ /* 0x000fe200078e00ff */
[----:B--2---:R-:W-:-:S13]  /*65e0*/  ISETP.NE.AND P3, PT, R6, RZ, PT ;  /* 0x000000ff0600720c */ /* 0x004fda0003f65270 */
[----:B------:R-:W-:Y:S05]  /*65f0*/  @P3 BRA `(.L_x_2128) ;  /* 0x0000004000003947 */ /* 0x000fea0003800000 */
.L_x_2127:
[----:B------:R-:W0:Y:S02]  /*6600*/  LDS R6, [R12] ;  /* 0x000000000c067984 */ /* 0x000e240000000800 */
[----:B01----:R-:W-:-:S04]  /*6610*/  FADD.FTZ R6, -R15, R6 ;  /* 0x000000060f067221 */ /* 0x003fc80000010100 */
[----:B------:R-:W-:-:S04]  /*6620*/  FMUL.FTZ R6, R6, 1.4426950216293334961 ;  /* 0x3fb8aa3b06067820 */ /* 0x000fc80000410000 */
[----:B------:R0:W1:Y:S03]  /*6630*/  MUFU.EX2 R13, R6 ;  /* 0x00000006000d7308 */ /* 0x0000660000000800 */
.L_x_2128:
[----:B------:R-:W-:Y:S05]  /*6640*/  BSYNC B2 ;  /* 0x0000000000027941 */ /* 0x000fea0003800000 */
.L_x_2126:
        /* <DEDUP_REMOVED lines=9> */
.L_x_2125:
[----:B------:R-:W-:Y:S05]  /*66e0*/  BSYNC B1 ;  /* 0x0000000000017941 */ /* 0x000fea0003800000 */
.L_x_2124:
        /* <DEDUP_REMOVED lines=12> */
.L_x_2142:
[----:B------:R-:W-:Y:S01]  /*67b0*/  BSSY B1, `(.L_x_2130) ;  /* 0x000000b000017945 */ /* 0x000fe20003800000 */
[----:B------:R-:W-:Y:S01]  /*67c0*/  IMAD.MOV.U32 R6, RZ, RZ, R9 ;  /* 0x000000ffff067224 */ /* 0x000fe200078e0009 */
[----:B------:R-:W-:Y:S05]  /*67d0*/  @!P0 BRA `(.L_x_2131) ;  /* 0x0000004000008947 */ /* 0x000fea0003800000 */
[----:B------:R-:W2:Y:S02]  /*67e0*/  LDG.E.U8 R9, [R6.64] ;  /* 0x0000002406097981 */ /* 0x000ea4000c1e1100 */
[----:B--2---:R-:W-:-:S13]  /*67f0*/  ISETP.NE.AND P3, PT, R9, RZ, PT ;  /* 0x000000ff0900720c */ /* 0x004fda0003f65270 */
[----:B------:R-:W-:Y:S01]  /*6800*/  @P3 IMAD.MOV.U32 R9, RZ, RZ, RZ ;  /* 0x000000ffff093224 */ /* 0x000fe200078e00ff */
[----:B------:R-:W-:Y:S05]  /*6810*/  @P3 BRA `(.L_x_2132) ;  /* 0x0000004000003947 */ /* 0x000fea0003800000 */
.L_x_2131:
[----:B------:R-:W0:Y:S02]  /*6820*/  LDS R9, [R3+-0x200] ;  /* 0xfffe000003097984 */ /* 0x000e240000000800 */
[----:B01----:R-:W-:-:S04]  /*6830*/  FADD.FTZ R9, -R15, R9 ;  /* 0x000000090f097221 */ /* 0x003fc80000010100 */
[----:B------:R-:W-:-:S06]  /*6840*/  FMUL.FTZ R9, R9, 1.4426950216293334961 ;  /* 0x3fb8aa3b09097820 */ /* 0x000fcc0000410000 */
[----:B------:R-:W0:Y:S02]  /*6850*/  MUFU.EX2 R9, R9 ;  /* 0x0000000900097308 */ /* 0x000e240000000800 */
.L_x_2132:
[----:B------:R-:W-:Y:S05]  /*6860*/  BSYNC B1 ;  /* 0x0000000000017941 */ /* 0x000fea0003800000 */
.L_x_2130:
        /* <DEDUP_REMOVED lines=8> */
.L_x_2134:
[----:B------:R-:W2:Y:S02]  /*68f0*/  LDS R8, [R3+-0x100] ;  /* 0xffff000003087984 */ /* 0x000ea40000000800 */
[----:B-12---:R-:W-:-:S04]  /*6900*/  FADD.FTZ R8, -R15, R8 ;  /* 0x000000080f087221 */ /* 0x006fc80000010100 */
[----:B------:R-:W-:-:S06]  /*6910*/  FMUL.FTZ R8, R8, 1.4426950216293334961 ;  /* 0x3fb8aa3b08087820 */ /* 0x000fcc0000410000 */
[----:B------:R-:W1:Y:S02]  /*6920*/  MUFU.EX2 R8, R8 ;  /* 0x0000000800087308 */ /* 0x000e640000000800 */
.L_x_2135:
[----:B------:R-:W-:Y:S05]  /*6930*/  BSYNC B1 ;  /* 0x0000000000017941 */ /* 0x000fea0003800000 */
.L_x_2133:
        /* <DEDUP_REMOVED lines=8> */
.L_x_2137:
[----:B-1----:R-:W1:Y:S02]  /*69c0*/  LDS R8, [R3] ;  /* 0x0000000003087984 */ /* 0x002e640000000800 */
[----:B-1----:R-:W-:-:S04]  /*69d0*/  FADD.FTZ R8, -R15, R8 ;  /* 0x000000080f087221 */ /* 0x002fc80000010100 */
[----:B------:R-:W-:-:S06]  /*69e0*/  FMUL.FTZ R8, R8, 1.4426950216293334961 ;  /* 0x3fb8aa3b08087820 */ /* 0x000fcc0000410000 */
[----:B------:R-:W1:Y:S02]  /*69f0*/  MUFU.EX2 R8, R8 ;  /* 0x0000000800087308 */ /* 0x000e640000000800 */
.L_x_2138:
[----:B------:R-:W-:Y:S05]  /*6a00*/  BSYNC B1 ;  /* 0x0000000000017941 */ /* 0x000fea0003800000 */
.L_x_2136:
        /* <DEDUP_REMOVED lines=8> */
.L_x_2140:
[----:B-1----:R-:W1:Y:S02]  /*6a90*/  LDS R8, [R3+0x100] ;  /* 0x0001000003087984 */ /* 0x002e640000000800 */
[----:B-1----:R-:W-:-:S04]  /*6aa0*/  FADD.FTZ R8, -R15, R8 ;  /* 0x000000080f087221 */ /* 0x002fc80000010100 */
[----:B------:R-:W-:-:S04]  /*6ab0*/  FMUL.FTZ R8, R8, 1.4426950216293334961 ;  /* 0x3fb8aa3b08087820 */ /* 0x000fc80000410000 */
[----:B------:R1:W2:Y:S03]  /*6ac0*/  MUFU.EX2 R12, R8 ;  /* 0x00000008000c7308 */ /* 0x0002a60000000800 */
.L_x_2141:
[----:B------:R-:W-:Y:S05]  /*6ad0*/  BSYNC B1 ;  /* 0x0000000000017941 */ /* 0x000fea0003800000 */
.L_x_2139:
        /* <DEDUP_REMOVED lines=8> */
.L_x_2123:
[----:B------:R-:W-:Y:S05]  /*6b60*/  BSYNC B0 ;  /* 0x0000000000007941 */ /* 0x000fea0003800000 */
.L_x_2122:
        /* <DEDUP_REMOVED lines=46> */
.L_x_2147:
        /* <DEDUP_REMOVED lines=13> */
.L_x_2146:
[----:B01----:R-:W-:Y:S05]  /*6f20*/  BSYNC B1 ;  /* 0x0000000000017941 */ /* 0x003fea0003800000 */
.L_x_2145:
        /* <DEDUP_REMOVED lines=9> */
.L_x_2148:
[----:B------:R-:W0:Y:S01]  /*6fc0*/  LDS R6, [R3+0x300] ;  /* 0x0003000003067984 */ /* 0x000e220000000800 */
[----:B------:R-:W-:Y:S01]  /*6fd0*/  IMAD.MOV.U32 R7, RZ, RZ, R13 ;  /* 0x000000ffff077224 */ /* 0x000fe200078e000d */
[----:B------:R-:W-:Y:S02]  /*6fe0*/  IADD3 R11, R11, 0x100, RZ ;  /* 0x000001000b0b7810 */ /* 0x000fe40007ffe0ff */
[----:B------:R-:W1:Y:S02]  /*6ff0*/  LDS R8, [R3] ;  /* 0x0000000003087984 */ /* 0x000e640000000800 */
[----:B------:R-:W-:Y:S02]  /*7000*/  ISETP.GE.AND P0, PT, R11, R25, PT ;  /* 0x000000190b00720c */ /* 0x000fe40003f06270 */
[----:B------:R-:W2:Y:S04]  /*7010*/  LDS R9, [R3+0x100] ;  /* 0x0001000003097984 */ /* 0x000ea80000000800 */
[----:B------:R-:W3:Y:S01]  /*7020*/  LDS R10, [R3+0x200] ;  /* 0x00020000030a7984 */ /* 0x000ee20000000800 */
[----:B0-----:R-:W-:-:S02]  /*7030*/  FMUL.FTZ R18, R6, R15 ;  /* 0x0000000f06127220 */ /* 0x001fc40000410000 */
[----:B------:R-:W-:Y:S02]  /*7040*/  IMAD.MOV.U32 R6, RZ, RZ, R12 ;  /* 0x000000ffff067224 */ /* 0x000fe400078e000c */
[-C--:B-1----:R-:W-:Y:S01]  /*7050*/  FMUL.FTZ R14, R8, R15.reuse ;  /* 0x0000000f080e7220 */ /* 0x082fe20000410000 */
[----:B------:R-:W-:Y:S01]  /*7060*/  IADD3 R8, R3, 0x400, RZ ;  /* 0x0000040003087810 */ /* 0x000fe20007ffe0ff */
[----:B------:R-:W-:Y:S01]  /*7070*/  STS [R3+0x300], R18 ;  /* 0x0003001203007388 */ /* 0x000fe20000000800 */
[----:B------:R-:W-:Y:S01]  /*7080*/  IADD3 R12, P2, R6, 0x400, RZ ;  /* 0x00000400060c7810 */ /* 0x000fe20007f5e0ff */
[-C--:B--2---:R-:W-:Y:S02]  /*7090*/  FMUL.FTZ R9, R9, R15.reuse ;  /* 0x0000000f09097220 */ /* 0x084fe40000410000 */
[----:B------:R-:W-:Y:S01]  /*70a0*/  @P3 STG.E [R6.64+0x300], R18 ;  /* 0x0003001206003986 */ /* 0x000fe2000c101924 */
[----:B---3--:R-:W-:-:S03]  /*70b0*/  FMUL.FTZ R10, R10, R15 ;  /* 0x0000000f0a0a7220 */ /* 0x008fc60000410000 */
        /* <DEDUP_REMOVED lines=9> */
.L_x_2144:
[----:B------:R-:W-:Y:S05]  /*7150*/  BSYNC B0 ;  /* 0x0000000000007941 */ /* 0x000fea0003800000 */
.L_x_2143:
        /* <DEDUP_REMOVED lines=33> */
.L_x_2151:
[----:B-----5:R0:W-:Y:S02]  /*7370*/  STS.128 [R0.X16+0x210], R12 ;  /* 0x0002100c00007388 */ /* 0x0201e4000000cc00 */
.L_x_2150:
[----:B------:R-:W-:Y:S05]  /*7380*/  BSYNC B0 ;  /* 0x0000000000007941 */ /* 0x000fea0003800000 */
.L_x_2149:
        /* <DEDUP_REMOVED lines=28> */
[----:B------:R-:W-:-:S02]  /*7550*/  IMAD.MOV.U32 R38, RZ, RZ, R30 ;  /* 0x000000ffff267224 */ /* 0x000fc400078e001e */
[----:B------:R-:W-:Y:S02]  /*7560*/  IMAD.IADD R29, R8, 0x1, -R9 ;  /* 0x00000001081d7824 */ /* 0x000fe400078e0a09 */
[----:B------:R-:W-:Y:S01]  /*7570*/  CS2R R8, SRZ ;  /* 0x0000000000087805 */ /* 0x000fe2000001ff00 */
[----:B------:R-:W-:Y:S02]  /*7580*/  IMAD.WIDE R36, R36, R37, c[0x0][0x238] ;  /* 0x00008e0024247625 */ /* 0x000fe400078e0225 */
[----:B------:R-:W-:-:S13]  /*7590*/  LOP3.LUT P2, RZ, R29, 0x2, RZ, 0xc0, !PT ;  /* 0x000000021dff7812 */ /* 0x000fda000784c0ff */
        /* <DEDUP_REMOVED lines=23> */
.L_x_2158:
[C---:B-12--5:R-:W-:Y:S01]  /*7710*/  FFMA.FTZ R8, R27.reuse, R8, RZ ;  /* 0x000000081b087223 */ /* 0x066fe200000100ff */
[----:B------:R-:W-:Y:S01]  /*7720*/  IADD3 R38, R30, 0x2, RZ ;  /* 0x000000021e267810 */ /* 0x000fe20007ffe0ff */
[C---:B------:R-:W-:Y:S02]  /*7730*/  FFMA.FTZ R9, R27.reuse, R9, RZ ;  /* 0x000000091b097223 */ /* 0x040fe400000100ff */
[C---:B------:R-:W-:Y:S02]  /*7740*/  FFMA.FTZ R10, R27.reuse, R10, RZ ;  /* 0x0000000a1b0a7223 */ /* 0x040fe400000100ff */
[----:B------:R-:W-:Y:S02]  /*7750*/  FFMA.FTZ R11, R27, R11, RZ ;  /* 0x0000000b1b0b7223 */ /* 0x000fe400000100ff */
.L_x_2157:
[----:B------:R-:W-:Y:S05]  /*7760*/  BSYNC B2 ;  /* 0x0000000000027941 */ /* 0x000fea0003800000 */
.L_x_2156:
        /* <DEDUP_REMOVED lines=14> */
[----:B------:R-:W-:-:S02]  /*7850*/  LEA R34, P5, R27, c[0x0][0x1a0], 0x2 ;  /* 0x000068001b227a11 */ /* 0x000fc400078a10ff */
[----:B------:R-:W-:Y:S02]  /*7860*/  LEA.HI.X R33, R33, c[0x0][0x1a4], R42, 0x2, P4 ;  /* 0x0000690021217a11 */ /* 0x000fe400020f142a */
[----:B------:R-:W-:Y:S02]  /*7870*/  LEA.HI.X R35, R27, c[0x0][0x1a4], R40, 0x2, P5 ;  /* 0x000069001b237a11 */ /* 0x000fe400028f1428 */
[----:B------:R-:W-:-:S03]  /*7880*/  IADD3 R29, R29, 0x410, RZ ;  /* 0x000004101d1d7810 */ /* 0x000fc60007ffe0ff */
.L_x_2161:
[----:B------:R1:W5:Y:S01]  /*7890*/  LDG.E.128 R40, [R34.64] ;  /* 0x0000002422287981 */ /* 0x000362000c1e1d00 */
[----:B------:R-:W-:Y:S01]  /*78a0*/  ISETP.NE.AND P2, PT, R2, RZ, PT ;  /* 0x000000ff0200720c */ /* 0x000fe20003f45270 */
[----:B------:R-:W-:-:S12]  /*78b0*/  @P1 BRA `(.L_x_2159) ;  /* 0x000000b000001947 */ /* 0x000fd80003800000 */
        /* <DEDUP_REMOVED lines=11> */
.L_x_2159:
        /* <DEDUP_REMOVED lines=18> */
.L_x_2160:
[----:B---3--:R3:W4:Y:S01]  /*7a90*/  LDS R11, [R29] ;  /* 0x000000001d0b7984 */ /* 0x0087220000000800 */
[----:B--2---:R-:W-:Y:S02]  /*7aa0*/  IADD3 R32, P2, R32, 0x500, RZ ;  /* 0x0000050020207810 */ /* 0x004fe40007f5e0ff */
[----:B------:R-:W-:Y:S02]  /*7ab0*/  IADD3 R38, R38, 0x4, RZ ;  /* 0x0000000426267810 */ /* 0x000fe40007ffe0ff */
[----:B-1----:R-:W-:Y:S01]  /*7ac0*/  IADD3 R34, P4, R34, 0x500, RZ ;  /* 0x0000050022227810 */ /* 0x002fe20007f9e0ff */
[----:B------:R-:W-:Y:S01]  /*7ad0*/  IMAD.X R33, RZ, RZ, R33, P2 ;  /* 0x000000ffff217224 */ /* 0x000fe200010e0621 */
[----:B------:R-:W-:Y:S02]  /*7ae0*/  ISETP.GE.AND P2, PT, R38, R21, PT ;  /* 0x000000152600720c */ /* 0x000fe40003f46270 */
[----:B---3--:R-:W-:Y:S01]  /*7af0*/  IADD3 R29, R29, 0x10, RZ ;  /* 0x000000101d1d7810 */ /* 0x008fe20007ffe0ff */
[----:B------:R-:W-:-:S02]  /*7b00*/  IMAD.X R35, RZ, RZ, R35, P4 ;  /* 0x000000ffff237224 */ /* 0x000fc400020e0623 */
[C---:B----4-:R-:W-:Y:S02]  /*7b10*/  FFMA.FTZ R8, R11.reuse, R44, R40 ;  /* 0x0000002c0b087223 */ /* 0x050fe40000010028 */
[C---:B------:R-:W-:Y:S02]  /*7b20*/  FFMA.FTZ R9, R11.reuse, R45, R48 ;  /* 0x0000002d0b097223 */ /* 0x040fe40000010030 */
[C---:B------:R-:W-:Y:S02]  /*7b30*/  FFMA.FTZ R10, R11.reuse, R46, R42 ;  /* 0x0000002e0b0a7223 */ /* 0x040fe4000001002a */
[----:B------:R-:W-:Y:S02]  /*7b40*/  FFMA.FTZ R11, R11, R47, R50 ;  /* 0x0000002f0b0b7223 */ /* 0x000fe40000010032 */
[----:B------:R-:W-:Y:S05]  /*7b50*/  @!P2 BRA `(.L_x_2161) ;  /* 0xfffffd300000a947 */ /* 0x000fea000383ffff */
.L_x_2155:
[----:B------:R-:W-:Y:S05]  /*7b60*/  BSYNC B1 ;  /* 0x0000000000017941 */ /* 0x000fea0003800000 */
.L_x_2154:
        /* <DEDUP_REMOVED lines=58> */
.L_x_2166:
[C---:B-12--5:R-:W-:Y:S02]  /*7f10*/  FFMA.FTZ R8, R27.reuse, R36, R8 ;  /* 0x000000241b087223 */ /* 0x066fe40000010008 */
[C---:B------:R-:W-:Y:S02]  /*7f20*/  FFMA.FTZ R9, R27.reuse, R37, R9 ;  /* 0x000000251b097223 */ /* 0x040fe40000010009 */
[C---:B------:R-:W-:Y:S02]  /*7f30*/  FFMA.FTZ R10, R27.reuse, R38, R10 ;  /* 0x000000261b0a7223 */ /* 0x040fe4000001000a */
[----:B------:R-:W-:Y:S02]  /*7f40*/  FFMA.FTZ R11, R27, R39, R11 ;  /* 0x000000271b0b7223 */ /* 0x000fe4000001000b */
.L_x_2165:
[----:B------:R-:W-:Y:S05]  /*7f50*/  BSYNC B2 ;  /* 0x0000000000027941 */ /* 0x000fea0003800000 */
.L_x_2164:
[----:B------:R-:W-:Y:S02]  /*7f60*/  IADD3 R30, R30, 0x2, RZ ;  /* 0x000000021e1e7810 */ /* 0x000fe40007ffe0ff */
.L_x_2163:
[----:B------:R-:W-:Y:S05]  /*7f70*/  BSYNC B1 ;  /* 0x0000000000017941 */ /* 0x000fea0003800000 */
.L_x_2162:
[----:B------:R-:W-:-:S13]  /*7f80*/  LOP3.LUT P2, RZ, R21, 0xfffffffe, RZ, 0xc0, !PT ;  /* 0xfffffffe15ff7812 */ /* 0x000fda000784c0ff */
[----:B------:R-:W-:Y:S05]  /*7f90*/  @!P2 BRA `(.L_x_2153) ;  /* 0x000007900000a947 */ /* 0x000fea0003800000 */
[----:B------:R-:W-:Y:S02]  /*7fa0*/  IMAD.SHL.U32 R21, R4, 0x4, RZ ;  /* 0x0000000404157824 */ /* 0x000fe400078e00ff */
[----:B------:R-:W-:Y:S02]  /*7fb0*/  IMAD.MOV.U32 R23, RZ, RZ, 0x50 ;  /* 0x00000050ff177424 */ /* 0x000fe400078e00ff */
[C---:B------:R-:W-:Y:S02]  /*7fc0*/  IMAD R48, R30.reuse, 0x4, -R21 ;  /* 0x000000041e307824 */ /* 0x040fe400078e0a15 */
[----:B------:R-:W-:Y:S02]  /*7fd0*/  IMAD.MOV.U32 R27, RZ, RZ, RZ ;  /* 0x000000ffff1b7224 */ /* 0x000fe400078e00ff */
[----:B------:R-:W-:-:S05]  /*7fe0*/  IMAD R21, R30, R23, 0xa0 ;  /* 0x000000a01e157424 */ /* 0x000fca00078e0217 */
.L_x_2173:
[----:B------:R-:W-:Y:S01]  /*7ff0*/  IADD3 R22, R21, -0xa0, RZ ;  /* 0xffffff6015167810 */ /* 0x000fe20007ffe0ff */
[----:B------:R-:W-:Y:S01]  /*8000*/  BSSY B1, `(.L_x_2167) ;  /* 0x0000038000017945 */ /* 0x000fe20003800000 */
[----:B------:R-:W-:-:S02]  /*8010*/  IMAD.IADD R49, R48, 0x1, R27 ;  /* 0x0000000130317824 */ /* 0x000fc400078e021b */
        /* <DEDUP_REMOVED lines=31> */
[----:B------:R1:W2:Y:S03]  /*8210*/  LDS R29, [R49+0x410] ;  /* 0x00041000311d7984 */ /* 0x0002a60000000800 */
        /* <DEDUP_REMOVED lines=18> */
.L_x_2169:
[C---:B-12--5:R-:W-:Y:S02]  /*8340*/  FFMA.FTZ R8, R29.reuse, R36, R8 ;  /* 0x000000241d087223 */ /* 0x066fe40000010008 */
[C---:B------:R-:W-:Y:S02]  /*8350*/  FFMA.FTZ R9, R29.reuse, R37, R9 ;  /* 0x000000251d097223 */ /* 0x040fe40000010009 */
[C---:B------:R-:W-:Y:S02]  /*8360*/  FFMA.FTZ R10, R29.reuse, R38, R10 ;  /* 0x000000261d0a7223 */ /* 0x040fe4000001000a */
[----:B------:R-:W-:Y:S02]  /*8370*/  FFMA.FTZ R11, R29, R39, R11 ;  /* 0x000000271d0b7223 */ /* 0x000fe4000001000b */
.L_x_2168:
[----:B------:R-:W-:Y:S05]  /*8380*/  BSYNC B1 ;  /* 0x0000000000017941 */ /* 0x000fea0003800000 */
.L_x_2167:
        /* <DEDUP_REMOVED lines=48> */
.L_x_2172:
[C---:B-12--5:R-:W-:Y:S02]  /*8690*/  FFMA.FTZ R8, R29.reuse, R36, R8 ;  /* 0x000000241d087223 */ /* 0x066fe40000010008 */
[C---:B------:R-:W-:Y:S02]  /*86a0*/  FFMA.FTZ R9, R29.reuse, R37, R9 ;  /* 0x000000251d097223 */ /* 0x040fe40000010009 */
[C---:B------:R-:W-:Y:S02]  /*86b0*/  FFMA.FTZ R10, R29.reuse, R38, R10 ;  /* 0x000000261d0a7223 */ /* 0x040fe4000001000a */
[----:B------:R-:W-:Y:S02]  /*86c0*/  FFMA.FTZ R11, R29, R39, R11 ;  /* 0x000000271d0b7223 */ /* 0x000fe4000001000b */
.L_x_2171:
[----:B------:R-:W-:Y:S05]  /*86d0*/  BSYNC B1 ;  /* 0x0000000000017941 */ /* 0x000fea0003800000 */
.L_x_2170:
[----:B------:R-:W-:Y:S02]  /*86e0*/  IADD3 R30, R30, 0x4, RZ ;  /* 0x000000041e1e7810 */ /* 0x000fe40007ffe0ff */
[----:B------:R-:W-:Y:S02]  /*86f0*/  IADD3 R27, R27, 0x10, RZ ;  /* 0x000000101b1b7810 */ /* 0x000fe40007ffe0ff */
[----:B------:R-:W-:-:S02]  /*8700*/  ISETP.GE.AND P2, PT, R30, R17, PT ;  /* 0x000000111e00720c */ /* 0x000fc40003f46270 */
[----:B------:R-:W-:-:S11]  /*8710*/  IADD3 R21, R21, 0x140, RZ ;  /* 0x0000014015157810 */ /* 0x000fd60007ffe0ff */
[----:B------:R-:W-:Y:S05]  /*8720*/  @!P2 BRA `(.L_x_2173) ;  /* 0xfffff8c00000a947 */ /* 0x000fea000383ffff */
.L_x_2153:
[----:B------:R-:W-:Y:S05]  /*8730*/  BSYNC B0 ;  /* 0x0000000000007941 */ /* 0x000fea0003800000 */
.L_x_2152:
        /* <DEDUP_REMOVED lines=11> */
[----:B------:R-:W-:Y:S05]  /*87f0*/  BSSY B1, `(.L_x_2176) ;  /* 0x0000017000017945 */ /* 0x000fea0003800000 */
[----:B------:R-:W0:Y:S01]  /*8800*/  LDS R4, [R4.X4+0x410] ;  /* 0x0004100004047984 */ /* 0x000e220000004800 */
        /* <DEDUP_REMOVED lines=21> */
.L_x_2177:
[----:B------:R-:W-:Y:S05]  /*8960*/  BSYNC B1 ;  /* 0x0000000000017941 */ /* 0x000fea0003800000 */
.L_x_2176:
[C---:B0----5:R-:W-:Y:S02]  /*8970*/  FFMA.FTZ R8, R4.reuse, R20, R8 ;  /* 0x0000001404087223 */ /* 0x061fe40000010008 */
[C---:B------:R-:W-:Y:S02]  /*8980*/  FFMA.FTZ R9, R4.reuse, R21, R9 ;  /* 0x0000001504097223 */ /* 0x040fe40000010009 */
[C---:B------:R-:W-:Y:S02]  /*8990*/  FFMA.FTZ R10, R4.reuse, R22, R10 ;  /* 0x00000016040a7223 */ /* 0x040fe4000001000a */
[----:B------:R-:W-:Y:S02]  /*89a0*/  FFMA.FTZ R11, R4, R23, R11 ;  /* 0x00000017040b7223 */ /* 0x000fe4000001000b */
.L_x_2175:
[----:B------:R-:W-:Y:S05]  /*89b0*/  BSYNC B0 ;  /* 0x0000000000007941 */ /* 0x000fea0003800000 */
.L_x_2174:
        /* <DEDUP_REMOVED lines=17> */
.L_x_2178:
        /* <DEDUP_REMOVED lines=36> */
.L_x_1981:
[----:B------:R-:W-:Y:S01]  /*8d10*/  IMAD.MOV.U32 R94, RZ, RZ, R3 ;  /* 0x000000ffff5e7224 */ /* 0x000fe200078e0003 */
[----:B------:R-:W-:Y:S01]  /*8d20*/  MOV R84, 0x8d70 ;  /* 0x00008d7000547802 */ /* 0x000fe20000000f00 */
[----:B------:R-:W-:Y:S02]  /*8d30*/  IMAD.MOV.U32 R99, RZ, RZ, 0x10 ;  /* 0x00000010ff637424 */ /* 0x000fe400078e00ff */
[----:B------:R-:W-:Y:S02]  /*8d40*/  IMAD.MOV.U32 R126, RZ, RZ, 0x1f ;  /* 0x0000001fff7e7424 */ /* 0x000fe400078e00ff */
[----:B------:R-:W-:Y:S02]  /*8d50*/  IMAD.MOV.U32 R129, RZ, RZ, -0x1 ;  /* 0xffffffffff817424 */ /* 0x000fe400078e00ff */
[----:B01----:R-:W-:Y:S05]  /*8d60*/  CALL.REL.NOINC `($__internal_11_$__cuda_sm70_shflsync_bfly_p) ;  /* 0x0000046000007944 */ /* 0x003fea0003c00000 */
[----:B-1----:R-:W-:Y:S01]  /*8d70*/  IMAD.MOV.U32 R0, RZ, RZ, R94 ;  /* 0x000000ffff007224 */ /* 0x002fe200078e005e */
[----:B0-----:R-:W-:Y:S05]  /*8d80*/  BRA `(.L_x_2179) ;  /* 0xffff8e8000007947 */ /* 0x001fea000383ffff */
.L_x_1982:
[----:B------:R-:W-:Y:S01]  /*8d90*/  IMAD.MOV.U32 R94, RZ, RZ, R7 ;  /* 0x000000ffff5e7224 */ /* 0x000fe200078e0007 */
[----:B------:R-:W-:Y:S01]  /*8da0*/  MOV R84, 0x8df0 ;  /* 0x00008df000547802 */ /* 0x000fe20000000f00 */
[----:B------:R-:W-:-:S02]  /*8db0*/  IMAD.MOV.U32 R99, RZ, RZ, 0x8 ;  /* 0x00000008ff637424 */ /* 0x000fc400078e00ff */
[----:B------:R-:W-:Y:S02]  /*8dc0*/  IMAD.MOV.U32 R126, RZ, RZ, 0x1f ;  /* 0x0000001fff7e7424 */ /* 0x000fe400078e00ff */
[----:B------:R-:W-:Y:S02]  /*8dd0*/  IMAD.MOV.U32 R129, RZ, RZ, -0x1 ;  /* 0xffffffffff817424 */ /* 0x000fe400078e00ff */
[----:B0-2---:R-:W-:Y:S05]  /*8de0*/  CALL.REL.NOINC `($__internal_11_$__cuda_sm70_shflsync_bfly_p) ;  /* 0x000003e000007944 */ /* 0x005fea0003c00000 */
[----:B-1----:R-:W-:Y:S01]  /*8df0*/  FADD.FTZ R7, R7, R94 ;  /* 0x0000005e07077221 */ /* 0x002fe20000010000 */
[----:B------:R-:W-:Y:S01]  /*8e00*/  MOV R84, 0x8e60 ;  /* 0x00008e6000547802 */ /* 0x000fe20000000f00 */
[----:B0-----:R-:W-:Y:S02]  /*8e10*/  IMAD.MOV.U32 R99, RZ, RZ, 0x4 ;  /* 0x00000004ff637424 */ /* 0x001fe400078e00ff */
[----:B------:R-:W-:Y:S02]  /*8e20*/  IMAD.MOV.U32 R126, RZ, RZ, 0x1f ;  /* 0x0000001fff7e7424 */ /* 0x000fe400078e00ff */
[----:B------:R-:W-:Y:S02]  /*8e30*/  IMAD.MOV.U32 R129, RZ, RZ, -0x1 ;  /* 0xffffffffff817424 */ /* 0x000fe400078e00ff */
[----:B------:R-:W-:-:S02]  /*8e40*/  IMAD.MOV.U32 R94, RZ, RZ, R7 ;  /* 0x000000ffff5e7224 */ /* 0x000fc400078e0007 */
[----:B------:R-:W-:Y:S05]  /*8e50*/  CALL.REL.NOINC `($__internal_11_$__cuda_sm70_shflsync_bfly_p) ;  /* 0x0000037000007944 */ /* 0x000fea0003c00000 */
[----:B-1----:R-:W-:Y:S01]  /*8e60*/  FADD.FTZ R7, R7, R94 ;  /* 0x0000005e07077221 */ /* 0x002fe20000010000 */
[----:B------:R-:W-:Y:S01]  /*8e70*/  MOV R84, 0x8ed0 ;  /* 0x00008ed000547802 */ /* 0x000fe20000000f00 */
[----:B0-----:R-:W-:-:S02]  /*8e80*/  IMAD.MOV.U32 R99, RZ, RZ, 0x2 ;  /* 0x00000002ff637424 */ /* 0x001fc400078e00ff */
[----:B------:R-:W-:Y:S02]  /*8e90*/  IMAD.MOV.U32 R126, RZ, RZ, 0x1f ;  /* 0x0000001fff7e7424 */ /* 0x000fe400078e00ff */
[----:B------:R-:W-:Y:S02]  /*8ea0*/  IMAD.MOV.U32 R129, RZ, RZ, -0x1 ;  /* 0xffffffffff817424 */ /* 0x000fe400078e00ff */
[----:B------:R-:W-:Y:S02]  /*8eb0*/  IMAD.MOV.U32 R94, RZ, RZ, R7 ;  /* 0x000000ffff5e7224 */ /* 0x000fe400078e0007 */
[----:B------:R-:W-:Y:S05]  /*8ec0*/  CALL.REL.NOINC `($__internal_11_$__cuda_sm70_shflsync_bfly_p) ;  /* 0x0000030000007944 */ /* 0x000fea0003c00000 */
[----:B-1----:R-:W-:Y:S01]  /*8ed0*/  FADD.FTZ R6, R7, R94 ;  /* 0x0000005e07067221 */ /* 0x002fe20000010000 */
[----:B------:R-:W-:Y:S01]  /*8ee0*/  MOV R84, 0x8f40 ;  /* 0x00008f4000547802 */ /* 0x000fe20000000f00 */
[----:B0-----:R-:W-:Y:S02]  /*8ef0*/  IMAD.MOV.U32 R99, RZ, RZ, 0x1 ;  /* 0x00000001ff637424 */ /* 0x001fe400078e00ff */
[----:B------:R-:W-:Y:S02]  /*8f00*/  IMAD.MOV.U32 R126, RZ, RZ, 0x1f ;  /* 0x0000001fff7e7424 */ /* 0x000fe400078e00ff */
[----:B------:R-:W-:-:S02]  /*8f10*/  IMAD.MOV.U32 R129, RZ, RZ, -0x1 ;  /* 0xffffffffff817424 */ /* 0x000fc400078e00ff */
[----:B------:R-:W-:Y:S02]  /*8f20*/  IMAD.MOV.U32 R94, RZ, RZ, R6 ;  /* 0x000000ffff5e7224 */ /* 0x000fe400078e0006 */
[----:B------:R-:W-:Y:S05]  /*8f30*/  CALL.REL.NOINC `($__internal_11_$__cuda_sm70_shflsync_bfly_p) ;  /* 0x0000029000007944 */ /* 0x000fea0003c00000 */
[----:B-1----:R-:W-:Y:S01]  /*8f40*/  IMAD.MOV.U32 R5, RZ, RZ, R94 ;  /* 0x000000ffff057224 */ /* 0x002fe200078e005e */
[----:B0-----:R-:W-:Y:S05]  /*8f50*/  BRA `(.L_x_2180) ;  /* 0xffff8d4000007947 */ /* 0x001fea000383ffff */
.L_x_2115:
[----:B------:R-:W-:Y:S01]  /*8f60*/  IMAD.MOV.U32 R94, RZ, RZ, R131 ;  /* 0x000000ffff5e7224 */ /* 0x000fe200078e0083 */
[----:B------:R-:W-:Y:S01]  /*8f70*/  MOV R84, 0x8fc0 ;  /* 0x00008fc000547802 */ /* 0x000fe20000000f00 */
[----:B------:R-:W-:Y:S02]  /*8f80*/  IMAD.MOV.U32 R99, RZ, RZ, 0x2 ;  /* 0x00000002ff637424 */ /* 0x000fe400078e00ff */
[----:B------:R-:W-:Y:S02]  /*8f90*/  IMAD.MOV.U32 R126, RZ, RZ, 0x1f ;  /* 0x0000001fff7e7424 */ /* 0x000fe400078e00ff */
[----:B------:R-:W-:Y:S02]  /*8fa0*/  IMAD.MOV.U32 R129, RZ, RZ, -0x1 ;  /* 0xffffffffff817424 */ /* 0x000fe400078e00ff */
[----:B------:R-:W-:Y:S05]  /*8fb0*/  CALL.REL.NOINC `($__internal_11_$__cuda_sm70_shflsync_bfly_p) ;  /* 0x0000021000007944 */ /* 0x000fea0003c00000 */
[----:B-1----:R-:W-:Y:S01]  /*8fc0*/  IMAD.MOV.U32 R84, RZ, RZ, R94 ;  /* 0x000000ffff547224 */ /* 0x002fe200078e005e */
[----:B0-----:R-:W-:Y:S05]  /*8fd0*/  BRA `(.L_x_2181) ;  /* 0xffffd07000007947 */ /* 0x001fea000383ffff */
.L_x_2116:
[----:B------:R-:W-:Y:S01]  /*8fe0*/  IMAD.MOV.U32 R94, RZ, RZ, R131 ;  /* 0x000000ffff5e7224 */ /* 0x000fe200078e0083 */
[----:B------:R-:W-:Y:S01]  /*8ff0*/  MOV R84, 0x9040 ;  /* 0x0000904000547802 */ /* 0x000fe20000000f00 */
[----:B------:R-:W-:-:S02]  /*9000*/  IMAD.MOV.U32 R99, RZ, RZ, 0x1 ;  /* 0x00000001ff637424 */ /* 0x000fc400078e00ff */
[----:B------:R-:W-:Y:S02]  /*9010*/  IMAD.MOV.U32 R126, RZ, RZ, 0x1f ;  /* 0x0000001fff7e7424 */ /* 0x000fe400078e00ff */
[----:B------:R-:W-:Y:S02]  /*9020*/  IMAD.MOV.U32 R129, RZ, RZ, -0x1 ;  /* 0xffffffffff817424 */ /* 0x000fe400078e00ff */
[----:B------:R-:W-:Y:S05]  /*9030*/  CALL.REL.NOINC `($__internal_11_$__cuda_sm70_shflsync_bfly_p) ;  /* 0x0000019000007944 */ /* 0x000fea0003c00000 */
[----:B-1----:R-:W-:Y:S01]  /*9040*/  IMAD.MOV.U32 R84, RZ, RZ, R94 ;  /* 0x000000ffff547224 */ /* 0x002fe200078e005e */
[----:B0-----:R-:W-:Y:S05]  /*9050*/  BRA `(.L_x_2182) ;  /* 0xffffd02000007947 */ /* 0x001fea000383ffff */
.L_x_2120:
[----:B------:R-:W-:Y:S01]  /*9060*/  IMAD.MOV.U32 R94, RZ, RZ, R3 ;  /* 0x000000ffff5e7224 */ /* 0x000fe200078e0003 */
[----:B------:R-:W-:Y:S01]  /*9070*/  MOV R84, 0x90c0 ;  /* 0x000090c000547802 */ /* 0x000fe20000000f00 */
[----:B------:R-:W-:Y:S02]  /*9080*/  IMAD.MOV.U32 R99, RZ, RZ, 0x10 ;  /* 0x00000010ff637424 */ /* 0x000fe400078e00ff */
[----:B------:R-:W-:Y:S02]  /*9090*/  IMAD.MOV.U32 R126, RZ, RZ, 0x1f ;  /* 0x0000001fff7e7424 */ /* 0x000fe400078e00ff */
[----:B------:R-:W-:Y:S02]  /*90a0*/  IMAD.MOV.U32 R129, RZ, RZ, -0x1 ;  /* 0xffffffffff817424 */ /* 0x000fe400078e00ff */
[----:B0-----:R-:W-:Y:S05]  /*90b0*/  CALL.REL.NOINC `($__internal_11_$__cuda_sm70_shflsync_bfly_p) ;  /* 0x0000011000007944 */ /* 0x001fea0003c00000 */
[----:B-1----:R-:W-:Y:S01]  /*90c0*/  IMAD.MOV.U32 R0, RZ, RZ, R94 ;  /* 0x000000ffff007224 */ /* 0x002fe200078e005e */
[----:B0-----:R-:W-:Y:S05]  /*90d0*/  BRA `(.L_x_2183) ;  /* 0xffffd1f000007947 */ /* 0x001fea000383ffff */
.L_x_2121:
[----:B------:R-:W-:Y:S01]  /*90e0*/  IMAD.MOV.U32 R94, RZ, RZ, R5 ;  /* 0x000000ffff5e7224 */ /* 0x000fe200078e0005 */
[----:B------:R-:W-:Y:S01]  /*90f0*/  MOV R84, 0x9140 ;  /* 0x0000914000547802 */ /* 0x000fe20000000f00 */
[----:B------:R-:W-:-:S02]  /*9100*/  IMAD.MOV.U32 R99, RZ, RZ, 0x8 ;  /* 0x00000008ff637424 */ /* 0x000fc400078e00ff */
[----:B------:R-:W-:Y:S02]  /*9110*/  IMAD.MOV.U32 R126, RZ, RZ, 0x1f ;  /* 0x0000001fff7e7424 */ /* 0x000fe400078e00ff */
[----:B------:R-:W-:Y:S02]  /*9120*/  IMAD.MOV.U32 R129, RZ, RZ, -0x1 ;  /* 0xffffffffff817424 */ /* 0x000fe400078e00ff */
[----:B01----:R-:W-:Y:S05]  /*9130*/  CALL.REL.NOINC `($__internal_11_$__cuda_sm70_shflsync_bfly_p) ;  /* 0x0000009000007944 */ /* 0x003fea0003c00000 */
[----:B-1----:R-:W-:Y:S01]  /*9140*/  FMNMX.FTZ R3, R5, R94, !PT ;  /* 0x0000005e05037209 */ /* 0x002fe20007810000 */
[----:B0-----:R-:W-:Y:S01]  /*9150*/  IMAD.MOV.U32 R99, RZ, RZ, 0x4 ;  /* 0x00000004ff637424 */ /* 0x001fe200078e00ff */
[----:B------:R-:W-:Y:S01]  /*9160*/  MOV R84, 0x91b0 ;  /* 0x000091b000547802 */ /* 0x000fe20000000f00 */
[----:B------:R-:W-:Y:S02]  /*9170*/  IMAD.MOV.U32 R126, RZ, RZ, 0x1f ;  /* 0x0000001fff7e7424 */ /* 0x000fe400078e00ff */
[----:B------:R-:W-:Y:S02]  /*9180*/  IMAD.MOV.U32 R129, RZ, RZ, -0x1 ;  /* 0xffffffffff817424 */ /* 0x000fe400078e00ff */
[----:B------:R-:W-:Y:S02]  /*9190*/  IMAD.MOV.U32 R94, RZ, RZ, R3 ;  /* 0x000000ffff5e7224 */ /* 0x000fe400078e0003 */
[----:B------:R-:W-:Y:S05]  /*91a0*/  CALL.REL.NOINC `($__internal_11_$__cuda_sm70_shflsync_bfly_p) ;  /* 0x0000002000007944 */ /* 0x000fea0003c00000 */
[----:B-1----:R-:W-:Y:S01]  /*91b0*/  IMAD.MOV.U32 R6, RZ, RZ, R94 ;  /* 0x000000ffff067224 */ /* 0x002fe200078e005e */
[----:B0-----:R-:W-:Y:S05]  /*91c0*/  BRA `(.L_x_2184) ;  /* 0xffffd15000007947 */ /* 0x001fea000383ffff */
        .weak           $__internal_11_$__cuda_sm70_shflsync_bfly_p
        .type           $__internal_11_$__cuda_sm70_shflsync_bfly_p,@function
        .size           $__internal_11_$__cuda_sm70_shflsync_bfly_p,(.L_x_3262 - $__internal_11_$__cuda_sm70_shflsync_bfly_p)
$__internal_11_$__cuda_sm70_shflsync_bfly_p:
[----:B------:R-:W-:Y:S01]  /*91d0*/  IMAD.MOV.U32 R85, RZ, RZ, 0x0 ;  /* 0x00000000ff557424 */ /* 0x000fe200078e00ff */
[----:B------:R-:W-:Y:S04]  /*91e0*/  WARPSYNC R129 ;  /* 0x0000008100007348 */ /* 0x000fe80003800000 */
[----:B------:R0:W1:Y:S01]  /*91f0*/  SHFL.BFLY PT, R94, R94, R99, R126 ;  /* 0x0c0000635e5e7389 */ /* 0x00006200000e007e */
[----:B------:R-:W-:Y:S05]  /*9200*/  RET.REL.NODEC R84 `(_ZN4mmha33masked_multihead_attention_kernelIfLi80ELi128ELi4ELi32ELi64ELb1ELb0EEEv26Multihead_attention_paramsIT_XT5_EE) ;  /* 0xffff6df054007950 */ /* 0x000fea0003c3ffff */
.L_x_2185:
        /* <DEDUP_REMOVED lines=15> */
.L_x_3262:


//--------------------- .text._ZN4mmha33masked_multihead_attention_kernelItLi80ELi128ELi1ELi16ELi256ELb0ELb1EEEv26Multihead_attention_paramsIT_XT5_EE --------------------------
	.section	.text._ZN4mmha33masked_multihead_attention_kernelItLi80ELi128ELi1ELi16ELi256ELb0ELb1EEEv26Multihead_attention_paramsIT_XT5_EE,"ax",@progbits
	.sectioninfo	@"SHI_REGISTERS=160"
	.align	128
        .global         _ZN4mmha33masked_multihead_attention_kernelItLi80ELi128ELi1ELi16ELi256ELb0ELb1EEEv26Multihead_attention_paramsIT_XT5_EE
        .type           _ZN4mmha33masked_multihead_attention_kernelItLi80ELi128ELi1ELi16ELi256ELb0ELb1EEEv26Multihead_attention_paramsIT_XT5_EE,@function
        .size           _ZN4mmha33masked_multihead_attention_kernelItLi80ELi128ELi1ELi16ELi256ELb0ELb1EEEv26Multihead_attention_paramsIT_XT5_EE,(.L_x_3263 - _ZN4mmha33masked_multihead_attention_kernelItLi80ELi128ELi1ELi16ELi256ELb0ELb1EEEv26Multihead_attention_paramsIT_XT5_EE)
        .other          _ZN4mmha33masked_multihead_attention_kernelItLi80ELi128ELi1ELi16ELi256ELb0ELb1EEEv26Multihead_attention_paramsIT_XT5_EE,@"STO_CUDA_ENTRY STV_DEFAULT"
_ZN4mmha33masked_multihead_attention_kernelItLi80ELi128ELi1ELi16ELi256ELb0ELb1EEEv26Multihead_attention_paramsIT_XT5_EE:
.text._ZN4mmha33masked_multihead_attention_kernelItLi80ELi128ELi1ELi16ELi256ELb0ELb1EEEv26Multihead_attention_paramsIT_XT5_EE:
        /* <DEDUP_REMOVED lines=11> */
.L_x_2186:
[----:B------:R-:W-:Y:S02]  /*00b0*/  ISETP.NE.U32.AND P0, PT, RZ, c[0x0][0x280], PT ;  /* 0x0000a000ff007a0c */ /* 0x000fe40003f05070 */
[----:B------:R-:W-:Y:S02]  /*00c0*/  IABS R3, c[0x0][0x1d0] ;  /* 0x0000740000037a13 */ /* 0x000fe40000000000 */
[----:B------:R-:W-:Y:S02]  /*00d0*/  ISETP.NE.AND.EX P0, PT, RZ, c[0x0][0x284], PT, P0 ;  /* 0x0000a100ff007a0c */ /* 0x000fe40003f05300 */
[----:B------:R-:W1:Y:S11]  /*00e0*/  I2F.RP R0, R3 ;  /* 0x0000000300007306 */ /* 0x000e760000209400 */
[----:B------:R-:W-:-:S04]  /*00f0*/  @P0 IMAD.MOV.U32 R5, RZ, RZ, 0x4 ;  /* 0x00000004ff050424 */ /* 0x000fc800078e00ff */
[----:B0-----:R-:W-:Y:S01]  /*0100*/  @P0 IMAD.WIDE R4, R2, R5, c[0x0][0x280] ;  /* 0x0000a00002040625 */ /* 0x001fe200078e0205 */
[----:B-1----:R-:W0:Y:S04]  /*0110*/  MUFU.RCP R0, R0 ;  /* 0x0000000000007308 */ /* 0x002e280000001000 */
[----:B------:R1:W2:Y:S01]  /*0120*/  @P0 LDG.E R17, [R4.64] ;  /* 0x0000002404110981 */ /* 0x0002a2000c1e1900 */
[----:B0-----:R-:W-:-:S04]  /*0130*/  IADD3 R6, R0, 0xffffffe, RZ ;  /* 0x0ffffffe00067810 */ /* 0x001fc80007ffe0ff */
[----:B------:R0:W3:Y:S01]  /*0140*/  F2I.FTZ.U32.TRUNC.NTZ R7, R6 ;  /* 0x0000000600077305 */ /* 0x0000e2000021f000 */
[----:B------:R-:W-:Y:S01]  /*0150*/  IABS R0, R2 ;  /* 0x0000000200007213 */ /* 0x000fe20000000000 */
[----:B0-----:R-:W-:Y:S02]  /*0160*/  IMAD.MOV.U32 R6, RZ, RZ, RZ ;  /* 0x000000ffff067224 */ /* 0x001fe400078e00ff */
[----:B---3--:R-:W-:-:S04]  /*0170*/  IMAD.MOV R8, RZ, RZ, -R7 ;  /* 0x000000ffff087224 */ /* 0x008fc800078e0a07 */
[----:B------:R-:W-:-:S04]  /*0180*/  IMAD R9, R8, R3, RZ ;  /* 0x0000000308097224 */ /* 0x000fc800078e02ff */
[----:B------:R-:W-:-:S06]  /*0190*/  IMAD.HI.U32 R7, R7, R9, R6 ;  /* 0x0000000907077227 */ /* 0x000fcc00078e0006 */
[----:B------:R-:W-:-:S04]  /*01a0*/  IMAD.HI.U32 R7, R7, R0, RZ ;  /* 0x0000000007077227 */ /* 0x000fc800078e00ff */
[----:B------:R-:W-:-:S04]  /*01b0*/  IMAD.MOV R6, RZ, RZ, -R7 ;  /* 0x000000ffff067224 */ /* 0x000fc800078e0a07 */
[----:B------:R-:W-:-:S05]  /*01c0*/  IMAD R0, R3, R6, R0 ;  /* 0x0000000603007224 */ /* 0x000fca00078e0200 */
[----:B------:R-:W-:Y:S02]  /*01d0*/  ISETP.GT.U32.AND P3, PT, R3, R0, PT ;  /* 0x000000000300720c */ /* 0x000fe40003f64070 */
[----:B------:R-:W-:-:S11]  /*01e0*/  IABS R8, c[0x0][0x1d4] ;  /* 0x0000750000087a13 */ /* 0x000fd60000000000 */
[----:B------:R-:W-:-:S05]  /*01f0*/  @!P3 IMAD.IADD R0, R0, 0x1, -R3 ;  /* 0x000000010000b824 */ /* 0x000fca00078e0a03 */
[----:B------:R-:W-:Y:S02]  /*0200*/  ISETP.GE.U32.AND P2, PT, R0, R3, PT ;  /* 0x000000030000720c */ /* 0x000fe40003f46070 */
[----:B------:R-:W-:-:S04]  /*0210*/  LOP3.LUT R0, R2, c[0x0][0x1d0], RZ, 0x3c, !PT ;  /* 0x0000740002007a12 */ /* 0x000fc800078e3cff */
[----:B------:R-:W-:Y:S02]  /*0220*/  ISETP.GE.AND P4, PT, R0, RZ, PT ;  /* 0x000000ff0000720c */ /* 0x000fe40003f86270 */
[----:B------:R-:W0:Y:S01]  /*0230*/  I2F.RP R0, R8 ;  /* 0x0000000800007306 */ /* 0x000e220000209400 */
[----:B------:R-:W-:-:S07]  /*0240*/  @!P3 IADD3 R7, R7, 0x1, RZ ;  /* 0x000000010707b810 */ /* 0x000fce0007ffe0ff */
[----:B0-----:R-:W0:Y:S01]  /*0250*/  MUFU.RCP R0, R0 ;  /* 0x0000000000007308 */ /* 0x001e220000001000 */
[----:B------:R-:W-:-:S05]  /*0260*/  @P2 IADD3 R7, R7, 0x1, RZ ;  /* 0x0000000107072810 */ /* 0x000fca0007ffe0ff */
[----:B------:R-:W-:Y:S01]  /*0270*/  IMAD.MOV.U32 R34, RZ, RZ, R7 ;  /* 0x000000ffff227224 */ /* 0x000fe200078e0007 */
[----:B0-----:R-:W-:-:S04]  /*0280*/  IADD3 R6, R0, 0xffffffe, RZ ;  /* 0x0ffffffe00067810 */ /* 0x001fc80007ffe0ff */
[----:B------:R0:W3:Y:S02]  /*0290*/  F2I.FTZ.U32.TRUNC.NTZ R7, R6 ;  /* 0x0000000600077305 */ /* 0x0000e4000021f000 */
[----:B0-----:R-:W-:Y:S02]  /*02a0*/  IMAD.MOV.U32 R6, RZ, RZ, RZ ;  /* 0x000000ffff067224 */ /* 0x001fe400078e00ff */
[----:B---3--:R-:W-:-:S04]  /*02b0*/  IMAD.MOV R3, RZ, RZ, -R7 ;  /* 0x000000ffff037224 */ /* 0x008fc800078e0a07 */
[----:B------:R-:W-:-:S04]  /*02c0*/  IMAD R3, R3, R8, RZ ;  /* 0x0000000803037224 */ /* 0x000fc800078e02ff */
[----:B------:R-:W-:Y:S01]  /*02d0*/  IMAD.HI.U32 R7, R7, R3, R6 ;  /* 0x0000000307077227 */ /* 0x000fe200078e0006 */
[----:B------:R-:W-:Y:S01]  /*02e0*/  ISETP.NE.U32.AND P1, PT, RZ, c[0x0][0x240], PT ;  /* 0x00009000ff007a0c */ /* 0x000fe20003f25070 */
[----:B------:R-:W0:Y:S01]  /*02f0*/  S2R R18, SR_TID.X ;  /* 0x0000000000127919 */ /* 0x000e220000002100 */
[----:B------:R-:W-:Y:S02]  /*0300*/  ISETP.NE.AND P3, PT, RZ, c[0x0][0x1d0], PT ;  /* 0x00007400ff007a0c */ /* 0x000fe40003f65270 */
[----:B------:R-:W-:Y:S01]  /*0310*/  ISETP.NE.AND.EX P1, PT, RZ, c[0x0][0x244], PT, P1 ;  /* 0x00009100ff007a0c */ /* 0x000fe20003f25310 */
[----:B------:R-:W3:Y:S01]  /*0320*/  S2R R19, SR_CTAID.X ;  /* 0x0000000000137919 */ /* 0x000ee20000002500 */
[----:B------:R-:W-:Y:S02]  /*0330*/  @!P4 IMAD.MOV R34, RZ, RZ, -R34 ;  /* 0x000000ffff22c224 */ /* 0x000fe400078e0a22 */
[----:B------:R-:W-:-:S07]  /*0340*/  IMAD.MOV.U32 R16, RZ, RZ, RZ ;  /* 0x000000ffff107224 */ /* 0x000fce00078e00ff */
[----:B------:R-:W-:Y:S02]  /*0350*/  @!P3 LOP3.LUT R34, RZ, c[0x0][0x1d0], RZ, 0x33, !PT ;  /* 0x00007400ff22ba12 */ /* 0x000fe400078e33ff */
[----:B-1----:R-:W-:-:S04]  /*0360*/  @P1 IMAD.MOV.U32 R5, RZ, RZ, 0x4 ;  /* 0x00000004ff051424 */ /* 0x002fc800078e00ff */
[----:B------:R-:W-:Y:S01]  /*0370*/  @P1 IMAD.WIDE R4, R34, R5, c[0x0][0x240] ;  /* 0x0000900022041625 */ /* 0x000fe200078e0205 */
[----:B0-----:R-:W-:-:S04]  /*0380*/  ISETP.GE.AND P3, PT, R18, 0x14, PT ;  /* 0x000000141200780c */ /* 0x001fc80003f66270 */
[----:B------:R0:W5:Y:S01]  /*0390*/  @P1 LDG.E R16, [R4.64] ;  /* 0x0000002404101981 */ /* 0x000162000c1e1900 */
[----:B---3--:R-:W-:Y:S02]  /*03a0*/  IMAD R22, R2, c[0x0][0x1d8], R19 ;  /* 0x0000760002167a24 */ /* 0x008fe400078e0213 */
[----:B------:R-:W-:Y:S01]  /*03b0*/  IMAD R3, R19, 0x50, RZ ;  /* 0x0000005013037824 */ /* 0x000fe200078e02ff */
[----:B------:R-:W-:Y:S01]  /*03c0*/  ISETP.NE.AND P2, PT, RZ, c[0x0][0x1c8], PT ;  /* 0x00007200ff007a0c */ /* 0x000fe20003f45270 */
[----:B------:R-:W-:Y:S02]  /*03d0*/  IMAD R30, R22, 0x50, RZ ;  /* 0x00000050161e7824 */ /* 0x000fe400078e02ff */
[----:B------:R-:W-:Y:S02]  /*03e0*/  IMAD.MOV.U32 R20, RZ, RZ, 0x1 ;  /* 0x00000001ff147424 */ /* 0x000fe400078e00ff */
[----:B0-----:R-:W-:Y:S02]  /*03f0*/  IMAD R5, R2, c[0x0][0x1c8], R3 ;  /* 0x0000720002057a24 */ /* 0x001fe400078e0203 */
[----:B------:R-:W-:-:S02]  /*0400*/  IMAD.MOV.U32 R9, RZ, RZ, c[0x0][0x248] ;  /* 0x00009200ff097624 */ /* 0x000fc400078e00ff */
[----:B------:R-:W-:Y:S01]  /*0410*/  IMAD.MOV.U32 R21, RZ, RZ, 0x2 ;  /* 0x00000002ff157424 */ /* 0x000fe200078e00ff */
[----:B------:R-:W-:Y:S01]  /*0420*/  SEL R26, R30, R5, !P2 ;  /* 0x000000051e1a7207 */ /* 0x000fe20005000000 */
[----:B------:R-:W-:Y:S01]  /*0430*/  IMAD.SHL.U32 R0, R18, 0x4, RZ ;  /* 0x0000000412007824 */ /* 0x000fe200078e00ff */
[----:B------:R-:W-:Y:S01]  /*0440*/  BSSY B0, `(.L_x_2187) ;  /* 0x0000030000007945 */ /* 0x000fe20003800000 */
[----:B------:R-:W-:Y:S01]  /*0450*/  IMAD R25, R20, c[0x0][0x24c], RZ ;  /* 0x0000930014197a24 */ /* 0x000fe200078e02ff */
[----:B------:R-:W-:Y:S01]  /*0460*/  ISETP.NE.AND P4, PT, R21, c[0x0][0x258], PT ;  /* 0x0000960015007a0c */ /* 0x000fe20003f85270 */
[----:B------:R-:W-:Y:S01]  /*0470*/  IMAD.IADD R10, R3, 0x1, R0 ;  /* 0x00000001030a7824 */ /* 0x000fe200078e0200 */
[----:B------:R-:W-:Y:S01]  /*0480*/  @P3 CS2R R32, SRZ ;  /* 0x0000000000203805 */ /* 0x000fe2000001ff00 */
[----:B------:R-:W-:Y:S02]  /*0490*/  IADD3 R3, R0, R26, RZ ;  /* 0x0000001a00037210 */ /* 0x000fe40007ffe0ff */
[----:B--2---:R-:W-:Y:S01]  /*04a0*/  @P0 IADD3 R17, R17, c[0x0][0x210], RZ ;  /* 0x0000840011110a10 */ /* 0x004fe20007ffe0ff */
[----:B------:R-:W-:-:S05]  /*04b0*/  @!P0 IMAD.MOV.U32 R17, RZ, RZ, c[0x0][0x1ec] ;  /* 0x00007b00ff118624 */ /* 0x000fca00078e00ff */
[----:B------:R-:W-:-:S05]  /*04c0*/  IABS R23, R17 ;  /* 0x0000001100177213 */ /* 0x000fca0000000000 */
[----:B------:R-:W-:-:S04]  /*04d0*/  IMAD.HI.U32 R7, R7, R23, RZ ;  /* 0x0000001707077227 */ /* 0x000fc800078e00ff */
[----:B------:R-:W-:-:S04]  /*04e0*/  IMAD.MOV R7, RZ, RZ, -R7 ;  /* 0x000000ffff077224 */ /* 0x000fc800078e0a07 */
[----:B------:R-:W-:-:S05]  /*04f0*/  IMAD R23, R8, R7, R23 ;  /* 0x0000000708177224 */ /* 0x000fca00078e0217 */
[----:B------:R-:W-:Y:S02]  /*0500*/  ISETP.GT.U32.AND P0, PT, R8, R23, PT ;  /* 0x000000170800720c */ /* 0x000fe40003f04070 */
[----:B------:R-:W-:-:S11]  /*0510*/  ISETP.GE.AND P1, PT, R17, RZ, PT ;  /* 0x000000ff1100720c */ /* 0x000fd60003f26270 */
[----:B------:R-:W-:-:S05]  /*0520*/  @!P0 IMAD.IADD R23, R23, 0x1, -R8 ;  /* 0x0000000117178824 */ /* 0x000fca00078e0a08 */
[----:B------:R-:W-:Y:S02]  /*0530*/  ISETP.GT.U32.AND P0, PT, R8, R23, PT ;  /* 0x000000170800720c */ /* 0x000fe40003f04070 */
[----:B------:R-:W-:-:S11]  /*0540*/  IADD3 R144, R17, -c[0x0][0x1d4], R20 ;  /* 0x8000750011907a10 */ /* 0x000fd60007ffe014 */
[----:B------:R-:W-:Y:S02]  /*0550*/  @!P0 IMAD.IADD R23, R23, 0x1, -R8 ;  /* 0x0000000117178824 */ /* 0x000fe400078e0a08 */
[----:B------:R-:W-:Y:S01]  /*0560*/  IMAD.WIDE.U32 R8, R20, R9, c[0x2][0x0] ;  /* 0x0080000014087625 */ /* 0x000fe200078e0009 */
[----:B------:R-:W-:-:S03]  /*0570*/  ISETP.NE.AND P0, PT, RZ, c[0x0][0x1d4], PT ;  /* 0x00007500ff007a0c */ /* 0x000fc60003f05270 */
[----:B------:R-:W-:Y:S02]  /*0580*/  IMAD.IADD R25, R9, 0x1, R25 ;  /* 0x0000000109197824 */ /* 0x000fe400078e0219 */
[----:B------:R-:W-:Y:S01]  /*0590*/  @!P1 IMAD.MOV R23, RZ, RZ, -R23 ;  /* 0x000000ffff179224 */ /* 0x000fe200078e0a17 */
[----:B------:R-:W-:Y:S05]  /*05a0*/  @P3 BRA `(.L_x_2188) ;  /* 0x0000019000003947 */ /* 0x000fea0003800000 */
[----:B------:R-:W-:-:S05]  /*05b0*/  IMAD.MOV.U32 R4, RZ, RZ, 0x2 ;  /* 0x00000002ff047424 */ /* 0x000fca00078e00ff */
        /* <DEDUP_REMOVED lines=19> */
[-C--:B0-----:R-:W-:Y:S02]  /*06f0*/  FMUL.FTZ R7, R12, R4.reuse ;  /* 0x000000040c077220 */ /* 0x081fe40000410000 */
[----:B-1----:R-:W-:-:S05]  /*0700*/  FMUL.FTZ R6, R13, R4 ;  /* 0x000000040d067220 */ /* 0x002fca0000410000 */
[----:B-----5:R-:W-:Y:S01]  /*0710*/  F2FP.PACK_AB R33, R6, R7 ;  /* 0x000000070621723e */ /* 0x020fe200000000ff */
[----:B--2---:R-:W-:-:S05]  /*0720*/  FMUL.FTZ R5, R11, R4 ;  /* 0x000000040b057220 */ /* 0x004fca0000410000 */
[----:B------:R-:W-:Y:S02]  /*0730*/  F2FP.PACK_AB R32, R5, R14 ;  /* 0x0000000e0520723e */ /* 0x000fe400000000ff */
.L_x_2188:
[----:B------:R-:W-:Y:S05]  /*0740*/  BSYNC B0 ;  /* 0x0000000000007941 */ /* 0x000fea0003800000 */
.L_x_2187:
[----:B------:R-:W-:Y:S01]  /*0750*/  BSSY B0, `(.L_x_2189) ;  /* 0x000001e000007945 */ /* 0x000fe20003800000 */
[----:B------:R-:W-:Y:S01]  /*0760*/  IMNMX R144, RZ, R144, !PT ;  /* 0x00000090ff907217 */ /* 0x000fe20007800200 */
[----:B------:R-:W-:Y:S01]  /*0770*/  IMAD R34, R34, c[0x0][0x1d8], RZ ;  /* 0x0000760022227a24 */ /* 0x000fe200078e02ff */
[----:B------:R-:W-:Y:S01]  /*0780*/  @!P0 LOP3.LUT R23, RZ, c[0x0][0x1d4], RZ, 0x33, !PT ;  /* 0x00007500ff178a12 */ /* 0x000fe200078e33ff */
[----:B------:R-:W-:Y:S01]  /*0790*/  IMAD.MOV.U32 R24, RZ, RZ, R8 ;  /* 0x000000ffff187224 */ /* 0x000fe200078e0008 */
[----:B------:R-:W-:Y:S05]  /*07a0*/  @!P4 BRA `(.L_x_2190) ;  /* 0x000000600000c947 */ /* 0x000fea0003800000 */
[----:B------:R-:W-:Y:S01]  /*07b0*/  ISETP.GT.AND P0, PT, R18, 0x13, PT ;  /* 0x000000131200780c */ /* 0x000fe20003f04270 */
[----:B------:R-:W-:-:S12]  /*07c0*/  CS2R R28, SRZ ;  /* 0x00000000001c7805 */ /* 0x000fd8000001ff00 */
[----:B------:R-:W-:Y:S05]  /*07d0*/  @P0 BRA `(.L_x_2191) ;  /* 0x0000015000000947 */ /* 0x000fea0003800000 */
[----:B0-----:R-:W-:-:S05]  /*07e0*/  IMAD.WIDE R4, R3, R21, c[0x0][0x178] ;  /* 0x00005e0003047625 */ /* 0x001fca00078e0215 */
[----:B------:R0:W5:Y:S01]  /*07f0*/  LDG.E.64 R28, [R4.64] ;  /* 0x00000024041c7981 */ /* 0x000162000c1e1b00 */
[----:B------:R-:W-:Y:S05]  /*0800*/  BRA `(.L_x_2191) ;  /* 0x0000012000007947 */ /* 0x000fea0003800000 */
.L_x_2190:
[C---:B0-----:R-:W-:Y:S01]  /*0810*/  IADD3 R4, P0, R3.reuse, c[0x0][0x178], RZ ;  /* 0x00005e0003047a10 */ /* 0x041fe20007f1e0ff */
[----:B------:R-:W2:Y:S03]  /*0820*/  LDG.E R9, [R24.64] ;  /* 0x0000002418097981 */ /* 0x000ea6000c1e1900 */
[----:B------:R-:W-:-:S05]  /*0830*/  LEA.HI.X.SX32 R5, R3, c[0x0][0x17c], 0x1, P0 ;  /* 0x00005f0003057a11 */ /* 0x000fca00000f0eff */
[----:B------:R-:W3:Y:S02]  /*0840*/  LDG.E R4, [R4.64] ;  /* 0x0000002404047981 */ /* 0x000ee4000c1e1900 */
[----:B---3--:R-:W-:Y:S02]  /*0850*/  PRMT R3, R4, 0x9910, RZ ;  /* 0x0000991004037816 */ /* 0x008fe400000000ff */
[--C-:B------:R-:W-:Y:S02]  /*0860*/  SHF.R.U32.HI R6, RZ, 0x10, R4.reuse ;  /* 0x00000010ff067819 */ /* 0x100fe40000011604 */
[----:B------:R-:W-:Y:S02]  /*0870*/  SHF.R.U32.HI R7, RZ, 0x18, R4 ;  /* 0x00000018ff077819 */ /* 0x000fe40000011604 */
[----:B------:R-:W-:Y:S01]  /*0880*/  SHF.R.S32.HI R3, RZ, 0x8, R3 ;  /* 0x00000008ff037819 */ /* 0x000fe20000011403 */
[----:B------:R-:W2:Y:S08]  /*0890*/  I2F.S8 R8, R4 ;  /* 0x0000000400087306 */ /* 0x000eb00000001400 */
[----:B------:R-:W0:Y:S08]  /*08a0*/  I2F.S8 R6, R6 ;  /* 0x0000000600067306 */ /* 0x000e300000001400 */
[----:B------:R-:W1:Y:S08]  /*08b0*/  I2F.S8 R7, R7 ;  /* 0x0000000700077306 */ /* 0x000e700000001400 */
[----:B------:R-:W3:Y:S01]  /*08c0*/  I2F.S16 R3, R3 ;  /* 0x0000000300037306 */ /* 0x000ee20000101400 */
[----:B--2---:R-:W-:-:S02]  /*08d0*/  FMUL.FTZ R8, R8, R9 ;  /* 0x0000000908087220 */ /* 0x004fc40000410000 */
[-C--:B0-----:R-:W-:Y:S02]  /*08e0*/  FMUL.FTZ R5, R6, R9.reuse ;  /* 0x0000000906057220 */ /* 0x081fe40000410000 */
[-C--:B-1----:R-:W-:Y:S02]  /*08f0*/  FMUL.FTZ R4, R7, R9.reuse ;  /* 0x0000000907047220 */ /* 0x082fe40000410000 */
[----:B---3--:R-:W-:-:S03]  /*0900*/  FMUL.FTZ R9, R3, R9 ;  /* 0x0000000903097220 */ /* 0x008fc60000410000 */
[----:B------:R-:W-:Y:S02]  /*0910*/  F2FP.PACK_AB R29, R4, R5 ;  /* 0x00000005041d723e */ /* 0x000fe400000000ff */
[----:B------:R-:W-:Y:S02]  /*0920*/  F2FP.PACK_AB R28, R9, R8 ;  /* 0x00000008091c723e */ /* 0x000fe400000000ff */
.L_x_2191:
[----:B------:R-:W-:Y:S05]  /*0930*/  BSYNC B0 ;  /* 0x0000000000007941 */ /* 0x000fea0003800000 */
.L_x_2189:
[C---:B------:R-:W-:Y:S01]  /*0940*/  ISETP.GT.AND P2, PT, R18.reuse, 0x1f, PT ;  /* 0x0000001f1200780c */ /* 0x040fe20003f44270 */
[----:B------:R-:W-:Y:S01]  /*0950*/  CS2R R12, SRZ ;  /* 0x00000000000c7805 */ /* 0x000fe2000001ff00 */
[----:B------:R-:W-:Y:S01]  /*0960*/  ISETP.EQ.U32.AND P0, PT, RZ, c[0x0][0x240], PT ;  /* 0x00009000ff007a0c */ /* 0x000fe20003f02070 */
[----:B------:R-:W-:Y:S01]  /*0970*/  CS2R R14, SRZ ;  /* 0x00000000000e7805 */ /* 0x000fe2000001ff00 */
[----:B------:R-:W-:Y:S02]  /*0980*/  ISETP.GT.AND P3, PT, R18, 0x13, PT ;  /* 0x000000131200780c */ /* 0x000fe40003f64270 */
[----:B------:R-:W-:Y:S02]  /*0990*/  ISETP.EQ.U32.AND P1, PT, RZ, c[0x0][0x180], PT ;  /* 0x00006000ff007a0c */ /* 0x000fe40003f22070 */
[----:B------:R-:W-:-:S02]  /*09a0*/  ISETP.EQ.OR.EX P0, PT, RZ, c[0x0][0x244], P2, P0 ;  /* 0x00009100ff007a0c */ /* 0x000fc40001702700 */
[----:B------:R-:W-:Y:S02]  /*09b0*/  ISETP.EQ.OR.EX P1, PT, RZ, c[0x0][0x184], P3, P1 ;  /* 0x00006100ff007a0c */ /* 0x000fe40001f22710 */
[----:B------:R-:W-:Y:S02]  /*09c0*/  P2R R3, PR, RZ, 0x4 ;  /* 0x00000004ff037803 */ /* 0x000fe40000000000 */
[----:B------:R-:W-:Y:S02]  /*09d0*/  ISETP.EQ.U32.AND P2, PT, RZ, c[0x0][0x170], PT ;  /* 0x00005c00ff007a0c */ /* 0x000fe40003f42070 */
[----:B------:R-:W-:Y:S02]  /*09e0*/  P2R R3, PR, RZ, 0x8 ;  /* 0x00000008ff037803 */ /* 0x000fe40000000000 */
[----:B------:R-:W-:Y:S02]  /*09f0*/  ISETP.EQ.OR.EX P2, PT, RZ, c[0x0][0x174], P3, P2 ;  /* 0x00005d00ff007a0c */ /* 0x000fe40001f42720 */
[----:B------:R-:W-:Y:S01]  /*0a00*/  ISETP.NE.U32.AND P3, PT, RZ, c[0x0][0x1f8], PT ;  /* 0x00007e00ff007a0c */ /* 0x000fe20003f65070 */
[----:B-----5:R-:W-:-:S02]  /*0a10*/  @!P0 IMAD R3, R16, c[0x0][0x1d8], R19 ;  /* 0x0000760010038a24 */ /* 0x020fc400078e0213 */
[----:B------:R-:W-:Y:S01]  /*0a20*/  @!P1 IMAD.WIDE R6, R10, R21, c[0x0][0x180] ;  /* 0x000060000a069625 */ /* 0x000fe200078e0215 */
[----:B------:R-:W-:-:S03]  /*0a30*/  ISETP.NE.AND.EX P3, PT, RZ, c[0x0][0x1fc], PT, P3 ;  /* 0x00007f00ff007a0c */ /* 0x000fc60003f65330 */
[----:B------:R-:W-:Y:S01]  /*0a40*/  @!P0 IMAD R3, R3, 0x50, R0 ;  /* 0x0000005003038824 */ /* 0x000fe200078e0200 */
[----:B------:R-:W2:Y:S03]  /*0a50*/  @!P1 LDG.E.64 R12, [R6.64] ;  /* 0x00000024060c9981 */ /* 0x000ea6000c1e1b00 */
[----:B------:R-:W-:-:S04]  /*0a60*/  @!P0 IMAD.WIDE R8, R3, R21, c[0x0][0x230] ;  /* 0x00008c0003088625 */ /* 0x000fc800078e0215 */
[----:B0-----:R-:W-:Y:S02]  /*0a70*/  @!P2 IMAD.WIDE R4, R10, R21, c[0x0][0x170] ;  /* 0x00005c000a04a625 */ /* 0x001fe400078e0215 */
[----:B------:R-:W3:Y:S04]  /*0a80*/  @!P0 LDG.E.64 R8, [R8.64] ;  /* 0x0000002408088981 */ /* 0x000ee8000c1e1b00 */
[----:B------:R-:W4:Y:S01]  /*0a90*/  @!P2 LDG.E.64 R14, [R4.64] ;  /* 0x00000024040ea981 */ /* 0x000f22000c1e1b00 */
[----:B------:R-:W0:Y:S01]  /*0aa0*/  LDC.U8 R3, c[0x0][0x1e4] ;  /* 0x00007900ff037b82 */ /* 0x000e220000000000 */
[----:B------:R-:W-:Y:S02]  /*0ab0*/  @P3 IMAD.MOV.U32 R11, RZ, RZ, 0x4 ;  /* 0x00000004ff0b3424 */ /* 0x000fe400078e00ff */
[----:B------:R-:W-:-:S02]  /*0ac0*/  IMAD.MOV.U32 R146, RZ, RZ, RZ ;  /* 0x000000ffff927224 */ /* 0x000fc400078e00ff */
[----:B------:R-:W-:-:S05]  /*0ad0*/  @P3 IMAD.WIDE R10, R2, R11, c[0x0][0x1f8] ;  /* 0x00007e00020a3625 */ /* 0x000fca00078e020b */
[----:B------:R1:W5:Y:S01]  /*0ae0*/  @P3 LDG.E R146, [R10.64] ;  /* 0x000000240a923981 */ /* 0x000362000c1e1900 */
[----:B------:R-:W-:Y:S02]  /*0af0*/  ISETP.LT.AND P3, PT, RZ, c[0x0][0x1e0], PT ;  /* 0x00007800ff007a0c */ /* 0x000fe40003f61270 */
[----:B0-----:R-:W-:Y:S02]  /*0b00*/  ISETP.NE.AND P2, PT, R3, RZ, PT ;  /* 0x000000ff0300720c */ /* 0x001fe40003f45270 */
[----:B------:R-:W-:Y:S01]  /*0b10*/  ISETP.GE.AND P1, PT, R18, 0x20, PT ;  /* 0x000000201200780c */ /* 0x000fe20003f26270 */
[----:B--2---:R-:W-:Y:S01]  /*0b20*/  HFMA2.MMA R28, R28, 1, 1, R12 ;  /* 0x3c003c001c1c7835 */ /* 0x004fe2000000000c */
[----:B------:R-:W-:-:S06]  /*0b30*/  HADD2 R29, R29, R13 ;  /* 0x0000000d1d1d7230 */ /* 0x000fcc0000000000 */
[----:B---3--:R-:W-:-:S03]  /*0b40*/  @!P0 HFMA2.MMA R29, R29, R9, -RZ ;  /* 0x000000091d1d8235 */ /* 0x008fc600001000ff */
[----:B------:R-:W-:Y:S01]  /*0b50*/  @!P0 HMUL2 R28, R28, R8 ;  /* 0x000000081c1c8232 */ /* 0x000fe20000000000 */
[----:B----4-:R-:W-:Y:S01]  /*0b60*/  HFMA2.MMA R32, R32, 1, 1, R14 ;  /* 0x3c003c0020207835 */ /* 0x010fe2000000000e */
[----:B------:R-:W-:Y:S01]  /*0b70*/  HADD2 R33, R33, R15 ;  /* 0x0000000f21217230 */ /* 0x000fe20000000000 */
[----:B------:R-:W-:Y:S05]  /*0b80*/  @!P2 BRA P3, `(.L_x_2192) ;  /* 0x000009e00000a947 */ /* 0x000fea0001800000 */
[----:B-1----:R-:W-:-:S13]  /*0b90*/  ISETP.GT.OR P0, PT, R20, c[0x0][0x1e0], !P2 ;  /* 0x0000780014007a0c */ /* 0x002fda0005704670 */
[----:B------:R-:W-:Y:S05]  /*0ba0*/  @P0 BRA `(.L_x_2193) ;  /* 0x00000d1000000947 */ /* 0x000fea0003800000 */
[----:B------:R-:W-:Y:S01]  /*0bb0*/  IMAD.MOV.U32 R3, RZ, RZ, c[0x0][0x1e0] ;  /* 0x00007800ff037624 */ /* 0x000fe200078e00ff */
[----:B------:R-:W-:Y:S01]  /*0bc0*/  IABS R8, R0 ;  /* 0x0000000000087213 */ /* 0x000fe20000000000 */
[----:B------:R-:W-:Y:S01]  /*0bd0*/  IMAD.MOV.U32 R4, RZ, RZ, RZ ;  /* 0x000000ffff047224 */ /* 0x000fe200078e00ff */
[----:B------:R-:W-:Y:S01]  /*0be0*/  ISETP.LT.AND P1, PT, R0, c[0x0][0x1e0], !P1 ;  /* 0x0000780000007a0c */ /* 0x000fe20004f21270 */
[----:B------:R-:W-:-:S03]  /*0bf0*/  IMAD.MOV.U32 R5, RZ, RZ, c[0x0][0x1e0] ;  /* 0x00007800ff057624 */ /* 0x000fc600078e00ff */
[----:B------:R-:W-:Y:S01]  /*0c00*/  P2R R37, PR, RZ, 0x2 ;  /* 0x00000002ff257803 */ /* 0x000fe20000000000 */
[----:B------:R-:W-:-:S05]  /*0c10*/  IMAD.HI.U32 R4, R21, R3, R4 ;  /* 0x0000000315047227 */ /* 0x000fca00078e0004 */
        /* <DEDUP_REMOVED lines=22> */
[----:B------:R-:W-:-:S03]  /*0d80*/  LOP3.LUT P0, RZ, R31, 0x3, RZ, 0xc0, !PT ;  /* 0x000000031fff7812 */ /* 0x000fc6000780c0ff */
[----:B------:R-:W-:-:S04]  /*0d90*/  IMAD.MOV.U32 R36, RZ, RZ, R5 ;  /* 0x000000ffff247224 */ /* 0x000fc800078e0005 */
[----:B------:R-:W-:Y:S01]  /*0da0*/  @!P3 IMAD.MOV R36, RZ, RZ, -R36 ;  /* 0x000000ffff24b224 */ /* 0x000fe200078e0a24 */
[----:B------:R-:W-:-:S05]  /*0db0*/  @!P2 LOP3.LUT R36, RZ, R31, RZ, 0x33, !PT ;  /* 0x0000001fff24a212 */ /* 0x000fca00078e33ff */
[----:B------:R-:W-:-:S04]  /*0dc0*/  IMAD.MOV R3, RZ, RZ, -R36 ;  /* 0x000000ffff037224 */ /* 0x000fc800078e0a24 */
[----:B------:R-:W-:Y:S01]  /*0dd0*/  IMAD R35, R31, R3, R0 ;  /* 0x000000031f237224 */ /* 0x000fe200078e0200 */
[----:B------:R-:W-:Y:S05]  /*0de0*/  @!P0 BRA `(.L_x_2194) ;  /* 0x0000013000008947 */ /* 0x000fea0003800000 */
[----:B------:R-:W-:Y:S01]  /*0df0*/  MOV R0, 0x0 ;  /* 0x0000000000007802 */ /* 0x000fe20000000f00 */
[----:B------:R-:W-:Y:S01]  /*0e00*/  HFMA2.MMA R8, -RZ, RZ, 0, 8.0049037933349609375e-05 ;  /* 0x0000053fff087435 */ /* 0x000fe200000001ff */
[----:B------:R-:W-:Y:S02]  /*0e10*/  IMAD.MOV.U32 R4, RZ, RZ, c[0x4][0xc8] ;  /* 0x01003200ff047624 */ /* 0x000fe400078e00ff */
[----:B------:R0:W1:Y:S01]  /*0e20*/  LDC.64 R14, c[0x4][R0] ;  /* 0x01000000000e7b82 */ /* 0x0000620000000a00 */
[----:B------:R-:W-:Y:S02]  /*0e30*/  IMAD.MOV.U32 R5, RZ, RZ, c[0x4][0xcc] ;  /* 0x01003300ff057624 */ /* 0x000fe400078e00ff */
[----:B------:R-:W-:Y:S02]  /*0e40*/  IMAD.MOV.U32 R6, RZ, RZ, c[0x4][0xd0] ;  /* 0x01003400ff067624 */ /* 0x000fe400078e00ff */
[----:B------:R-:W-:-:S02]  /*0e50*/  IMAD.MOV.U32 R7, RZ, RZ, c[0x4][0xd4] ;  /* 0x01003500ff077624 */ /* 0x000fc400078e00ff */
        /* <DEDUP_REMOVED lines=11> */
[----:B-1---5:R-:W-:Y:S05]  /*0f10*/  CALL.ABS.NOINC R14 ;  /* 0x000000000e007343 */ /* 0x022fea0003c00000 */
.L_x_2194:
[----:B------:R-:W-:Y:S01]  /*0f20*/  IMAD R0, R31, R36, R35 ;  /* 0x000000241f007224 */ /* 0x000fe200078e0223 */
[----:B------:R-:W-:Y:S01]  /*0f30*/  ISETP.NE.AND P6, PT, R37, RZ, PT ;  /* 0x000000ff2500720c */ /* 0x000fe20003fc5270 */
[----:B------:R-:W-:Y:S01]  /*0f40*/  IMAD.MOV.U32 R5, RZ, RZ, c[0x0][0x1e0] ;  /* 0x00007800ff057624 */ /* 0x000fe200078e00ff */
[----:B------:R-:W-:Y:S02]  /*0f50*/  WARPSYNC 0xffffffff ;  /* 0xffffffff00007948 */ /* 0x000fe40003800000 */
[----:B------:R-:W-:-:S05]  /*0f60*/  LEA R14, R0, 0x140, 0x1 ;  /* 0x00000140000e7811 */ /* 0x000fca00078e08ff */
[----:B------:R-:W-:-:S04]  /*0f70*/  IMAD R15, R5, 0x2, R14 ;  /* 0x00000002050f7824 */ /* 0x000fc800078e020e */
[----:B------:R0:W-:Y:S04]  /*0f80*/  @P6 STS.64 [R14], R32 ;  /* 0x000000200e006388 */ /* 0x0001e80000000a00 */
[----:B------:R0:W-:Y:S04]  /*0f90*/  @P6 STS.64 [R15], R28 ;  /* 0x0000001c0f006388 */ /* 0x0001e80000000a00 */
[----:B------:R-:W-:Y:S06]  /*0fa0*/  BAR.SYNC.DEFER_BLOCKING 0x0 ;  /* 0x0000000000007b1d */ /* 0x000fec0000010000 */
[----:B------:R-:W-:Y:S05]  /*0fb0*/  @!P6 BRA.U `(.L_x_2195) ;  /* 0x000005610000e947 */ /* 0x000fea0003800000 */
[----:B------:R-:W-:Y:S01]  /*0fc0*/  SHF.R.S32.HI R0, RZ, 0x1f, R5 ;  /* 0x0000001fff007819 */ /* 0x000fe20000011405 */
[----:B------:R-:W-:Y:S01]  /*0fd0*/  BSSY B0, `(.L_x_2195) ;  /* 0x0000054000007945 */ /* 0x000fe20003800000 */
[----:B------:R-:W-:-:S02]  /*0fe0*/  LEA.HI R3, R35, R35, RZ, 0x1 ;  /* 0x0000002323037211 */ /* 0x000fc400078f08ff */
[----:B------:R-:W-:Y:S02]  /*0ff0*/  LEA.HI R0, R0, c[0x0][0x1e0], RZ, 0x2 ;  /* 0x0000780000007a11 */ /* 0x000fe400078f10ff */
[----:B------:R-:W-:Y:S02]  /*1000*/  SHF.R.S32.HI R3, RZ, 0x1, R3 ;  /* 0x00000001ff037819 */ /* 0x000fe40000011403 */
[----:B------:R-:W-:-:S05]  /*1010*/  SHF.R.S32.HI R0, RZ, 0x2, R0 ;  /* 0x00000002ff007819 */ /* 0x000fca0000011400 */
[----:B------:R-:W-:Y:S01]  /*1020*/  IMAD R0, R36, R0, R3 ;  /* 0x0000000024007224 */ /* 0x000fe200078e0203 */
[----:B------:R-:W-:Y:S05]  /*1030*/  @!P6 BRA `(.L_x_2196) ;  /* 0x000004d00000e947 */ /* 0x000fea0003800000 */
[C---:B------:R-:W-:Y:S01]  /*1040*/  LEA R20, R0.reuse, 0x140, 0x1 ;  /* 0x0000014000147811 */ /* 0x040fe200078e08ff */
[C---:B------:R-:W-:Y:S01]  /*1050*/  IMAD.SHL.U32 R4, R0.reuse, 0x2, RZ ;  /* 0x0000000200047824 */ /* 0x040fe200078e00ff */
[----:B------:R-:W-:Y:S01]  /*1060*/  LEA.HI R0, R0, R0, RZ, 0x1 ;  /* 0x0000000000007211 */ /* 0x000fe200078f08ff */
[----:B------:R-:W-:Y:S02]  /*1070*/  BSSY B1, `(.L_x_2197) ;  /* 0x0000041000017945 */ /* 0x000fe40003800000 */
[--C-:B------:R-:W-:Y:S02]  /*1080*/  IMAD R31, R31, 0x2, R20.reuse ;  /* 0x000000021f1f7824 */ /* 0x100fe400078e0214 */
[C---:B------:R-:W-:Y:S01]  /*1090*/  IMAD R21, R5.reuse, 0x2, R20 ;  /* 0x0000000205157824 */ /* 0x040fe200078e0214 */
[----:B------:R-:W-:Y:S01]  /*10a0*/  LDS R4, [R4+0x140] ;  /* 0x0001400004047984 */ /* 0x000fe20000000800 */
[----:B------:R-:W-:-:S02]  /*10b0*/  IMAD R36, R5, 0x2, R31 ;  /* 0x0000000205247824 */ /* 0x000fc400078e021f */
[----:B------:R-:W-:Y:S01]  /*10c0*/  IMAD.SHL.U32 R0, R0, 0x2, RZ ;  /* 0x0000000200007824 */ /* 0x000fe200078e00ff */
[----:B0-----:R-:W0:Y:S04]  /*10d0*/  LDS R33, [R31] ;  /* 0x000000001f217984 */ /* 0x001e280000000800 */
[----:B------:R-:W-:Y:S01]  /*10e0*/  LDS R6, [R21] ;  /* 0x0000000015067984 */ /* 0x000fe20000000800 */
[----:B------:R-:W-:-:S03]  /*10f0*/  LOP3.LUT R8, R0, 0xfffffffc, RZ, 0xc0, !PT ;  /* 0xfffffffc00087812 */ /* 0x000fc600078ec0ff */
[----:B------:R-:W1:Y:S01]  /*1100*/  LDS R29, [R36] ;  /* 0x00000000241d7984 */ /* 0x000e620000000800 */
[----:B------:R-:W-:Y:S02]  /*1110*/  ISETP.GE.AND P0, PT, R8, c[0x0][0x1e0], PT ;  /* 0x0000780008007a0c */ /* 0x000fe40003f06270 */
[C-C-:B0-----:R-:W-:Y:S02]  /*1120*/  PRMT R32, R4.reuse, 0x5410, R33.reuse ;  /* 0x0000541004207816 */ /* 0x141fe40000000021 */
[----:B------:R-:W-:Y:S02]  /*1130*/  PRMT R33, R4, 0x7632, R33 ;  /* 0x0000763204217816 */ /* 0x000fe40000000021 */
[C-C-:B-1----:R-:W-:Y:S02]  /*1140*/  PRMT R28, R6.reuse, 0x5410, R29.reuse ;  /* 0x00005410061c7816 */ /* 0x142fe4000000001d */
[----:B------:R-:W-:-:S05]  /*1150*/  PRMT R29, R6, 0x7632, R29 ;  /* 0x00007632061d7816 */ /* 0x000fca000000001d */
[----:B------:R-:W-:Y:S05]  /*1160*/  @P0 BRA `(.L_x_2198) ;  /* 0x0000031000000947 */ /* 0x000fea0003800000 */
[----:B------:R-:W0:Y:S01]  /*1170*/  I2F R3, c[0x0][0x1e0] ;  /* 0x0000780000037b06 */ /* 0x000e220000201400 */
[----:B------:R-:W-:Y:S01]  /*1180*/  IADD3 R5, R8, 0x2, RZ ;  /* 0x0000000208057810 */ /* 0x000fe20007ffe0ff */
[--C-:B------:R-:W-:Y:S01]  /*1190*/  HADD2.F32 R12, -RZ, R29.reuse.H1_H1 ;  /* 0x3000001dff0c7230 */ /* 0x100fe20000004100 */
[----:B-----5:R-:W-:Y:S01]  /*11a0*/  IADD3 R0, -R146, c[0x0][0x1ec], RZ ;  /* 0x00007b0092007a10 */ /* 0x020fe20007ffe1ff */
        /* <DEDUP_REMOVED lines=10> */
[----:B------:R2:W3:Y:S01]  /*1250*/  MUFU.EX2 R9, -R4 ;  /* 0x8000000400097308 */ /* 0x0004e20000000800 */
[--C-:B0-----:R-:W-:Y:S01]  /*1260*/  HADD2.F32 R6, -RZ, R33.reuse.H1_H1 ;  /* 0x30000021ff067230 */ /* 0x101fe20000004100 */
[----:B-1----:R-:W-:Y:S01]  /*1270*/  FMUL.FTZ R3, R0, R7 ;  /* 0x0000000700037220 */ /* 0x002fe20000410000 */
[----:B--2---:R-:W-:-:S03]  /*1280*/  HADD2.F32 R4, -RZ, R33.H0_H0 ;  /* 0x20000021ff047230 */ /* 0x004fc60000004100 */
[----:B------:R-:W-:-:S04]  /*1290*/  FMUL.RZ R13, R3, 0.15915493667125701904 ;  /* 0x3e22f983030d7820 */ /* 0x000fc8000040c000 */
[----:B------:R-:W0:Y:S01]  /*12a0*/  MUFU.SIN R7, R13 ;  /* 0x0000000d00077308 */ /* 0x000e220000000400 */
[----:B---3--:R-:W-:-:S04]  /*12b0*/  FMUL.FTZ R0, R0, R9 ;  /* 0x0000000900007220 */ /* 0x008fc80000410000 */
[----:B------:R-:W-:-:S03]  /*12c0*/  FMUL.RZ R11, R0, 0.15915493667125701904 ;  /* 0x3e22f983000b7820 */ /* 0x000fc6000040c000 */
[----:B------:R-:W1:Y:S08]  /*12d0*/  MUFU.COS R5, R13 ;  /* 0x0000000d00057308 */ /* 0x000e700000000000 */
[----:B------:R-:W2:Y:S01]  /*12e0*/  MUFU.SIN R3, R11 ;  /* 0x0000000b00037308 */ /* 0x000ea20000000400 */
[C---:B0-----:R-:W-:Y:S02]  /*12f0*/  FMUL.FTZ R8, R7.reuse, R6 ;  /* 0x0000000607087220 */ /* 0x041fe40000410000 */
[----:B------:R-:W-:-:S05]  /*1300*/  FMUL.FTZ R9, R7, R12 ;  /* 0x0000000c07097220 */ /* 0x000fca0000410000 */
[----:B------:R-:W0:Y:S01]  /*1310*/  MUFU.COS R0, R11 ;  /* 0x0000000b00007308 */ /* 0x000e220000000000 */
[C---:B-1----:R-:W-:Y:S02]  /*1320*/  FMUL.FTZ R6, R5.reuse, R6 ;  /* 0x0000000605067220 */ /* 0x042fe40000410000 */
[-C--:B------:R-:W-:Y:S02]  /*1330*/  FFMA.FTZ R8, R5, R4.reuse, -R8 ;  /* 0x0000000405087223 */ /* 0x080fe40000010808 */
[----:B------:R-:W-:Y:S01]  /*1340*/  FFMA.FTZ R33, R7, R4, R6 ;  /* 0x0000000407217223 */ /* 0x000fe20000010006 */
[----:B------:R-:W-:Y:S01]  /*1350*/  HADD2.F32 R4, -RZ, R32.H1_H1 ;  /* 0x30000020ff047230 */ /* 0x000fe20000004100 */
[C---:B------:R-:W-:Y:S01]  /*1360*/  FMUL.FTZ R12, R5.reuse, R12 ;  /* 0x0000000c050c7220 */ /* 0x040fe20000410000 */
[----:B------:R-:W-:Y:S01]  /*1370*/  HADD2.F32 R6, -RZ, R28.H1_H1 ;  /* 0x3000001cff067230 */ /* 0x000fe20000004100 */
[-C--:B------:R-:W-:Y:S01]  /*1380*/  FFMA.FTZ R9, R5, R10.reuse, -R9 ;  /* 0x0000000a05097223 */ /* 0x080fe20000010809 */
[----:B------:R-:W-:Y:S01]  /*1390*/  HADD2.F32 R32, -RZ, R32.H0_H0 ;  /* 0x20000020ff207230 */ /* 0x000fe20000004100 */
[----:B------:R-:W-:Y:S01]  /*13a0*/  FFMA.FTZ R12, R7, R10, R12 ;  /* 0x0000000a070c7223 */ /* 0x000fe2000001000c */
[----:B------:R-:W-:Y:S01]  /*13b0*/  HADD2.F32 R28, -RZ, R28.H0_H0 ;  /* 0x2000001cff1c7230 */ /* 0x000fe20000004100 */
[----:B--2---:R-:W-:Y:S01]  /*13c0*/  FMUL.FTZ R5, R3, R4 ;  /* 0x0000000403057220 */ /* 0x004fe20000410000 */
[----:B------:R-:W-:Y:S01]  /*13d0*/  F2FP.PACK_AB R33, R33, R8 ;  /* 0x000000082121723e */ /* 0x000fe200000000ff */
[----:B------:R-:W-:Y:S01]  /*13e0*/  FMUL.FTZ R7, R3, R6 ;  /* 0x0000000603077220 */ /* 0x000fe20000410000 */
[----:B------:R-:W-:Y:S01]  /*13f0*/  F2FP.PACK_AB R29, R12, R9 ;  /* 0x000000090c1d723e */ /* 0x000fe200000000ff */
[----:B0-----:R-:W-:-:S02]  /*1400*/  FMUL.FTZ R4, R0, R4 ;  /* 0x0000000400047220 */ /* 0x001fc40000410000 */
[C---:B------:R-:W-:Y:S02]  /*1410*/  FMUL.FTZ R6, R0.reuse, R6 ;  /* 0x0000000600067220 */ /* 0x040fe40000410000 */
[C---:B------:R-:W-:Y:S02]  /*1420*/  FFMA.FTZ R5, R0.reuse, R32, -R5 ;  /* 0x0000002000057223 */ /* 0x040fe40000010805 */
[----:B------:R-:W-:Y:S02]  /*1430*/  FFMA.FTZ R7, R0, R28, -R7 ;  /* 0x0000001c00077223 */ /* 0x000fe40000010807 */
[C---:B------:R-:W-:Y:S02]  /*1440*/  FFMA.FTZ R32, R3.reuse, R32, R4 ;  /* 0x0000002003207223 */ /* 0x040fe40000010004 */
[----:B------:R-:W-:-:S03]  /*1450*/  FFMA.FTZ R28, R3, R28, R6 ;  /* 0x0000001c031c7223 */ /* 0x000fc60000010006 */
[----:B------:R-:W-:Y:S02]  /*1460*/  F2FP.PACK_AB R32, R32, R5 ;  /* 0x000000052020723e */ /* 0x000fe400000000ff */
[----:B------:R-:W-:Y:S02]  /*1470*/  F2FP.PACK_AB R28, R28, R7 ;  /* 0x000000071c1c723e */ /* 0x000fe400000000ff */
.L_x_2198:
[----:B------:R-:W-:Y:S05]  /*1480*/  BSYNC B1 ;  /* 0x0000000000017941 */ /* 0x000fea0003800000 */
.L_x_2197:
[C-C-:B------:R-:W-:Y:S02]  /*1490*/  PRMT R0, R28.reuse, 0x5410, R29.reuse ;  /* 0x000054101c007816 */ /* 0x140fe4000000001d */
[----:B------:R-:W-:Y:S02]  /*14a0*/  PRMT R3, R28, 0x7632, R29 ;  /* 0x000076321c037816 */ /* 0x000fe4000000001d */
[C-C-:B------:R-:W-:Y:S01]  /*14b0*/  PRMT R4, R32.reuse, 0x5410, R33.reuse ;  /* 0x0000541020047816 */ /* 0x140fe20000000021 */
[----:B------:R0:W-:Y:S04]  /*14c0*/  STS [R21], R0 ;  /* 0x0000000015007388 */ /* 0x0001e80000000800 */
[----:B------:R1:W-:Y:S04]  /*14d0*/  STS [R36], R3 ;  /* 0x0000000324007388 */ /* 0x0003e80000000800 */
[----:B------:R1:W-:Y:S01]  /*14e0*/  STS [R20], R4 ;  /* 0x0000000414007388 */ /* 0x0003e20000000800 */
[----:B0-----:R-:W-:-:S05]  /*14f0*/  PRMT R0, R32, 0x7632, R33 ;  /* 0x0000763220007816 */ /* 0x001fca0000000021 */
[----:B------:R1:W-:Y:S02]  /*1500*/  STS [R31], R0 ;  /* 0x000000001f007388 */ /* 0x0003e40000000800 */
.L_x_2196:
[----:B------:R-:W-:Y:S05]  /*1510*/  BSYNC B0 ;  /* 0x0000000000007941 */ /* 0x000fea0003800000 */
.L_x_2195:
[----:B------:R-:W-:Y:S06]  /*1520*/  BAR.SYNC.DEFER_BLOCKING 0x0 ;  /* 0x0000000000007b1d */ /* 0x000fec0000010000 */
[----:B0-----:R0:W2:Y:S04]  /*1530*/  @P6 LDS.64 R32, [R14] ;  /* 0x000000000e206984 */ /* 0x0010a80000000a00 */
[----:B------:R0:W3:Y:S04]  /*1540*/  @P6 LDS.64 R28, [R15] ;  /* 0x000000000f1c6984 */ /* 0x0000e80000000a00 */
[----:B------:R-:W-:Y:S06]  /*1550*/  BAR.SYNC.DEFER_BLOCKING 0x0 ;  /* 0x0000000000007b1d */ /* 0x000fec0000010000 */
[----:B------:R-:W-:Y:S05]  /*1560*/  BRA `(.L_x_2193) ;  /* 0x0000035000007947 */ /* 0x000fea0003800000 */
.L_x_2192:
[----:B-1----:R-:W-:Y:S01]  /*1570*/  ISETP.GE.AND P0, PT, R0, c[0x0][0x1e0], PT ;  /* 0x0000780000007a0c */ /* 0x002fe20003f06270 */
[----:B------:R-:W-:-:S12]  /*1580*/  BSSY B0, `(.L_x_2193) ;  /* 0x0000033000007945 */ /* 0x000fd80003800000 */
[----:B------:R-:W-:Y:S05]  /*1590*/  @P0 BRA `(.L_x_2199) ;  /* 0x0000031000000947 */ /* 0x000fea0003800000 */
[----:B------:R-:W0:Y:S01]  /*15a0*/  I2F R6, c[0x0][0x1e0] ;  /* 0x0000780000067b06 */ /* 0x000e220000201400 */
[----:B------:R-:W-:Y:S01]  /*15b0*/  IADD3 R4, R0, 0x2, RZ ;  /* 0x0000000200047810 */ /* 0x000fe20007ffe0ff */
[--C-:B------:R-:W-:Y:S01]  /*15c0*/  HADD2.F32 R13, -RZ, R29.reuse.H1_H1 ;  /* 0x3000001dff0d7230 */ /* 0x100fe20000004100 */
[----:B-----5:R-:W-:Y:S01]  /*15d0*/  IADD3 R8, -R146, c[0x0][0x1ec], RZ ;  /* 0x00007b0092087a10 */ /* 0x020fe20007ffe1ff */
[----:B------:R-:W-:Y:S02]  /*15e0*/  HADD2.F32 R12, -RZ, R29.H0_H0 ;  /* 0x2000001dff0c7230 */ /* 0x000fe40000004100 */
[----:B------:R-:W-:Y:S02]  /*15f0*/  HADD2.F32 R11, -RZ, R33.H0_H0 ;  /* 0x20000021ff0b7230 */ /* 0x000fe40000004100 */
        /* <DEDUP_REMOVED lines=18> */
[C---:B0-----:R-:W-:Y:S02]  /*1720*/  FMUL.FTZ R5, R7.reuse, R13 ;  /* 0x0000000d07057220 */ /* 0x041fe40000410000 */
[----:B------:R-:W-:-:S05]  /*1730*/  FMUL.FTZ R3, R7, R8 ;  /* 0x0000000807037220 */ /* 0x000fca0000410000 */
[----:B------:R0:W3:Y:S01]  /*1740*/  MUFU.COS R0, R9 ;  /* 0x0000000900007308 */ /* 0x0000e20000000000 */
[C---:B-1----:R-:W-:Y:S01]  /*1750*/  FFMA.FTZ R29, R6.reuse, R12, -R5 ;  /* 0x0000000c061d7223 */ /* 0x042fe20000010805 */
[--C-:B------:R-:W-:Y:S01]  /*1760*/  HADD2.F32 R5, -RZ, R32.reuse.H1_H1 ;  /* 0x30000020ff057230 */ /* 0x100fe20000004100 */
[C---:B------:R-:W-:Y:S01]  /*1770*/  FMUL.FTZ R8, R6.reuse, R8 ;  /* 0x0000000806087220 */ /* 0x040fe20000410000 */
[----:B------:R-:W-:Y:S01]  /*1780*/  HADD2.F32 R32, -RZ, R32.H0_H0 ;  /* 0x20000020ff207230 */ /* 0x000fe20000004100 */
[C---:B------:R-:W-:Y:S02]  /*1790*/  FMUL.FTZ R10, R6.reuse, R13 ;  /* 0x0000000d060a7220 */ /* 0x040fe40000410000 */
[-C--:B------:R-:W-:Y:S01]  /*17a0*/  FFMA.FTZ R33, R6, R11.reuse, -R3 ;  /* 0x0000000b06217223 */ /* 0x080fe20000010803 */
[--C-:B0-----:R-:W-:Y:S01]  /*17b0*/  HADD2.F32 R9, -RZ, R28.reuse.H1_H1 ;  /* 0x3000001cff097230 */ /* 0x101fe20000004100 */
[C---:B------:R-:W-:Y:S01]  /*17c0*/  FFMA.FTZ R8, R7.reuse, R11, R8 ;  /* 0x0000000b07087223 */ /* 0x040fe20000010008 */
[----:B------:R-:W-:Y:S01]  /*17d0*/  HADD2.F32 R28, -RZ, R28.H0_H0 ;  /* 0x2000001cff1c7230 */ /* 0x000fe20000004100 */
[----:B------:R-:W-:-:S02]  /*17e0*/  FFMA.FTZ R10, R7, R12, R10 ;  /* 0x0000000c070a7223 */ /* 0x000fc4000001000a */
[----:B--2---:R-:W-:Y:S01]  /*17f0*/  FMUL.FTZ R3, R4, R5 ;  /* 0x0000000504037220 */ /* 0x004fe20000410000 */
[----:B------:R-:W-:Y:S01]  /*1800*/  F2FP.PACK_AB R33, R8, R33 ;  /* 0x000000210821723e */ /* 0x000fe200000000ff */
[----:B------:R-:W-:Y:S01]  /*1810*/  FMUL.FTZ R7, R4, R9 ;  /* 0x0000000904077220 */ /* 0x000fe20000410000 */
[----:B------:R-:W-:Y:S01]  /*1820*/  F2FP.PACK_AB R29, R10, R29 ;  /* 0x0000001d0a1d723e */ /* 0x000fe200000000ff */
[C---:B---3--:R-:W-:Y:S02]  /*1830*/  FMUL.FTZ R5, R0.reuse, R5 ;  /* 0x0000000500057220 */ /* 0x048fe40000410000 */
[C---:B------:R-:W-:Y:S02]  /*1840*/  FMUL.FTZ R9, R0.reuse, R9 ;  /* 0x0000000900097220 */ /* 0x040fe40000410000 */
[C---:B------:R-:W-:Y:S02]  /*1850*/  FFMA.FTZ R3, R0.reuse, R32, -R3 ;  /* 0x0000002000037223 */ /* 0x040fe40000010803 */
[----:B------:R-:W-:-:S02]  /*1860*/  FFMA.FTZ R7, R0, R28, -R7 ;  /* 0x0000001c00077223 */ /* 0x000fc40000010807 */
[C---:B------:R-:W-:Y:S02]  /*1870*/  FFMA.FTZ R32, R4.reuse, R32, R5 ;  /* 0x0000002004207223 */ /* 0x040fe40000010005 */
[----:B------:R-:W-:-:S03]  /*1880*/  FFMA.FTZ R28, R4, R28, R9 ;  /* 0x0000001c041c7223 */ /* 0x000fc60000010009 */
[----:B------:R-:W-:Y:S02]  /*1890*/  F2FP.PACK_AB R32, R32, R3 ;  /* 0x000000032020723e */ /* 0x000fe400000000ff */
[----:B------:R-:W-:Y:S02]  /*18a0*/  F2FP.PACK_AB R28, R28, R7 ;  /* 0x000000071c1c723e */ /* 0x000fe400000000ff */
.L_x_2199:
[----:B------:R-:W-:Y:S05]  /*18b0*/  BSYNC B0 ;  /* 0x0000000000007941 */ /* 0x000fea0003800000 */
.L_x_2193:
[----:B0-----:R-:W-:Y:S01]  /*18c0*/  ISETP.GT.AND P0, PT, R18, 0x1f, PT ;  /* 0x0000001f1200780c */ /* 0x001fe20003f04270 */
[----:B------:R-:W-:Y:S01]  /*18d0*/  BSSY B0, `(.L_x_2200) ;  /* 0x0000025000007945 */ /* 0x000fe20003800000 */
[----:B-1----:R-:W-:-:S11]  /*18e0*/  IMAD.MOV.U32 R3, RZ, RZ, RZ ;  /* 0x000000ffff037224 */ /* 0x002fd600078e00ff */
[----:B------:R-:W-:Y:S05]  /*18f0*/  @P0 BRA `(.L_x_2201) ;  /* 0x0000022000000947 */ /* 0x000fea0003800000 */
[----:B--2---:R0:W-:Y:S01]  /*1900*/  STS.64 [R18.X8+0x40], R32 ;  /* 0x0000402012007388 */ /* 0x0041e20000008a00 */
[----:B---3--:R-:W-:Y:S01]  /*1910*/  HMUL2 R14, R33, R29 ;  /* 0x0000001d210e7232 */ /* 0x008fe20000000000 */
[----:B------:R-:W-:Y:S01]  /*1920*/  ISETP.GT.AND P0, PT, R18, 0x13, PT ;  /* 0x000000131200780c */ /* 0x000fe20003f04270 */
[----:B------:R-:W-:Y:S04]  /*1930*/  BSSY B1, `(.L_x_2202) ;  /* 0x0000011000017945 */ /* 0x000fe80003800000 */
[----:B------:R-:W-:-:S10]  /*1940*/  HFMA2.MMA R14, R32, R28, R14 ;  /* 0x0000001c200e7235 */ /* 0x000fd4000000000e */
[--C-:B------:R-:W-:Y:S02]  /*1950*/  HADD2.F32 R6, -RZ, R14.reuse.H0_H0 ;  /* 0x2000000eff067230 */ /* 0x100fe40000004100 */
[----:B------:R-:W-:Y:S01]  /*1960*/  HADD2.F32 R7, -RZ, R14.H1_H1 ;  /* 0x3000000eff077230 */ /* 0x000fe20000004100 */
[----:B------:R-:W-:Y:S05]  /*1970*/  @P0 BRA `(.L_x_2203) ;  /* 0x000000c000000947 */ /* 0x000fea0003800000 */
[----:B0-----:R-:W-:Y:S01]  /*1980*/  LEA.HI R0, R18, R18, RZ, 0x1 ;  /* 0x0000001212007211 */ /* 0x001fe200078f08ff */
[----:B------:R-:W-:-:S03]  /*1990*/  IMAD.MOV.U32 R5, RZ, RZ, 0x2 ;  /* 0x00000002ff057424 */ /* 0x000fc600078e00ff */
[C---:B------:R-:W-:Y:S01]  /*19a0*/  LOP3.LUT R3, R0.reuse, 0x3ffffffe, RZ, 0xc0, !PT ;  /* 0x3ffffffe00037812 */ /* 0x040fe200078ec0ff */
[----:B------:R-:W-:-:S04]  /*19b0*/  IMAD.SHL.U32 R4, R0, 0x4, RZ ;  /* 0x0000000400047824 */ /* 0x000fc800078e00ff */
[----:B------:R-:W-:Y:S01]  /*19c0*/  IMAD.IADD R0, R18, 0x1, -R3 ;  /* 0x0000000112007824 */ /* 0x000fe200078e0a03 */
[----:B------:R-:W-:-:S03]  /*19d0*/  LOP3.LUT R3, R4, 0xfffffff8, RZ, 0xc0, !PT ;  /* 0xfffffff804037812 */ /* 0x000fc600078ec0ff */
[----:B------:R-:W-:Y:S02]  /*19e0*/  IMAD R0, R23, 0x2, R0 ;  /* 0x0000000217007824 */ /* 0x000fe400078e0200 */
[----:B------:R-:W-:Y:S02]  /*19f0*/  IMAD.IADD R3, R30, 0x1, R3 ;  /* 0x000000011e037824 */ /* 0x000fe400078e0203 */
[----:B------:R-:W-:-:S04]  /*1a00*/  IMAD.SHL.U32 R0, R0, 0x4, RZ ;  /* 0x0000000400007824 */ /* 0x000fc800078e00ff */
[----:B------:R-:W-:-:S04]  /*1a10*/  IMAD R0, R3, c[0x0][0x1d4], R0 ;  /* 0x0000750003007a24 */ /* 0x000fc800078e0200 */
[----:B------:R-:W-:-:S05]  /*1a20*/  IMAD.WIDE R4, R0, R5, c[0x0][0x198] ;  /* 0x0000660000047625 */ /* 0x000fca00078e0205 */
[----:B------:R0:W-:Y:S02]  /*1a30*/  STG.E.64 [R4.64], R28 ;  /* 0x0000001c04007986 */ /* 0x0001e4000c101b24 */
.L_x_2203:
[----:B0-----:R-:W-:Y:S05]  /*1a40*/  BSYNC B1 ;  /* 0x0000000000017941 */ /* 0x001fea0003800000 */
.L_x_2202:
[----:B------:R-:W-:Y:S01]  /*1a50*/  FADD.FTZ R6, R6, R7 ;  /* 0x0000000706067221 */ /* 0x000fe20000010000 */
[----:B------:R-:W-:Y:S05]  /*1a60*/  BRA.DIV ~URZ, `(.L_x_2204) ;  /* 0x000050927f007947 */ /* 0x000fea000b800000 */
[----:B------:R0:W1:Y:S02]  /*1a70*/  SHFL.BFLY PT, R0, R6, 0x10, 0x1f ;  /* 0x0e001f0006007f89 */ /* 0x00006400000e0000 */
.L_x_2290:
[----:B-1----:R-:W-:Y:S01]  /*1a80*/  FADD.FTZ R9, R6, R0 ;  /* 0x0000000006097221 */ /* 0x002fe20000010000 */
[----:B------:R-:W-:Y:S05]  /*1a90*/  BRA.DIV ~URZ, `(.L_x_2205) ;  /* 0x000050c27f007947 */ /* 0x000fea000b800000 */
[----:B------:R-:W1:Y:S02]  /*1aa0*/  SHFL.BFLY PT, R0, R9, 0x8, 0x1f ;  /* 0x0d001f0009007f89 */ /* 0x000e6400000e0000 */
[----:B-1----:R-:W-:-:S05]  /*1ab0*/  FADD.FTZ R0, R9, R0 ;  /* 0x0000000009007221 */ /* 0x002fca0000010000 */
[----:B------:R-:W1:Y:S02]  /*1ac0*/  SHFL.BFLY PT, R3, R0, 0x4, 0x1f ;  /* 0x0c801f0000037f89 */ /* 0x000e6400000e0000 */
[----:B-1----:R-:W-:-:S05]  /*1ad0*/  FADD.FTZ R3, R0, R3 ;  /* 0x0000000300037221 */ /* 0x002fca0000010000 */
[----:B------:R-:W1:Y:S02]  /*1ae0*/  SHFL.BFLY PT, R4, R3, 0x2, 0x1f ;  /* 0x0c401f0003047f89 */ /* 0x000e6400000e0000 */
[----:B01----:R-:W-:-:S05]  /*1af0*/  FADD.FTZ R6, R3, R4 ;  /* 0x0000000403067221 */ /* 0x003fca0000010000 */
[----:B------:R0:W1:Y:S02]  /*1b00*/  SHFL.BFLY PT, R5, R6, 0x1, 0x1f ;  /* 0x0c201f0006057f89 */ /* 0x00006400000e0000 */
.L_x_2291:
[----:B-1----:R-:W-:Y:S02]  /*1b10*/  FADD.FTZ R3, R5, R6 ;  /* 0x0000000605037221 */ /* 0x002fe40000010000 */
.L_x_2201:
[----:B------:R-:W-:Y:S05]  /*1b20*/  BSYNC B0 ;  /* 0x0000000000007941 */ /* 0x000fea0003800000 */
.L_x_2200:
[----:B------:R-:W-:-:S13]  /*1b30*/  ISETP.NE.AND P0, PT, R18, RZ, PT ;  /* 0x000000ff1200720c */ /* 0x000fda0003f05270 */
[----:B------:R-:W-:Y:S01]  /*1b40*/  @P0 IMAD.MOV.U32 R0, RZ, RZ, -0x800001 ;  /* 0xff7fffffff000424 */ /* 0x000fe200078e00ff */
[----:B------:R-:W-:Y:S05]  /*1b50*/  @P0 BRA `(.L_x_2206) ;  /* 0x000000e000000947 */ /* 0x000fea0003800000 */
[----:B------:R-:W-:Y:S01]  /*1b60*/  ISETP.NE.U32.AND P0, PT, RZ, c[0x0][0x218], PT ;  /* 0x00008600ff007a0c */ /* 0x000fe20003f05070 */
[----:B------:R-:W-:Y:S02]  /*1b70*/  IMAD.IADD R7, R17, 0x1, -R144 ;  /* 0x0000000111077824 */ /* 0x000fe400078e0a90 */
[----:B------:R-:W-:Y:S01]  /*1b80*/  FMUL.FTZ R0, R3, c[0x0][0x1f0] ;  /* 0x00007c0003007a20 */ /* 0x000fe20000410000 */
[----:B------:R-:W-:-:S13]  /*1b90*/  ISETP.NE.AND.EX P0, PT, RZ, c[0x0][0x21c], PT, P0 ;  /* 0x00008700ff007a0c */ /* 0x000fda0003f05300 */
[----:B------:R-:W-:Y:S05]  /*1ba0*/  @!P0 BRA `(.L_x_2207) ;  /* 0x0000008000008947 */ /* 0x000fea0003800000 */
[----:B-----5:R-:W-:Y:S01]  /*1bb0*/  IADD3 R4, -R146, R17, RZ ;  /* 0x0000001192047210 */ /* 0x020fe20007ffe1ff */
[----:B------:R-:W-:-:S04]  /*1bc0*/  IMAD.MOV.U32 R5, RZ, RZ, 0x2 ;  /* 0x00000002ff057424 */ /* 0x000fc800078e00ff */
[----:B------:R-:W-:-:S04]  /*1bd0*/  IMAD R3, R19, c[0x0][0x220], R4 ;  /* 0x0000880013037a24 */ /* 0x000fc800078e0204 */
[----:B------:R-:W-:-:S04]  /*1be0*/  IMAD R4, R3, c[0x0][0x220], R4 ;  /* 0x0000880003047a24 */ /* 0x000fc800078e0204 */
[----:B------:R-:W-:-:S06]  /*1bf0*/  IMAD.WIDE R4, R4, R5, c[0x0][0x218] ;  /* 0x0000860004047625 */ /* 0x000fcc00078e0205 */
[----:B------:R-:W4:Y:S02]  /*1c00*/  LDG.E.U16 R4, [R4.64] ;  /* 0x0000002404047981 */ /* 0x000f24000c1e1500 */
[----:B----4-:R-:W-:-:S05]  /*1c10*/  HADD2.F32 R3, -RZ, R4.H0_H0 ;  /* 0x20000004ff037230 */ /* 0x010fca0000004100 */
[----:B------:R-:W-:-:S05]  /*1c20*/  FADD.FTZ R0, R0, R3 ;  /* 0x0000000300007221 */ /* 0x000fca0000010000 */
.L_x_2207:
[----:B------:R1:W-:Y:S02]  /*1c30*/  STS [R7.X4+0x140], R0 ;  /* 0x0001400007007388 */ /* 0x0003e40000004800 */
.L_x_2206:
[----:B------:R-:W-:Y:S02]  /*1c40*/  WARPSYNC 0xffffffff ;  /* 0xffffffff00007948 */ /* 0x000fe40003800000 */
[----:B------:R-:W-:Y:S01]  /*1c50*/  IADD3 R3, R17, 0x1f, -R144 ;  /* 0x0000001f11037810 */ /* 0x000fe20007ffe890 */
[----:B------:R-:W-:Y:S01]  /*1c60*/  IMAD.IADD R152, R144, 0x1, R18 ;  /* 0x0000000190987824 */ /* 0x000fe200078e0212 */
[----:B------:R-:W-:Y:S01]  /*1c70*/  BAR.SYNC.DEFER_BLOCKING 0x0 ;  /* 0x0000000000007b1d */ /* 0x000fe20000010000 */
[----:B------:R-:W-:Y:S01]  /*1c80*/  IMAD R20, R34, c[0x0][0x1d0], R19 ;  /* 0x0000740022147a24 */ /* 0x000fe200078e0213 */
[----:B------:R-:W-:-:S03]  /*1c90*/  SHF.R.S32.HI R4, RZ, 0x1f, R3 ;  /* 0x0000001fff047819 */ /* 0x000fc60000011403 */
[----:B------:R-:W-:Y:S01]  /*1ca0*/  IMAD R20, R20, 0x50, RZ ;  /* 0x0000005014147824 */ /* 0x000fe200078e02ff */
[----:B------:R-:W-:Y:S01]  /*1cb0*/  LEA.HI R4, R4, R3, RZ, 0x5 ;  /* 0x0000000304047211 */ /* 0x000fe200078f28ff */
[----:B------:R-:W-:Y:S03]  /*1cc0*/  BSSY B0, `(.L_x_2208) ;  /* 0x00001d4000007945 */ /* 0x000fe60003800000 */
[----:B------:R-:W-:-:S05]  /*1cd0*/  LOP3.LUT R3, R4, 0xffffffe0, RZ, 0xc0, !PT ;  /* 0xffffffe004037812 */ /* 0x000fca00078ec0ff */
[----:B------:R-:W-:-:S05]  /*1ce0*/  IMAD.IADD R3, R144, 0x1, R3 ;  /* 0x0000000190037824 */ /* 0x000fca00078e0203 */
[----:B------:R-:W-:-:S13]  /*1cf0*/  ISETP.GE.AND P0, PT, R152, R3, PT ;  /* 0x000000039800720c */ /* 0x000fda0003f06270 */
[----:B------:R-:W-:Y:S05]  /*1d00*/  @P0 BRA `(.L_x_2209) ;  /* 0x00001cf000000947 */ /* 0x000fea0003800000 */
[----:B------:R-:W-:Y:S01]  /*1d10*/  IABS R21, c[0x0][0x1d4] ;  /* 0x0000750000157a13 */ /* 0x000fe20000000000 */
[----:B01----:R-:W0:Y:S01]  /*1d20*/  LDS.128 R4, [0x40] ;  /* 0x00004000ff047984 */ /* 0x003e220000000c00 */
[----:B------:R-:W-:Y:S02]  /*1d30*/  IMAD.MOV.U32 R147, RZ, RZ, c[0x0][0x1e8] ;  /* 0x00007a00ff937624 */ /* 0x000fe400078e00ff */
[----:B------:R-:W1:Y:S01]  /*1d40*/  I2F.RP R27, R21 ;  /* 0x00000015001b7306 */ /* 0x000e620000209400 */
[----:B------:R-:W4:Y:S01]  /*1d50*/  LDS.128 R8, [0x50] ;  /* 0x00005000ff087984 */ /* 0x000f220000000c00 */
[----:B------:R-:W-:Y:S01]  /*1d60*/  IMAD.MOV.U32 R145, RZ, RZ, c[0x0][0x1d4] ;  /* 0x00007500ff917624 */ /* 0x000fe200078e00ff */
[----:B------:R-:W-:Y:S02]  /*1d70*/  IADD3 R147, R147, c[0x0][0x210], RZ ;  /* 0x0000840093937a10 */ /* 0x000fe40007ffe0ff */
[----:B------:R-:W3:Y:S01]  /*1d80*/  LDS.128 R12, [0x60] ;  /* 0x00006000ff0c7984 */ /* 0x000ee20000000c00 */
[----:B------:R-:W-:-:S03]  /*1d90*/  IMAD R145, R145, 0x50, RZ ;  /* 0x0000005091917824 */ /* 0x000fc600078e02ff */
[----:B---3--:R-:W3:Y:S04]  /*1da0*/  LDS.128 R28, [0x70] ;  /* 0x00007000ff1c7984 */ /* 0x008ee80000000c00 */
[----:B--2---:R-:W2:Y:S01]  /*1db0*/  LDS.128 R32, [0x80] ;  /* 0x00008000ff207984 */ /* 0x004ea20000000c00 */
[----:B-1----:R-:W1:Y:S03]  /*1dc0*/  MUFU.RCP R27, R27 ;  /* 0x0000001b001b7308 */ /* 0x002e660000001000 */
[----:B------:R-:W0:Y:S04]  /*1dd0*/  LDS.128 R36, [0x90] ;  /* 0x00009000ff247984 */ /* 0x000e280000000c00 */
[----:B------:R-:W0:Y:S04]  /*1de0*/  LDS.128 R40, [0xa0] ;  /* 0x0000a000ff287984 */ /* 0x000e280000000c00 */
[----:B------:R-:W0:Y:S04]  /*1df0*/  LDS.128 R44, [0xb0] ;  /* 0x0000b000ff2c7984 */ /* 0x000e280000000c00 */
[----:B------:R-:W0:Y:S01]  /*1e00*/  LDS.128 R48, [0xc0] ;  /* 0x0000c000ff307984 */ /* 0x000e220000000c00 */
[----:B-1----:R-:W-:-:S03]  /*1e10*/  IADD3 R80, R27, 0xffffffe, RZ ;  /* 0x0ffffffe1b507810 */ /* 0x002fc60007ffe0ff */
[----:B------:R-:W1:Y:S01]  /*1e20*/  LDS.128 R52, [0xd0] ;  /* 0x0000d000ff347984 */ /* 0x000e620000000c00 */
[----:B------:R4:W3:Y:S03]  /*1e30*/  F2I.FTZ.U32.TRUNC.NTZ R81, R80 ;  /* 0x0000005000517305 */ /* 0x0008e6000021f000 */
[----:B------:R-:W0:Y:S04]  /*1e40*/  LDS.128 R56, [0xe0] ;  /* 0x0000e000ff387984 */ /* 0x000e280000000c00 */
[----:B------:R-:W0:Y:S04]  /*1e50*/  LDS.128 R60, [0xf0] ;  /* 0x0000f000ff3c7984 */ /* 0x000e280000000c00 */
[----:B------:R-:W0:Y:S01]  /*1e60*/  LDS.128 R64, [0x100] ;  /* 0x00010000ff407984 */ /* 0x000e220000000c00 */
[----:B----4-:R-:W-:-:S03]  /*1e70*/  IMAD.MOV.U32 R80, RZ, RZ, RZ ;  /* 0x000000ffff507224 */ /* 0x010fc600078e00ff */
[----:B------:R-:W4:Y:S01]  /*1e80*/  LDS.128 R68, [0x110] ;  /* 0x00011000ff447984 */ /* 0x000f220000000c00 */
[----:B---3--:R-:W-:-:S03]  /*1e90*/  IMAD.MOV R82, RZ, RZ, -R81 ;  /* 0x000000ffff527224 */ /* 0x008fc600078e0a51 */
[----:B------:R-:W3:Y:S01]  /*1ea0*/  LDS.128 R72, [0x120] ;  /* 0x00012000ff487984 */ /* 0x000ee20000000c00 */
[----:B------:R-:W-:-:S03]  /*1eb0*/  IMAD R27, R82, R21, RZ ;  /* 0x00000015521b7224 */ /* 0x000fc600078e02ff */
[----:B------:R-:W0:Y:S01]  /*1ec0*/  LDS.128 R76, [0x130] ;  /* 0x00013000ff4c7984 */ /* 0x000e220000000c00 */
[----:B--2---:R-:W-:-:S04]  /*1ed0*/  IMAD.HI.U32 R27, R81, R27, R80 ;  /* 0x0000001b511b7227 */ /* 0x004fc800078e0050 */
.L_x_2244:
[----:B------:R-:W-:Y:S01]  /*1ee0*/  ISETP.NE.U32.AND P0, PT, RZ, c[0x0][0x200], PT ;  /* 0x00008000ff007a0c */ /* 0x000fe20003f05070 */
[----:B0-2---:R-:W-:-:S03]  /*1ef0*/  IMAD R151, R2, c[0x0][0x1d4], RZ ;  /* 0x0000750002977a24 */ /* 0x005fc600078e02ff */
[----:B------:R-:W-:-:S13]  /*1f00*/  ISETP.NE.AND.EX P0, PT, RZ, c[0x0][0x204], PT, P0 ;  /* 0x00008100ff007a0c */ /* 0x000fda0003f05300 */
[----:B------:R-:W-:Y:S02]  /*1f10*/  @P0 SHF.R.S32.HI R149, RZ, 0x1f, R152 ;  /* 0x0000001fff950819 */ /* 0x000fe40000011498 */
[--C-:B------:R-:W-:Y:S02]  /*1f20*/  @P0 SHF.R.S32.HI R150, RZ, 0x1f, R151.reuse ;  /* 0x0000001fff960819 */ /* 0x100fe40000011497 */
[----:B------:R-:W-:-:S04]  /*1f30*/  @P0 IADD3 R148, P1, P2, R152, c[0x0][0x200], R151 ;  /* 0x0000800098940a10 */ /* 0x000fc80007a3e097 */
[----:B------:R-:W-:-:S05]  /*1f40*/  @P0 IADD3.X R149, R149, c[0x0][0x204], R150, P1, P2 ;  /* 0x0000810095950a10 */ /* 0x000fca0000fe4496 */
[----:B----4-:R2:W4:Y:S01]  /*1f50*/  @P0 LDG.E.U8 R148, [R148.64] ;  /* 0x0000002494940981 */ /* 0x010522000c1e1100 */
[----:B------:R-:W-:Y:S01]  /*1f60*/  IABS R154, R152 ;  /* 0x00000098009a7213 */ /* 0x000fe20000000000 */
[----:B------:R-:W-:Y:S01]  /*1f70*/  BSSY B1, `(.L_x_2210) ;  /* 0x0000024000017945 */ /* 0x000fe20003800000 */
[----:B------:R-:W-:Y:S02]  /*1f80*/  IABS R156, c[0x0][0x1d4] ;  /* 0x00007500009c7a13 */ /* 0x000fe40000000000 */
[----:B------:R-:W-:Y:S01]  /*1f90*/  ISETP.GE.AND P2, PT, R152, RZ, PT ;  /* 0x000000ff9800720c */ /* 0x000fe20003f46270 */
[----:B------:R-:W-:-:S04]  /*1fa0*/  IMAD.HI.U32 R150, R27, R154, RZ ;  /* 0x0000009a1b967227 */ /* 0x000fc800078e00ff */
[----:B------:R-:W-:-:S04]  /*1fb0*/  IMAD.MOV R153, RZ, RZ, -R150 ;  /* 0x000000ffff997224 */ /* 0x000fc800078e0a96 */
[----:B------:R-:W-:-:S05]  /*1fc0*/  IMAD R153, R156, R153, R154 ;  /* 0x000000999c997224 */ /* 0x000fca00078e029a */
[----:B------:R-:W-:-:S13]  /*1fd0*/  ISETP.GT.U32.AND P1, PT, R21, R153, PT ;  /* 0x000000991500720c */ /* 0x000fda0003f24070 */
[----:B------:R-:W-:-:S05]  /*1fe0*/  @!P1 IMAD.IADD R153, R153, 0x1, -R156 ;  /* 0x0000000199999824 */ /* 0x000fca00078e0a9c */
[----:B------:R-:W-:-:S13]  /*1ff0*/  ISETP.GT.U32.AND P1, PT, R21, R153, PT ;  /* 0x000000991500720c */ /* 0x000fda0003f24070 */
[----:B------:R-:W-:Y:S01]  /*2000*/  @!P1 IMAD.IADD R153, R153, 0x1, -R156 ;  /* 0x0000000199999824 */ /* 0x000fe200078e0a9c */
[----:B------:R-:W-:-:S03]  /*2010*/  ISETP.NE.AND P1, PT, RZ, c[0x0][0x1d4], PT ;  /* 0x00007500ff007a0c */ /* 0x000fc60003f25270 */
[----:B------:R-:W-:-:S10]  /*2020*/  @!P2 IMAD.MOV R153, RZ, RZ, -R153 ;  /* 0x000000ffff99a224 */ /* 0x000fd400078e0a99 */
[----:B------:R-:W-:-:S04]  /*2030*/  @!P1 LOP3.LUT R153, RZ, c[0x0][0x1d4], RZ, 0x33, !PT ;  /* 0x00007500ff999a12 */ /* 0x000fc800078e33ff */
[----:B--2---:R-:W-:Y:S02]  /*2040*/  IADD3 R149, P1, R153, R151, RZ ;  /* 0x0000009799957210 */ /* 0x004fe40007f3e0ff */
[----:B----4-:R-:W-:Y:S02]  /*2050*/  ISETP.NE.AND P0, PT, R148, RZ, P0 ;  /* 0x000000ff9400720c */ /* 0x010fe40000705270 */
[----:B------:R-:W-:-:S04]  /*2060*/  SHF.R.S32.HI R148, RZ, 0x1f, R153 ;  /* 0x0000001fff947819 */ /* 0x000fc80000011499 */
[----:B------:R-:W-:Y:S02]  /*2070*/  LEA.HI.X.SX32 R150, R151, R148, 0x1, P1 ;  /* 0x0000009497967211 */ /* 0x000fe400008f0eff */
[----:B------:R-:W-:Y:S02]  /*2080*/  ISETP.GE.AND P1, PT, R152, R17, PT ;  /* 0x000000119800720c */ /* 0x000fe40003f26270 */
[----:B------:R-:W-:-:S04]  /*2090*/  LEA R148, P2, R149, c[0x0][0x1a8], 0x2 ;  /* 0x00006a0095947a11 */ /* 0x000fc800078410ff */
[----:B------:R-:W-:-:S07]  /*20a0*/  LEA.HI.X R149, R149, c[0x0][0x1ac], R150, 0x2, P2 ;  /* 0x00006b0095957a11 */ /* 0x000fce00010f1496 */
[----:B---3-5:R-:W-:Y:S05]  /*20b0*/  @P1 BRA `(.L_x_2211) ;  /* 0x000000f000001947 */ /* 0x028fea0003800000 */
[----:B------:R-:W-:-:S05]  /*20c0*/  IMAD.SHL.U32 R81, R153, 0x8, RZ ;  /* 0x0000000899517824 */ /* 0x000fca00078e00ff */
[----:B------:R-:W-:-:S13]  /*20d0*/  ISETP.GE.AND P2, PT, R81, R145, PT ;  /* 0x000000915100720c */ /* 0x000fda0003f46270 */
[----:B------:R-:W2:Y:S02]  /*20e0*/  @!P2 LDG.E R80, [R148.64] ;  /* 0x000000249450a981 */ /* 0x000ea4000c1e1900 */
[----:B--2---:R-:W-:-:S04]  /*20f0*/  @!P2 IMAD R80, R80, c[0x0][0x1d8], RZ ;  /* 0x000076005050aa24 */ /* 0x004fc800078e02ff */
[----:B------:R-:W-:-:S04]  /*2100*/  @!P2 IMAD R80, R80, 0x50, RZ ;  /* 0x000000505050a824 */ /* 0x000fc800078e02ff */
[----:B------:R-:W-:Y:S02]  /*2110*/  @!P2 IMAD R80, R80, c[0x0][0x1d4], R81 ;  /* 0x000075005050aa24 */ /* 0x000fe400078e0251 */
[----:B------:R-:W-:-:S05]  /*2120*/  @!P2 IMAD R81, R20, c[0x0][0x1d4], RZ ;  /* 0x000075001451aa24 */ /* 0x000fca00078e02ff */
[----:B------:R-:W-:Y:S02]  /*2130*/  @!P2 SHF.R.S32.HI R83, RZ, 0x1f, R81 ;  /* 0x0000001fff53a819 */ /* 0x000fe40000011451 */
[----:B------:R-:W-:-:S04]  /*2140*/  @!P2 IADD3 R81, P3, R80, R81, RZ ;  /* 0x000000515051a210 */ /* 0x000fc80007f7e0ff */
[----:B------:R-:W-:Y:S02]  /*2150*/  @!P2 LEA.HI.X.SX32 R80, R80, R83, 0x1, P3 ;  /* 0x000000535050a211 */ /* 0x000fe400018f0eff */
[----:B------:R-:W-:Y:S01]  /*2160*/  @!P2 LEA R150, P3, R81, c[0x0][0x198], 0x1 ;  /* 0x000066005196aa11 */ /* 0x000fe200078608ff */
[----:B------:R-:W-:-:S03]  /*2170*/  CS2R R82, SRZ ;  /* 0x0000000000527805 */ /* 0x000fc6000001ff00 */
[----:B------:R-:W-:Y:S02]  /*2180*/  @!P2 LEA.HI.X R151, R81, c[0x0][0x19c], R80, 0x1, P3 ;  /* 0x000067005197aa11 */ /* 0x000fe400018f0c50 */
[----:B------:R-:W-:-:S06]  /*2190*/  CS2R R80, SRZ ;  /* 0x0000000000507805 */ /* 0x000fcc000001ff00 */
[----:B------:R2:W5:Y:S02]  /*21a0*/  @!P2 LDG.E.128 R80, [R150.64] ;  /* 0x000000249650a981 */ /* 0x000564000c1e1d00 */
.L_x_2211:
[----:B------:R-:W-:Y:S05]  /*21b0*/  BSYNC B1 ;  /* 0x0000000000017941 */ /* 0x000fea0003800000 */
.L_x_2210:
[----:B------:R-:W-:Y:S01]  /*21c0*/  BSSY B1, `(.L_x_2212) ;  /* 0x0000012000017945 */ /* 0x000fe20003800000 */
[----:B------:R-:W-:Y:S01]  /*21d0*/  IADD3 R154, R153, c[0x0][0x1d4], RZ ;  /* 0x00007500999a7a10 */ /* 0x000fe20007ffe0ff */
[----:B------:R-:W-:Y:S05]  /*21e0*/  @P1 BRA `(.L_x_2213) ;  /* 0x000000f000001947 */ /* 0x000fea0003800000 */
[----:B------:R-:W-:-:S05]  /*21f0*/  IMAD.SHL.U32 R84, R154, 0x8, RZ ;  /* 0x000000089a547824 */ /* 0x000fca00078e00ff */
[----:B------:R-:W-:-:S13]  /*2200*/  ISETP.GE.AND P2, PT, R84, R145, PT ;  /* 0x000000915400720c */ /* 0x000fda0003f46270 */
[----:B------:R-:W4:Y:S01]  /*2210*/  @!P2 LDG.E R85, [R148.64] ;  /* 0x000000249455a981 */ /* 0x000f22000c1e1900 */
[----:B------:R-:W-:Y:S02]  /*2220*/  @!P2 IMAD R86, R20, c[0x0][0x1d4], RZ ;  /* 0x000075001456aa24 */ /* 0x000fe400078e02ff */
[----:B----4-:R-:W-:-:S04]  /*2230*/  @!P2 IMAD R85, R85, c[0x0][0x1d8], RZ ;  /* 0x000076005555aa24 */ /* 0x010fc800078e02ff */
[----:B------:R-:W-:-:S04]  /*2240*/  @!P2 IMAD R85, R85, 0x50, RZ ;  /* 0x000000505555a824 */ /* 0x000fc800078e02ff */
[----:B------:R-:W-:-:S05]  /*2250*/  @!P2 IMAD R84, R85, c[0x0][0x1d4], R84 ;  /* 0x000075005554aa24 */ /* 0x000fca00078e0254 */
[----:B------:R-:W-:Y:S02]  /*2260*/  @!P2 SHF.R.S32.HI R85, RZ, 0x1f, R84 ;  /* 0x0000001fff55a819 */ /* 0x000fe40000011454 */
[----:B------:R-:W-:-:S04]  /*2270*/  @!P2 IADD3 R84, P3, R86, R84, RZ ;  /* 0x000000545654a210 */ /* 0x000fc80007f7e0ff */
[----:B------:R-:W-:Y:S02]  /*2280*/  @!P2 LEA.HI.X.SX32 R85, R86, R85, 0x1, P3 ;  /* 0x000000555655a211 */ /* 0x000fe400018f0eff */
[----:B--2---:R-:W-:Y:S01]  /*2290*/  @!P2 LEA R150, P3, R84, c[0x0][0x198], 0x1 ;  /* 0x000066005496aa11 */ /* 0x004fe200078608ff */
[----:B------:R-:W-:-:S03]  /*22a0*/  CS2R R86, SRZ ;  /* 0x0000000000567805 */ /* 0x000fc6000001ff00 */
[----:B------:R-:W-:Y:S02]  /*22b0*/  @!P2 LEA.HI.X R151, R84, c[0x0][0x19c], R85, 0x1, P3 ;  /* 0x000067005497aa11 */ /* 0x000fe400018f0c55 */
[----:B------:R-:W-:-:S06]  /*22c0*/  CS2R R84, SRZ ;  /* 0x0000000000547805 */ /* 0x000fcc000001ff00 */
[----:B------:R2:W5:Y:S02]  /*22d0*/  @!P2 LDG.E.128 R84, [R150.64] ;  /* 0x000000249654a981 */ /* 0x000564000c1e1d00 */
.L_x_2213:
[----:B------:R-:W-:Y:S05]  /*22e0*/  BSYNC B1 ;  /* 0x0000000000017941 */ /* 0x000fea0003800000 */
.L_x_2212:
[----:B------:R-:W-:Y:S01]  /*22f0*/  BSSY B1, `(.L_x_2214) ;  /* 0x0000012000017945 */ /* 0x000fe20003800000 */
[----:B------:R-:W-:Y:S05]  /*2300*/  @P1 BRA `(.L_x_2215) ;  /* 0x0000010000001947 */ /* 0x000fea0003800000 */
[----:B------:R-:W-:-:S05]  /*2310*/  IADD3 R88, R154, c[0x0][0x1d4], RZ ;  /* 0x000075009a587a10 */ /* 0x000fca0007ffe0ff */
        /* <DEDUP_REMOVED lines=15> */
.L_x_2215:
[----:B------:R-:W-:Y:S05]  /*2410*/  BSYNC B1 ;  /* 0x0000000000017941 */ /* 0x000fea0003800000 */
.L_x_2214:
[----:B------:R-:W-:Y:S01]  /*2420*/  BSSY B1, `(.L_x_2216) ;  /* 0x0000013000017945 */ /* 0x000fe20003800000 */
[----:B------:R-:W-:Y:S01]  /*2430*/  IADD3 R154, R154, c[0x0][0x1d4], RZ ;  /* 0x000075009a9a7a10 */ /* 0x000fe20007ffe0ff */
        /* <DEDUP_REMOVED lines=17> */
.L_x_2217:
[----:B------:R-:W-:Y:S05]  /*2550*/  BSYNC B1 ;  /* 0x0000000000017941 */ /* 0x000fea0003800000 */
.L_x_2216:
[----:B------:R-:W-:Y:S01]  /*2560*/  IMAD.MOV.U32 R156, RZ, RZ, c[0x0][0x1d4] ;  /* 0x00007500ff9c7624 */ /* 0x000fe200078e00ff */
[----:B------:R-:W-:Y:S03]  /*2570*/  BSSY B1, `(.L_x_2218) ;  /* 0x0000012000017945 */ /* 0x000fe60003800000 */
[----:B------:R-:W-:Y:S01]  /*2580*/  IMAD R157, R156, 0x4, R153 ;  /* 0x000000049c9d7824 */ /* 0x000fe200078e0299 */
        /* <DEDUP_REMOVED lines=16> */
.L_x_2219:
[----:B------:R-:W-:Y:S05]  /*2690*/  BSYNC B1 ;  /* 0x0000000000017941 */ /* 0x000fea0003800000 */
.L_x_2218:
        /* <DEDUP_REMOVED lines=18> */
.L_x_2221:
[----:B------:R-:W-:Y:S05]  /*27c0*/  BSYNC B1 ;  /* 0x0000000000017941 */ /* 0x000fea0003800000 */
.L_x_2220:
[----:B------:R-:W-:Y:S01]  /*27d0*/  BSSY B1, `(.L_x_2222) ;  /* 0x0000015000017945 */ /* 0x000fe20003800000 */
[C-C-:B------:R-:W-:Y:S02]  /*27e0*/  IMAD R155, R156.reuse, 0x7, R153.reuse ;  /* 0x000000079c9b7824 */ /* 0x140fe400078e0299 */
[C-C-:B------:R-:W-:Y:S02]  /*27f0*/  IMAD R154, R156.reuse, 0xa, R153.reuse ;  /* 0x0000000a9c9a7824 */ /* 0x140fe400078e0299 */
[----:B------:R-:W-:Y:S01]  /*2800*/  IMAD R153, R156, 0xd, R153 ;  /* 0x0000000d9c997824 */ /* 0x000fe200078e0299 */
        /* <DEDUP_REMOVED lines=17> */
.L_x_2223:
[----:B------:R-:W-:Y:S05]  /*2920*/  BSYNC B1 ;  /* 0x0000000000017941 */ /* 0x000fea0003800000 */
.L_x_2222:
[----:B------:R-:W-:Y:S01]  /*2930*/  BSSY B1, `(.L_x_2224) ;  /* 0x0000011000017945 */ /* 0x000fe20003800000 */
[----:B------:R-:W-:Y:S05]  /*2940*/  @P1 BRA `(.L_x_2225) ;  /* 0x000000f000001947 */ /* 0x000fea0003800000 */
[----:B------:R-:W-:-:S04]  /*2950*/  SHF.L.U32 R108, R155, 0x3, RZ ;  /* 0x000000039b6c7819 */ /* 0x000fc800000006ff */
        /* <DEDUP_REMOVED lines=14> */
.L_x_2225:
[----:B------:R-:W-:Y:S05]  /*2a40*/  BSYNC B1 ;  /* 0x0000000000017941 */ /* 0x000fea0003800000 */
.L_x_2224:
        /* <DEDUP_REMOVED lines=18> */
.L_x_2227:
[----:B------:R-:W-:Y:S05]  /*2b70*/  BSYNC B1 ;  /* 0x0000000000017941 */ /* 0x000fea0003800000 */
.L_x_2226:
        /* <DEDUP_REMOVED lines=18> */
.L_x_2229:
[----:B------:R-:W-:Y:S05]  /*2ca0*/  BSYNC B1 ;  /* 0x0000000000017941 */ /* 0x000fea0003800000 */
.L_x_2228:
[----:B------:R-:W-:Y:S01]  /*2cb0*/  BSSY B1, `(.L_x_2230) ;  /* 0x0000011000017945 */ /* 0x000fe20003800000 */
        /* <DEDUP_REMOVED lines=16> */
.L_x_2231:
[----:B------:R-:W-:Y:S05]  /*2dc0*/  BSYNC B1 ;  /* 0x0000000000017941 */ /* 0x000fea0003800000 */
.L_x_2230:
        /* <DEDUP_REMOVED lines=18> */
.L_x_2233:
[----:B------:R-:W-:Y:S05]  /*2ef0*/  BSYNC B1 ;  /* 0x0000000000017941 */ /* 0x000fea0003800000 */
.L_x_2232:
        /* <DEDUP_REMOVED lines=18> */
.L_x_2235:
[----:B------:R-:W-:Y:S05]  /*3020*/  BSYNC B1 ;  /* 0x0000000000017941 */ /* 0x000fea0003800000 */
.L_x_2234:
        /* <DEDUP_REMOVED lines=17> */
.L_x_2237:
[----:B------:R-:W-:Y:S05]  /*3140*/  BSYNC B1 ;  /* 0x0000000000017941 */ /* 0x000fea0003800000 */
.L_x_2236:
        /* <DEDUP_REMOVED lines=18> */
.L_x_2239:
[----:B------:R-:W-:Y:S05]  /*3270*/  BSYNC B1 ;  /* 0x0000000000017941 */ /* 0x000fea0003800000 */
.L_x_2238:
        /* <DEDUP_REMOVED lines=18> */
.L_x_2241:
[----:B------:R-:W-:Y:S05]  /*33a0*/  BSYNC B1 ;  /* 0x0000000000017941 */ /* 0x000fea0003800000 */
.L_x_2240:
[----:B------:R-:W-:Y:S01]  /*33b0*/  BSSY B1, `(.L_x_2242) ;  /* 0x0000060000017945 */ /* 0x000fe20003800000 */
[----:B------:R-:W-:Y:S05]  /*33c0*/  @P1 BRA `(.L_x_2243) ;  /* 0x000005e000001947 */ /* 0x000fea0003800000 */
[----:B------:R-:W-:-:S04]  /*33d0*/  ISETP.NE.U32.AND P1, PT, RZ, c[0x0][0x218], PT ;  /* 0x00008600ff007a0c */ /* 0x000fc80003f25070 */
[----:B------:R-:W-:Y:S02]  /*33e0*/  ISETP.NE.AND.EX P2, PT, RZ, c[0x0][0x21c], PT, P1 ;  /* 0x00008700ff007a0c */ /* 0x000fe40003f45310 */
[----:B------:R-:W-:-:S04]  /*33f0*/  ISETP.NE.U32.AND P1, PT, RZ, c[0x0][0x228], PT ;  /* 0x00008a00ff007a0c */ /* 0x000fc80003f25070 */
[----:B------:R-:W-:-:S07]  /*3400*/  ISETP.NE.AND.EX P1, PT, RZ, c[0x0][0x22c], PT, P1 ;  /* 0x00008b00ff007a0c */ /* 0x000fce0003f25310 */
[----:B------:R-:W-:Y:S02]  /*3410*/  @P2 IMAD R149, R19, c[0x0][0x220], R17 ;  /* 0x0000880013952a24 */ /* 0x000fe400078e0211 */
[----:B--2---:R-:W-:Y:S02]  /*3420*/  @P2 IMAD.MOV.U32 R150, RZ, RZ, 0x2 ;  /* 0x00000002ff962424 */ /* 0x004fe400078e00ff */
[----:B------:R-:W-:Y:S02]  /*3430*/  @P2 IMAD R149, R149, c[0x0][0x220], R152 ;  /* 0x0000880095952a24 */ /* 0x000fe400078e0298 */
[----:B------:R-:W-:Y:S02]  /*3440*/  @P1 IMAD.MOV.U32 R148, RZ, RZ, 0x2 ;  /* 0x00000002ff941424 */ /* 0x000fe400078e00ff */
[----:B------:R-:W-:-:S04]  /*3450*/  @P2 IMAD.WIDE R150, R149, R150, c[0x0][0x218] ;  /* 0x0000860095962625 */ /* 0x000fc800078e0296 */
[----:B------:R-:W-:Y:S02]  /*3460*/  @P1 IMAD.WIDE R148, R19, R148, c[0x0][0x228] ;  /* 0x00008a0013941625 */ /* 0x000fe400078e0294 */
[----:B------:R2:W4:Y:S04]  /*3470*/  @P2 LDG.E.U16 R150, [R150.64] ;  /* 0x0000002496962981 */ /* 0x000528000c1e1500 */
[----:B------:R3:W4:Y:S01]  /*3480*/  @P1 LDG.E.U16 R148, [R148.64] ;  /* 0x0000002494941981 */ /* 0x000722000c1e1500 */
[----:B------:R-:W-:Y:S01]  /*3490*/  @P1 ISETP.GE.AND P3, PT, R152, R147, PT ;  /* 0x000000939800120c */ /* 0x000fe20003f66270 */
[----:B0-2--5:R-:W-:Y:S01]  /*34a0*/  HFMA2.MMA R151, R5, R81, -RZ ;  /* 0x0000005105977235 */ /* 0x025fe200001000ff */
[----:B---3--:R-:W-:-:S06]  /*34b0*/  HMUL2 R149, R4, R80 ;  /* 0x0000005004957232 */ /* 0x008fcc0000000000 */
[----:B------:R-:W-:-:S03]  /*34c0*/  HFMA2.MMA R149, R8, R84, R149 ;  /* 0x0000005408957235 */ /* 0x000fc60000000095 */
        /* <DEDUP_REMOVED lines=13> */
[----:B-1----:R-:W-:-:S03]  /*35a0*/  HFMA2 R151, R53, R117, R151 ;  /* 0x0000007535977231 */ /* 0x002fc60000000097 */
        /* <DEDUP_REMOVED lines=10> */
[----:B------:R-:W-:-:S06]  /*3650*/  HFMA2.MMA R149, R60, R124, R149 ;  /* 0x0000007c3c957235 */ /* 0x000fcc0000000095 */
[----:B------:R-:W-:-:S06]  /*3660*/  HFMA2.MMA R149, R64, R128, R149 ;  /* 0x0000008040957235 */ /* 0x000fcc0000000095 */
[----:B------:R-:W-:-:S06]  /*3670*/  HFMA2.MMA R149, R68, R132, R149 ;  /* 0x0000008444957235 */ /* 0x000fcc0000000095 */
[----:B------:R-:W-:-:S06]  /*3680*/  HFMA2.MMA R149, R72, R136, R149 ;  /* 0x0000008848957235 */ /* 0x000fcc0000000095 */
[----:B------:R-:W-:-:S10]  /*3690*/  HFMA2.MMA R149, R76, R140, R149 ;  /* 0x0000008c4c957235 */ /* 0x000fd40000000095 */
[----:B------:R-:W-:Y:S02]  /*36a0*/  HADD2 R149, R149, R151 ;  /* 0x0000009795957230 */ /* 0x000fe40000000000 */
[----:B------:R-:W-:-:S06]  /*36b0*/  HMUL2 R151, R6, R82 ;  /* 0x0000005206977232 */ /* 0x000fcc0000000000 */
[----:B------:R-:W-:Y:S01]  /*36c0*/  HFMA2.MMA R153, R10, R86, R151 ;  /* 0x000000560a997235 */ /* 0x000fe20000000097 */
[----:B------:R-:W-:-:S06]  /*36d0*/  HMUL2 R151, R7, R83 ;  /* 0x0000005307977232 */ /* 0x000fcc0000000000 */
        /* <DEDUP_REMOVED lines=24> */
[----:B------:R-:W-:Y:S01]  /*3860*/  HADD2 R149, R149, R153 ;  /* 0x0000009995957230 */ /* 0x000fe20000000000 */
[----:B------:R-:W-:-:S06]  /*3870*/  HFMA2.MMA R151, R63, R127, R151 ;  /* 0x0000007f3f977235 */ /* 0x000fcc0000000097 */
[----:B------:R-:W-:-:S06]  /*3880*/  HFMA2.MMA R151, R67, R131, R151 ;  /* 0x0000008343977235 */ /* 0x000fcc0000000097 */
[----:B------:R-:W-:-:S06]  /*3890*/  HFMA2.MMA R151, R71, R135, R151 ;  /* 0x0000008747977235 */ /* 0x000fcc0000000097 */
[----:B------:R-:W-:-:S10]  /*38a0*/  HFMA2.MMA R151, R75, R139, R151 ;  /* 0x0000008b4b977235 */ /* 0x000fd40000000097 */
[----:B------:R-:W-:-:S06]  /*38b0*/  HFMA2 R151, R79, R143, R151 ;  /* 0x0000008f4f977231 */ /* 0x000fcc0000000097 */
[----:B------:R-:W-:Y:S01]  /*38c0*/  HFMA2.MMA R149, R149, 1, 1, R151 ;  /* 0x3c003c0095957835 */ /* 0x000fe20000000097 */
[----:B------:R-:W-:-:S04]  /*38d0*/  @P1 SEL R151, R146, RZ, !P3 ;  /* 0x000000ff92971207 */ /* 0x000fc80005800000 */
[----:B------:R-:W-:-:S04]  /*38e0*/  @P1 IADD3 R153, R151, R152, -R17 ;  /* 0x0000009897991210 */ /* 0x000fc80007ffe811 */
[----:B------:R-:W0:Y:S01]  /*38f0*/  @P1 I2F R156, R153 ;  /* 0x00000099009c1306 */ /* 0x000e220000201400 */
[--C-:B------:R-:W-:Y:S02]  /*3900*/  HADD2.F32 R151, -RZ, R149.reuse.H0_H0 ;  /* 0x20000095ff977230 */ /* 0x100fe40000004100 */
[----:B------:R-:W-:-:S05]  /*3910*/  HADD2.F32 R154, -RZ, R149.H1_H1 ;  /* 0x30000095ff9a7230 */ /* 0x000fca0000004100 */
[----:B------:R-:W-:-:S04]  /*3920*/  FADD.FTZ R151, R151, R154 ;  /* 0x0000009a97977221 */ /* 0x000fc80000010000 */
[----:B------:R-:W-:Y:S01]  /*3930*/  FMUL.FTZ R151, R151, c[0x0][0x1f0] ;  /* 0x00007c0097977a20 */ /* 0x000fe20000410000 */
[----:B----4-:R-:W-:Y:S02]  /*3940*/  @P2 HADD2.F32 R150, -RZ, R150.H0_H0 ;  /* 0x20000096ff962230 */ /* 0x010fe40000004100 */
[----:B------:R-:W-:-:S03]  /*3950*/  @P1 HADD2.F32 R148, -RZ, R148.H0_H0 ;  /* 0x20000094ff941230 */ /* 0x000fc60000004100 */
[----:B------:R-:W-:-:S04]  /*3960*/  @P2 FADD.FTZ R151, R151, R150 ;  /* 0x0000009697972221 */ /* 0x000fc80000010000 */
[----:B0-----:R-:W-:Y:S02]  /*3970*/  @P1 FFMA.FTZ R151, R156, R148, R151 ;  /* 0x000000949c971223 */ /* 0x001fe40000010097 */
[----:B------:R-:W-:-:S03]  /*3980*/  IMAD.IADD R148, R152, 0x1, -R144 ;  /* 0x0000000198947824 */ /* 0x000fc600078e0a90 */
[----:B------:R-:W-:Y:S02]  /*3990*/  @!P0 FMNMX.FTZ R0, R0, R151, !PT ;  /* 0x0000009700008209 */ /* 0x000fe40007810000 */
[----:B------:R0:W-:Y:S04]  /*39a0*/  STS [R148.X4+0x140], R151 ;  /* 0x0001409794007388 */ /* 0x0001e80000004800 */
.L_x_2243:
[----:B------:R-:W-:Y:S05]  /*39b0*/  BSYNC B1 ;  /* 0x0000000000017941 */ /* 0x000fea0003800000 */
.L_x_2242:
[----:B------:R-:W-:-:S04]  /*39c0*/  IADD3 R152, R152, 0x100, RZ ;  /* 0x0000010098987810 */ /* 0x000fc80007ffe0ff */
[----:B------:R-:W-:-:S13]  /*39d0*/  ISETP.GE.AND P0, PT, R152, R3, PT ;  /* 0x000000039800720c */ /* 0x000fda0003f06270 */
[----:B------:R-:W-:Y:S01]  /*39e0*/  @P0 CALL.REL.NOINC `(.L_x_2209) ;  /* 0x0000001000000944 */ /* 0x000fe20003c00000 */
[----:B------:R-:W-:Y:S05]  /*39f0*/  BRA `(.L_x_2244) ;  /* 0xffffe4e000007947 */ /* 0x000fea000383ffff */
.L_x_2209:
[----:B------:R-:W-:Y:S05]  /*3a00*/  BSYNC B0 ;  /* 0x0000000000007941 */ /* 0x000fea0003800000 */
.L_x_2208:
[----:B------:R-:W4:Y:S01]  /*3a10*/  SHFL.BFLY PT, R3, R0, 0x10, 0x1f ;  /* 0x0e001f0000037f89 */ /* 0x000f2200000e0000 */
[----:B01----:R-:W-:Y:S01]  /*3a20*/  SHF.R.S32.HI R7, RZ, 0x1f, R18 ;  /* 0x0000001fff077819 */ /* 0x003fe20000011412 */
[----:B------:R-:W-:Y:S01]  /*3a30*/  BSSY B0, `(.L_x_2245) ;  /* 0x0000039000007945 */ /* 0x000fe20003800000 */
[----:B----4-:R-:W-:Y:S01]  /*3a40*/  FMNMX.FTZ R3, R3, R0, !PT ;  /* 0x0000000003037209 */ /* 0x010fe20007810000 */
[----:B------:R-:W-:-:S04]  /*3a50*/  IMAD.MOV.U32 R0, RZ, RZ, -0x800001 ;  /* 0xff7fffffff007424 */ /* 0x000fc800078e00ff */
[----:B------:R-:W0:Y:S02]  /*3a60*/  SHFL.BFLY PT, R4, R3, 0x8, 0x1f ;  /* 0x0d001f0003047f89 */ /* 0x000e2400000e0000 */
[----:B0-----:R-:W-:-:S05]  /*3a70*/  FMNMX.FTZ R4, R3, R4, !PT ;  /* 0x0000000403047209 */ /* 0x001fca0007810000 */
[----:B------:R-:W0:Y:S02]  /*3a80*/  SHFL.BFLY PT, R5, R4, 0x4, 0x1f ;  /* 0x0c801f0004057f89 */ /* 0x000e2400000e0000 */
[----:B0-----:R-:W-:-:S05]  /*3a90*/  FMNMX.FTZ R5, R4, R5, !PT ;  /* 0x0000000504057209 */ /* 0x001fca0007810000 */
[----:B------:R-:W0:Y:S02]  /*3aa0*/  SHFL.BFLY PT, R6, R5, 0x2, 0x1f ;  /* 0x0c401f0005067f89 */ /* 0x000e2400000e0000 */
[----:B0-----:R-:W-:Y:S02]  /*3ab0*/  FMNMX.FTZ R8, R5, R6, !PT ;  /* 0x0000000605087209 */ /* 0x001fe40007810000 */
[----:B------:R-:W-:-:S03]  /*3ac0*/  LEA.HI R6, R7, R18, RZ, 0x5 ;  /* 0x0000001207067211 */ /* 0x000fc600078f28ff */
[----:B------:R-:W0:Y:S01]  /*3ad0*/  SHFL.BFLY PT, R11, R8, 0x1, 0x1f ;  /* 0x0c201f00080b7f89 */ /* 0x000e2200000e0000 */
[----:B------:R-:W-:-:S05]  /*3ae0*/  LOP3.LUT R9, R6, 0xffffffe0, RZ, 0xc0, !PT ;  /* 0xffffffe006097812 */ /* 0x000fca00078ec0ff */
[----:B------:R-:W-:-:S05]  /*3af0*/  IMAD.IADD R9, R18, 0x1, -R9 ;  /* 0x0000000112097824 */ /* 0x000fca00078e0a09 */
[C---:B------:R-:W-:Y:S02]  /*3b00*/  ISETP.NE.AND P0, PT, R9.reuse, RZ, PT ;  /* 0x000000ff0900720c */ /* 0x040fe40003f05270 */
[----:B------:R-:W-:-:S11]  /*3b10*/  ISETP.GT.AND P1, PT, R9, 0x7, PT ;  /* 0x000000070900780c */ /* 0x000fd60003f24270 */
[----:B------:R-:W-:Y:S02]  /*3b20*/  @!P0 SHF.R.S32.HI R6, RZ, 0x5, R6 ;  /* 0x00000005ff068819 */ /* 0x000fe40000011406 */
[----:B0-----:R-:W-:-:S05]  /*3b30*/  @!P0 FMNMX.FTZ R3, R8, R11, !PT ;  /* 0x0000000b08038209 */ /* 0x001fca0007810000 */
[----:B------:R0:W-:Y:S04]  /*3b40*/  @!P0 STS [R6.X4], R3 ;  /* 0x0000000306008388 */ /* 0x0001e80000004800 */
[----:B------:R-:W-:Y:S01]  /*3b50*/  BAR.SYNC.DEFER_BLOCKING 0x0 ;  /* 0x0000000000007b1d */ /* 0x000fe20000010000 */
[----:B0-----:R-:W-:-:S05]  /*3b60*/  IMAD.MOV.U32 R3, RZ, RZ, RZ ;  /* 0x000000ffff037224 */ /* 0x001fca00078e00ff */
[----:B------:R-:W0:Y:S04]  /*3b70*/  @!P1 LDS R0, [R9.X4] ;  /* 0x0000000009009984 */ /* 0x000e280000004800 */
[----:B0-----:R-:W0:Y:S02]  /*3b80*/  SHFL.BFLY PT, R5, R0, 0x4, 0x1f ;  /* 0x0c801f0000057f89 */ /* 0x001e2400000e0000 */
[----:B0-----:R-:W-:Y:S01]  /*3b90*/  FMNMX.FTZ R5, R5, R0, !PT ;  /* 0x0000000005057209 */ /* 0x001fe20007810000 */
[----:B------:R-:W-:-:S04]  /*3ba0*/  IMAD.IADD R0, R144, 0x1, R18 ;  /* 0x0000000190007824 */ /* 0x000fc800078e0212 */
[----:B------:R-:W0:Y:S01]  /*3bb0*/  SHFL.BFLY PT, R4, R5, 0x2, 0x1f ;  /* 0x0c401f0005047f89 */ /* 0x000e2200000e0000 */
[----:B------:R-:W-:Y:S02]  /*3bc0*/  ISETP.GT.AND P1, PT, R0, R17, PT ;  /* 0x000000110000720c */ /* 0x000fe40003f24270 */
[----:B0-----:R-:W-:-:S05]  /*3bd0*/  FMNMX.FTZ R4, R5, R4, !PT ;  /* 0x0000000405047209 */ /* 0x001fca0007810000 */
[----:B------:R-:W0:Y:S02]  /*3be0*/  SHFL.BFLY PT, R11, R4, 0x1, 0x1f ;  /* 0x0c201f00040b7f89 */ /* 0x000e2400000e0000 */
[----:B0-----:R-:W-:-:S06]  /*3bf0*/  FMNMX.FTZ R11, R4, R11, !PT ;  /* 0x0000000b040b7209 */ /* 0x001fcc0007810000 */
[----:B------:R-:W0:Y:S01]  /*3c00*/  SHFL.IDX PT, R11, R11, RZ, 0x1f ;  /* 0x00001fff0b0b7589 */ /* 0x000e2200000e0000 */
[----:B------:R-:W-:Y:S05]  /*3c10*/  @P1 BRA `(.L_x_2246) ;  /* 0x000001a000001947 */ /* 0x000fea0003800000 */
[----:B------:R-:W-:Y:S01]  /*3c20*/  ISETP.NE.U32.AND P0, PT, RZ, c[0x0][0x200], PT ;  /* 0x00008000ff007a0c */ /* 0x000fe20003f05070 */
[----:B------:R-:W-:-:S03]  /*3c30*/  IMAD.MOV.U32 R3, RZ, RZ, RZ ;  /* 0x000000ffff037224 */ /* 0x000fc600078e00ff */
[----:B------:R-:W-:-:S07]  /*3c40*/  ISETP.NE.AND.EX P0, PT, RZ, c[0x0][0x204], PT, P0 ;  /* 0x00008100ff007a0c */ /* 0x000fce0003f05300 */
.L_x_2250:
[----:B0-----:R-:W-:Y:S01]  /*3c50*/  IMAD.IADD R4, R0, 0x1, -R144 ;  /* 0x0000000100047824 */ /* 0x001fe200078e0a90 */
[----:B------:R-:W-:Y:S04]  /*3c60*/  BSSY B1, `(.L_x_2247) ;  /* 0x0000010000017945 */ /* 0x000fe80003800000 */
[----:B------:R-:W-:Y:S01]  /*3c70*/  LEA R9, R4, 0x140, 0x2 ;  /* 0x0000014004097811 */ /* 0x000fe200078e10ff */
[----:B------:R-:W-:Y:S05]  /*3c80*/  @!P0 BRA `(.L_x_2248) ;  /* 0x0000009000008947 */ /* 0x000fea0003800000 */
[----:B------:R-:W-:Y:S01]  /*3c90*/  IMAD R13, R2, c[0x0][0x1d4], RZ ;  /* 0x00007500020d7a24 */ /* 0x000fe200078e02ff */
[----:B------:R-:W-:-:S04]  /*3ca0*/  SHF.R.S32.HI R5, RZ, 0x1f, R0 ;  /* 0x0000001fff057819 */ /* 0x000fc80000011400 */
[--C-:B------:R-:W-:Y:S02]  /*3cb0*/  SHF.R.S32.HI R6, RZ, 0x1f, R13.reuse ;  /* 0x0000001fff067819 */ /* 0x100fe4000001140d */
[----:B------:R-:W-:-:S04]  /*3cc0*/  IADD3 R4, P2, P3, R0, c[0x0][0x200], R13 ;  /* 0x0000800000047a10 */ /* 0x000fc80007b5e00d */
[----:B------:R-:W-:-:S05]  /*3cd0*/  IADD3.X R5, R5, c[0x0][0x204], R6, P2, P3 ;  /* 0x0000810005057a10 */ /* 0x000fca00017e6406 */
[----:B------:R-:W4:Y:S02]  /*3ce0*/  LDG.E.U8 R4, [R4.64] ;  /* 0x0000002404047981 */ /* 0x000f24000c1e1100 */
[----:B----4-:R-:W-:-:S13]  /*3cf0*/  ISETP.NE.AND P2, PT, R4, RZ, PT ;  /* 0x000000ff0400720c */ /* 0x010fda0003f45270 */
[----:B------:R-:W-:Y:S01]  /*3d00*/  @P2 IMAD.MOV.U32 R6, RZ, RZ, RZ ;  /* 0x000000ffff062224 */ /* 0x000fe200078e00ff */
[----:B------:R-:W-:Y:S05]  /*3d10*/  @P2 BRA `(.L_x_2249) ;  /* 0x0000004000002947 */ /* 0x000fea0003800000 */
.L_x_2248:
[----:B------:R-:W1:Y:S02]  /*3d20*/  LDS R4, [R9] ;  /* 0x0000000009047984 */ /* 0x000e640000000800 */
[----:B01----:R-:W-:-:S04]  /*3d30*/  FADD.FTZ R4, -R11, R4 ;  /* 0x000000040b047221 */ /* 0x003fc80000010100 */
[----:B------:R-:W-:-:S04]  /*3d40*/  FMUL.FTZ R4, R4, 1.4426950216293334961 ;  /* 0x3fb8aa3b04047820 */ /* 0x000fc80000410000 */
[----:B------:R0:W1:Y:S03]  /*3d50*/  MUFU.EX2 R6, R4 ;  /* 0x0000000400067308 */ /* 0x0000660000000800 */
.L_x_2249:
[----:B------:R-:W-:Y:S05]  /*3d60*/  BSYNC B1 ;  /* 0x0000000000017941 */ /* 0x000fea0003800000 */
.L_x_2247:
[----:B-1----:R1:W-:Y:S01]  /*3d70*/  STS [R9], R6 ;  /* 0x0000000609007388 */ /* 0x0023e20000000800 */
[----:B------:R-:W-:Y:S01]  /*3d80*/  IADD3 R0, R0, 0x100, RZ ;  /* 0x0000010000007810 */ /* 0x000fe20007ffe0ff */
[----:B------:R-:W-:-:S03]  /*3d90*/  FADD.FTZ R3, R6, R3 ;  /* 0x0000000306037221 */ /* 0x000fc60000010000 */
[----:B------:R-:W-:-:S13]  /*3da0*/  ISETP.GT.AND P2, PT, R0, R17, PT ;  /* 0x000000110000720c */ /* 0x000fda0003f44270 */
[----:B-1----:R-:W-:Y:S05]  /*3db0*/  @!P2 BRA `(.L_x_2250) ;  /* 0xfffffe900000a947 */ /* 0x002fea000383ffff */
.L_x_2246:
[----:B------:R-:W-:Y:S05]  /*3dc0*/  BSYNC B0 ;  /* 0x0000000000007941 */ /* 0x000fea0003800000 */
.L_x_2245:
[----:B------:R-:W1:Y:S01]  /*3dd0*/  SHFL.BFLY PT, R0, R3, 0x10, 0x1f ;  /* 0x0e001f0003007f89 */ /* 0x000e6200000e0000 */
[----:B------:R-:W-:Y:S01]  /*3de0*/  LOP3.LUT P0, R8, R18, 0x1f, RZ, 0xc0, !PT ;  /* 0x0000001f12087812 */ /* 0x000fe2000780c0ff */
[----:B------:R-:W-:Y:S01]  /*3df0*/  BSSY B0, `(.L_x_2251) ;  /* 0x000004b000007945 */ /* 0x000fe20003800000 */
[----:B------:R-:W-:Y:S02]  /*3e00*/  SHF.R.S32.HI R10, RZ, 0x1f, R17 ;  /* 0x0000001fff0a7819 */ /* 0x000fe40000011411 */
[----:B------:R-:W-:Y:S02]  /*3e10*/  ISETP.GT.U32.AND P2, PT, R8, 0x7, PT ;  /* 0x000000070800780c */ /* 0x000fe40003f44070 */
[----:B------:R-:W-:-:S04]  /*3e20*/  LEA.HI R10, R10, R17, RZ, 0x4 ;  /* 0x000000110a0a7211 */ /* 0x000fc800078f20ff */
[----:B------:R-:W-:-:S05]  /*3e30*/  LOP3.LUT R10, R10, 0xfffffff0, RZ, 0xc0, !PT ;  /* 0xfffffff00a0a7812 */ /* 0x000fca00078ec0ff */
[----:B------:R-:W-:Y:S02]  /*3e40*/  IMAD.IADD R10, R17, 0x1, -R10 ;  /* 0x00000001110a7824 */ /* 0x000fe400078e0a0a */
[----:B-1----:R-:W-:Y:S01]  /*3e50*/  FADD.FTZ R0, R0, R3 ;  /* 0x0000000300007221 */ /* 0x002fe20000010000 */
[----:B------:R-:W-:-:S04]  /*3e60*/  @!P0 SHF.R.U32.HI R3, RZ, 0x3, R18 ;  /* 0x00000003ff038819 */ /* 0x000fc80000011612 */
[----:B------:R-:W1:Y:S01]  /*3e70*/  SHFL.BFLY PT, R5, R0, 0x8, 0x1f ;  /* 0x0d001f0000057f89 */ /* 0x000e6200000e0000 */
[----:B------:R-:W-:Y:S01]  /*3e80*/  @!P0 LOP3.LUT R3, R3, 0x1ffffffc, RZ, 0xc0, !PT ;  /* 0x1ffffffc03038812 */ /* 0x000fe200078ec0ff */
[----:B-1----:R-:W-:-:S05]  /*3e90*/  FADD.FTZ R5, R0, R5 ;  /* 0x0000000500057221 */ /* 0x002fca0000010000 */
[----:B0-----:R-:W0:Y:S02]  /*3ea0*/  SHFL.BFLY PT, R4, R5, 0x4, 0x1f ;  /* 0x0c801f0005047f89 */ /* 0x001e2400000e0000 */
[----:B0-----:R-:W-:-:S05]  /*3eb0*/  FADD.FTZ R4, R5, R4 ;  /* 0x0000000405047221 */ /* 0x001fca0000010000 */
[----:B------:R-:W0:Y:S02]  /*3ec0*/  SHFL.BFLY PT, R9, R4, 0x2, 0x1f ;  /* 0x0c401f0004097f89 */ /* 0x000e2400000e0000 */
[----:B0-----:R-:W-:Y:S02]  /*3ed0*/  FADD.FTZ R9, R4, R9 ;  /* 0x0000000904097221 */ /* 0x001fe40000010000 */
[----:B------:R-:W0:Y:S03]  /*3ee0*/  LDC.U8 R4, c[0x0][0x26c] ;  /* 0x00009b00ff047b82 */ /* 0x000e260000000000 */
[----:B------:R-:W1:Y:S01]  /*3ef0*/  SHFL.BFLY PT, R6, R9, 0x1, 0x1f ;  /* 0x0c201f0009067f89 */ /* 0x000e6200000e0000 */
[----:B0-----:R-:W-:Y:S02]  /*3f00*/  ISETP.NE.AND P3, PT, R4, RZ, PT ;  /* 0x000000ff0400720c */ /* 0x001fe40003f65270 */
[----:B------:R-:W-:Y:S01]  /*3f10*/  LEA.HI R4, R7, R18, RZ, 0x4 ;  /* 0x0000001207047211 */ /* 0x000fe200078f20ff */
[----:B-1----:R-:W-:-:S05]  /*3f20*/  FADD.FTZ R6, R9, R6 ;  /* 0x0000000609067221 */ /* 0x002fca0000010000 */
[----:B------:R0:W-:Y:S04]  /*3f30*/  @!P0 STS [R3+0x20], R6 ;  /* 0x0000200603008388 */ /* 0x0001e80000000800 */
[----:B------:R-:W-:Y:S01]  /*3f40*/  BAR.SYNC.DEFER_BLOCKING 0x0 ;  /* 0x0000000000007b1d */ /* 0x000fe20000010000 */
[----:B------:R-:W-:Y:S02]  /*3f50*/  ISETP.EQ.U32.AND P0, PT, RZ, c[0x0][0x190], PT ;  /* 0x00006400ff007a0c */ /* 0x000fe40003f02070 */
[----:B------:R-:W-:Y:S02]  /*3f60*/  @P3 MOV R9, c[0x0][0x268] ;  /* 0x00009a0000093a02 */ /* 0x000fe40000000f00 */
[----:B0-----:R-:W-:-:S05]  /*3f70*/  LOP3.LUT R3, R4, 0xfffffff0, RZ, 0xc0, !PT ;  /* 0xfffffff004037812 */ /* 0x001fca00078ec0ff */
[----:B------:R-:W-:Y:S01]  /*3f80*/  IMAD.IADD R21, R18, 0x1, -R3 ;  /* 0x0000000112157824 */ /* 0x000fe200078e0a03 */
[----:B------:R-:W-:Y:S01]  /*3f90*/  SHF.R.S32.HI R3, RZ, 0x4, R4 ;  /* 0x00000004ff037819 */ /* 0x000fe20000011404 */
[----:B------:R-:W-:-:S03]  /*3fa0*/  @P3 IMAD R4, R22, R9, c[0x0][0x1ec] ;  /* 0x00007b0016043624 */ /* 0x000fc600078e0209 */
[C---:B------:R-:W-:Y:S01]  /*3fb0*/  ISETP.GT.AND P5, PT, R21.reuse, 0x9, PT ;  /* 0x000000091500780c */ /* 0x040fe20003fa4270 */
[----:B------:R-:W-:Y:S01]  /*3fc0*/  IMAD.SHL.U32 R21, R21, 0x8, RZ ;  /* 0x0000000815157824 */ /* 0x000fe200078e00ff */
[----:B------:R0:W1:Y:S02]  /*3fd0*/  @!P2 LDS R6, [R8.X4+0x20] ;  /* 0x000020000806a984 */ /* 0x0000640000004800 */
[----:B------:R-:W-:-:S04]  /*3fe0*/  ISETP.NE.OR P2, PT, R3, R10, P5 ;  /* 0x0000000a0300720c */ /* 0x000fc80002f45670 */
[----:B------:R-:W-:Y:S01]  /*3ff0*/  ISETP.EQ.OR.EX P0, PT, RZ, c[0x0][0x194], P2, P0 ;  /* 0x00006500ff007a0c */ /* 0x000fe20001702700 */
[----:B0-----:R-:W-:-:S12]  /*4000*/  CS2R R8, SRZ ;  /* 0x0000000000087805 */ /* 0x001fd8000001ff00 */
[----:B------:R-:W-:Y:S01]  /*4010*/  @!P0 IMAD R10, R19, 0x50, R21 ;  /* 0x00000050130a8824 */ /* 0x000fe200078e0215 */
[----:B-1----:R-:W0:Y:S02]  /*4020*/  SHFL.BFLY PT, R5, R6, 0x4, 0x1f ;  /* 0x0c801f0006057f89 */ /* 0x002e2400000e0000 */
[----:B0-----:R-:W-:Y:S02]  /*4030*/  FADD.FTZ R5, R5, R6 ;  /* 0x0000000605057221 */ /* 0x001fe40000010000 */
[----:B------:R-:W-:-:S03]  /*4040*/  IMAD.MOV.U32 R6, RZ, RZ, c[0x0][0x1d4] ;  /* 0x00007500ff067624 */ /* 0x000fc600078e00ff */
[----:B------:R-:W0:Y:S02]  /*4050*/  SHFL.BFLY PT, R0, R5, 0x2, 0x1f ;  /* 0x0c401f0005007f89 */ /* 0x000e2400000e0000 */
[----:B0-----:R-:W-:Y:S01]  /*4060*/  FADD.FTZ R0, R5, R0 ;  /* 0x0000000005007221 */ /* 0x001fe20000010000 */
[----:B------:R-:W-:-:S04]  /*4070*/  IMNMX R5, R6, c[0x0][0x1ec], PT ;  /* 0x00007b0006057a17 */ /* 0x000fc80003800200 */
[----:B------:R-:W0:Y:S01]  /*4080*/  SHFL.BFLY PT, R7, R0, 0x1, 0x1f ;  /* 0x0c201f0000077f89 */ /* 0x000e2200000e0000 */
[----:B------:R-:W-:Y:S01]  /*4090*/  IADD3 R6, R5, 0x4, RZ ;  /* 0x0000000405067810 */ /* 0x000fe20007ffe0ff */
[----:B------:R-:W-:-:S03]  /*40a0*/  @P3 IMAD R5, R4, c[0x0][0x1d4], RZ ;  /* 0x0000750004053a24 */ /* 0x000fc600078e02ff */
[----:B------:R-:W-:Y:S01]  /*40b0*/  SHF.R.S32.HI R11, RZ, 0x1f, R6 ;  /* 0x0000001fff0b7819 */ /* 0x000fe20000011406 */
[--C-:B------:R-:W-:Y:S01]  /*40c0*/  @P3 IMAD.MOV.U32 R8, RZ, RZ, R5.reuse ;  /* 0x000000ffff083224 */ /* 0x100fe200078e0005 */
[----:B------:R-:W-:Y:S02]  /*40d0*/  @P3 SHF.R.S32.HI R9, RZ, 0x1f, R5 ;  /* 0x0000001fff093819 */ /* 0x000fe40000011405 */
[----:B------:R-:W-:Y:S01]  /*40e0*/  LEA.HI R11, R11, R6, RZ, 0x2 ;  /* 0x000000060b0b7211 */ /* 0x000fe200078f10ff */
[----:B------:R-:W-:Y:S01]  /*40f0*/  CS2R R4, SRZ ;  /* 0x0000000000047805 */ /* 0x000fe2000001ff00 */
[----:B0-----:R-:W-:-:S03]  /*4100*/  FADD.FTZ R12, R0, R7 ;  /* 0x00000007000c7221 */ /* 0x001fc60000010000 */
[----:B------:R-:W-:Y:S01]  /*4110*/  IMAD.SHL.U32 R0, R11, 0x4, RZ ;  /* 0x000000040b007824 */ /* 0x000fe200078e00ff */
[----:B------:R-:W-:Y:S01]  /*4120*/  CS2R R6, SRZ ;  /* 0x0000000000067805 */ /* 0x000fe2000001ff00 */
[----:B------:R-:W-:Y:S01]  /*4130*/  @!P0 IMAD.MOV.U32 R11, RZ, RZ, 0x2 ;  /* 0x00000002ff0b8424 */ /* 0x000fe200078e00ff */
[----:B------:R-:W0:Y:S02]  /*4140*/  SHFL.IDX PT, R12, R12, RZ, 0x1f ;  /* 0x00001fff0c0c7589 */ /* 0x000e2400000e0000 */
[----:B------:R-:W-:Y:S01]  /*4150*/  LOP3.LUT R0, R0, 0xfffffff0, RZ, 0xc0, !PT ;  /* 0xfffffff000007812 */ /* 0x000fe200078ec0ff */
[----:B------:R-:W-:-:S03]  /*4160*/  @!P0 IMAD.WIDE R10, R10, R11, c[0x0][0x190] ;  /* 0x000064000a0a8625 */ /* 0x000fc600078e020b */
[----:B------:R-:W-:Y:S01]  /*4170*/  IADD3 R14, R0, 0x140, RZ ;  /* 0x00000140000e7810 */ /* 0x000fe20007ffe0ff */
[----:B------:R-:W-:Y:S05]  /*4180*/  @P1 BRA `(.L_x_2252) ;  /* 0x0000011000001947 */ /* 0x000fea0003800000 */
[----:B0-----:R-:W-:Y:S02]  /*4190*/  FADD.FTZ R12, R12, 9.9999999747524270788e-07 ;  /* 0x358637bd0c0c7421 */ /* 0x001fe40000010000 */
[----:B------:R-:W-:Y:S02]  /*41a0*/  IMAD.IADD R15, R144, 0x1, R18 ;  /* 0x00000001900f7824 */ /* 0x000fe400078e0212 */
[----:B---3--:R0:W1:Y:S05]  /*41b0*/  MUFU.RCP R29, R12 ;  /* 0x0000000c001d7308 */ /* 0x00806a0000001000 */
.L_x_2253:
[C---:B------:R-:W-:Y:S01]  /*41c0*/  IMAD.IADD R31, R15.reuse, 0x1, -R144 ;  /* 0x000000010f1f7824 */ /* 0x040fe200078e0a90 */
[----:B0-----:R-:W-:-:S03]  /*41d0*/  @P3 IADD3 R13, P1, R15, R8, RZ ;  /* 0x000000080f0d3210 */ /* 0x001fc60007f3e0ff */
[----:B------:R-:W-:Y:S01]  /*41e0*/  IMAD R27, R31, 0x2, R14 ;  /* 0x000000021f1b7824 */ /* 0x000fe200078e020e */
[----:B0-----:R-:W0:Y:S01]  /*41f0*/  LDS R12, [R31.X4+0x140] ;  /* 0x000140001f0c7984 */ /* 0x001e220000004800 */
[C---:B------:R-:W-:Y:S02]  /*4200*/  @P3 LEA.HI.X.SX32 R30, R15.reuse, R9, 0x1, P1 ;  /* 0x000000090f1e3211 */ /* 0x040fe400008f0eff */
[----:B------:R-:W-:Y:S01]  /*4210*/  IADD3 R15, R15, 0x100, RZ ;  /* 0x000001000f0f7810 */ /* 0x000fe20007ffe0ff */
[----:B012---:R-:W-:Y:S01]  /*4220*/  FMUL.FTZ R33, R12, R29 ;  /* 0x0000001d0c217220 */ /* 0x007fe20000410000 */
[----:B------:R-:W-:-:S04]  /*4230*/  @P3 LEA R12, P1, R13, c[0x0][0x260], 0x2 ;  /* 0x000098000d0c3a11 */ /* 0x000fc800078210ff */
[----:B------:R-:W-:Y:S02]  /*4240*/  F2FP.PACK_AB R28, RZ, R33 ;  /* 0x00000021ff1c723e */ /* 0x000fe400000000ff */
[----:B------:R-:W-:Y:S02]  /*4250*/  @P3 LEA.HI.X R13, R13, c[0x0][0x264], R30, 0x2, P1 ;  /* 0x000099000d0d3a11 */ /* 0x000fe400008f141e */
[----:B------:R-:W-:Y:S01]  /*4260*/  ISETP.GT.AND P1, PT, R15, R17, PT ;  /* 0x000000110f00720c */ /* 0x000fe20003f24270 */
[----:B------:R0:W-:Y:S04]  /*4270*/  STS.U16 [R27], R28 ;  /* 0x0000001c1b007388 */ /* 0x0001e80000000400 */
[----:B------:R0:W-:Y:S08]  /*4280*/  @P3 STG.E [R12.64], R33 ;  /* 0x000000210c003986 */ /* 0x0001f0000c101924 */
[----:B------:R-:W-:Y:S05]  /*4290*/  @!P1 BRA `(.L_x_2253) ;  /* 0xffffff2000009947 */ /* 0x000fea000383ffff */
.L_x_2252:
[----:B------:R-:W-:Y:S05]  /*42a0*/  BSYNC B0 ;  /* 0x0000000000007941 */ /* 0x000fea0003800000 */
.L_x_2251:
[----:B------:R1:W5:Y:S01]  /*42b0*/  @!P0 LDG.E.128 R4, [R10.64] ;  /* 0x000000240a048981 */ /* 0x000362000c1e1d00 */
[----:B------:R-:W-:Y:S01]  /*42c0*/  BSSY B0, `(.L_x_2254) ;  /* 0x000015b000007945 */ /* 0x000fe20003800000 */
[----:B0--3--:R-:W-:Y:S01]  /*42d0*/  IMAD R28, R22, c[0x0][0x1d4], RZ ;  /* 0x00007500161c7a24 */ /* 0x009fe200078e02ff */
[----:B------:R-:W-:Y:S01]  /*42e0*/  CS2R R34, SRZ ;  /* 0x0000000000227805 */ /* 0x000fe2000001ff00 */
[----:B------:R-:W-:Y:S01]  /*42f0*/  IMAD.MOV.U32 R38, RZ, RZ, RZ ;  /* 0x000000ffff267224 */ /* 0x000fe200078e00ff */
[----:B--2---:R-:W-:Y:S01]  /*4300*/  CS2R R32, SRZ ;  /* 0x0000000000207805 */ /* 0x004fe2000001ff00 */
[----:B------:R-:W-:-:S02]  /*4310*/  IMAD.MOV.U32 R36, RZ, RZ, RZ ;  /* 0x000000ffff247224 */ /* 0x000fc400078e00ff */
[----:B------:R-:W-:Y:S02]  /*4320*/  IMAD.MOV.U32 R31, RZ, RZ, RZ ;  /* 0x000000ffff1f7224 */ /* 0x000fe400078e00ff */
[----:B------:R-:W-:Y:S01]  /*4330*/  IMAD.MOV.U32 R29, RZ, RZ, RZ ;  /* 0x000000ffff1d7224 */ /* 0x000fe200078e00ff */
[----:B------:R-:W-:Y:S06]  /*4340*/  BAR.SYNC.DEFER_BLOCKING 0x0 ;  /* 0x0000000000007b1d */ /* 0x000fec0000010000 */
[----:B------:R-:W-:Y:S05]  /*4350*/  @P5 BRA `(.L_x_2255) ;  /* 0x0000151000005947 */ /* 0x000fea0003800000 */
[----:B-1----:R-:W-:Y:S01]  /*4360*/  IMAD.IADD R30, R144, 0x1, R3 ;  /* 0x00000001901e7824 */ /* 0x002fe200078e0203 */
[----:B------:R-:W-:Y:S01]  /*4370*/  IMNMX R51, R17, c[0x0][0x1d4], PT ;  /* 0x0000750011337a17 */ /* 0x000fe20003800200 */
[----:B------:R-:W-:Y:S01]  /*4380*/  IMAD R20, R20, c[0x0][0x1d4], R21 ;  /* 0x0000750014147a24 */ /* 0x000fe200078e0215 */
[----:B------:R-:W-:Y:S01]  /*4390*/  BSSY B1, `(.L_x_2256) ;  /* 0x0000085000017945 */ /* 0x000fe20003800000 */
[----:B------:R-:W-:Y:S01]  /*43a0*/  IMAD R37, R3, 0x2, R14 ;  /* 0x0000000203257824 */ /* 0x000fe200078e020e */
[----:B------:R-:W-:Y:S01]  /*43b0*/  ISETP.GE.AND P0, PT, R30, R51, PT ;  /* 0x000000331e00720c */ /* 0x000fe20003f06270 */
[----:B------:R-:W-:Y:S01]  /*43c0*/  IMAD.MOV.U32 R38, RZ, RZ, RZ ;  /* 0x000000ffff267224 */ /* 0x000fe200078e00ff */
[----:B------:R-:W-:-:S11]  /*43d0*/  SHF.R.S32.HI R27, RZ, 0x1f, R20 ;  /* 0x0000001fff1b7819 */ /* 0x000fd60000011414 */
[----:B------:R-:W-:Y:S05]  /*43e0*/  @P0 BRA `(.L_x_2257) ;  /* 0x000007f000000947 */ /* 0x000fea0003800000 */
[----:B------:R-:W-:Y:S01]  /*43f0*/  IADD3 R8, -R144, -0x2, -R3 ;  /* 0xfffffffe90087810 */ /* 0x000fe20007ffe903 */
[----:B------:R-:W-:Y:S01]  /*4400*/  BSSY B2, `(.L_x_2258) ;  /* 0x000002f000027945 */ /* 0x000fe20003800000 */
[----:B------:R-:W-:Y:S01]  /*4410*/  LOP3.LUT R9, RZ, R51, RZ, 0x33, !PT ;  /* 0x00000033ff097212 */ /* 0x000fe200078e33ff */
[----:B------:R-:W-:Y:S01]  /*4420*/  HFMA2.MMA R38, -RZ, RZ, 0, 0 ;  /* 0x00000000ff267435 */ /* 0x000fe200000001ff */
[----:B------:R-:W-:Y:S01]  /*4430*/  IMAD.MOV.U32 R29, RZ, RZ, RZ ;  /* 0x000000ffff1d7224 */ /* 0x000fe200078e00ff */
[----:B------:R-:W-:Y:S01]  /*4440*/  CS2R R32, SRZ ;  /* 0x0000000000207805 */ /* 0x000fe2000001ff00 */
[----:B------:R-:W-:Y:S01]  /*4450*/  IMAD.MOV.U32 R39, RZ, RZ, R30 ;  /* 0x000000ffff277224 */ /* 0x000fe200078e001e */
[----:B------:R-:W-:Y:S01]  /*4460*/  CS2R R34, SRZ ;  /* 0x0000000000227805 */ /* 0x000fe2000001ff00 */
[----:B------:R-:W-:Y:S02]  /*4470*/  IMAD.IADD R8, R8, 0x1, -R9 ;  /* 0x0000000108087824 */ /* 0x000fe400078e0a09 */
[----:B------:R-:W-:-:S02]  /*4480*/  IMAD.MOV.U32 R31, RZ, RZ, RZ ;  /* 0x000000ffff1f7224 */ /* 0x000fc400078e00ff */
[----:B------:R-:W-:Y:S01]  /*4490*/  IMAD.MOV.U32 R36, RZ, RZ, RZ ;  /* 0x000000ffff247224 */ /* 0x000fe200078e00ff */
[C---:B------:R-:W-:Y:S02]  /*44a0*/  LOP3.LUT P1, RZ, R8.reuse, 0x10, RZ, 0xc0, !PT ;  /* 0x0000001008ff7812 */ /* 0x040fe4000782c0ff */
[----:B------:R-:W-:-:S11]  /*44b0*/  LOP3.LUT P0, RZ, R8, 0xfffffff0, RZ, 0xc0, !PT ;  /* 0xfffffff008ff7812 */ /* 0x000fd6000780c0ff */
[----:B------:R-:W-:Y:S05]  /*44c0*/  @P1 BRA `(.L_x_2259) ;  /* 0x0000022000001947 */ /* 0x000fea0003800000 */
[----:B------:R-:W-:Y:S01]  /*44d0*/  IMAD R11, R2, c[0x0][0x1d4], RZ ;  /* 0x00007500020b7a24 */ /* 0x000fe200078e02ff */
[----:B------:R-:W-:Y:S01]  /*44e0*/  SHF.R.S32.HI R8, RZ, 0x1f, R30 ;  /* 0x0000001fff087819 */ /* 0x000fe2000001141e */
[----:B------:R-:W0:Y:S03]  /*44f0*/  LDS.U16 R29, [R37] ;  /* 0x00000000251d7984 */ /* 0x000e260000000400 */
        /* <DEDUP_REMOVED lines=12> */
[----:B------:R-:W2:Y:S01]  /*45c0*/  LDG.E.128 R12, [R10.64] ;  /* 0x000000240a0c7981 */ /* 0x000ea2000c1e1d00 */
[----:B0-----:R-:W-:Y:S02]  /*45d0*/  HADD2.F32 R38, -RZ, R29.H0_H0 ;  /* 0x2000001dff267230 */ /* 0x001fe40000004100 */
[--C-:B--2---:R-:W-:Y:S02]  /*45e0*/  HADD2.F32 R31, -RZ, R13.reuse.H0_H0 ;  /* 0x2000000dff1f7230 */ /* 0x104fe40000004100 */
[----:B------:R-:W-:Y:S02]  /*45f0*/  HADD2.F32 R35, -RZ, R14.H1_H1 ;  /* 0x3000000eff237230 */ /* 0x000fe40000004100 */
[--C-:B------:R-:W-:Y:S01]  /*4600*/  HADD2.F32 R29, -RZ, R12.reuse.H0_H0 ;  /* 0x2000000cff1d7230 */ /* 0x100fe20000004100 */
[C---:B------:R-:W-:Y:S01]  /*4610*/  FFMA.FTZ R31, R38.reuse, R31, RZ ;  /* 0x0000001f261f7223 */ /* 0x040fe200000100ff */
[----:B------:R-:W-:Y:S01]  /*4620*/  HADD2.F32 R9, -RZ, R12.H1_H1 ;  /* 0x3000000cff097230 */ /* 0x000fe20000004100 */
[C---:B------:R-:W-:Y:S01]  /*4630*/  FFMA.FTZ R36, R38.reuse, R35, RZ ;  /* 0x0000002326247223 */ /* 0x040fe200000100ff */
        /* <DEDUP_REMOVED lines=8> */
[----:B------:R-:W-:Y:S01]  /*46c0*/  FFMA.FTZ R35, R38, R39, RZ ;  /* 0x0000002726237223 */ /* 0x000fe200000100ff */
[----:B------:R-:W-:Y:S01]  /*46d0*/  IADD3 R39, R30, 0x10, RZ ;  /* 0x000000101e277810 */ /* 0x000fe20007ffe0ff */
[----:B------:R-:W-:Y:S02]  /*46e0*/  FFMA.FTZ R38, R38, R15, RZ ;  /* 0x0000000f26267223 */ /* 0x000fe400000100ff */
.L_x_2259:
[----:B------:R-:W-:Y:S05]  /*46f0*/  BSYNC B2 ;  /* 0x0000000000027941 */ /* 0x000fea0003800000 */
.L_x_2258:
[----:B------:R-:W-:Y:S05]  /*4700*/  @!P0 BRA `(.L_x_2257) ;  /* 0x000004d000008947 */ /* 0x000fea0003800000 */
[C---:B------:R-:W-:Y:S01]  /*4710*/  IMAD R8, R39.reuse, 0x2, R0 ;  /* 0x0000000227087824 */ /* 0x040fe200078e0200 */
[----:B------:R-:W-:Y:S01]  /*4720*/  SHF.R.S32.HI R10, RZ, 0x1f, R39 ;  /* 0x0000001fff0a7819 */ /* 0x000fe20000011427 */
[----:B------:R-:W-:Y:S02]  /*4730*/  IMAD R11, R2, c[0x0][0x1d4], RZ ;  /* 0x00007500020b7a24 */ /* 0x000fe400078e02ff */
[----:B------:R-:W-:Y:S01]  /*4740*/  IMAD.MOV.U32 R12, RZ, RZ, c[0x0][0x1d4] ;  /* 0x00007500ff0c7624 */ /* 0x000fe200078e00ff */
[----:B------:R-:W-:Y:S01]  /*4750*/  IADD3 R9, R8, 0x20, RZ ;  /* 0x0000002008097810 */ /* 0x000fe20007ffe0ff */
[----:B------:R-:W-:Y:S01]  /*4760*/  IMAD R53, R39, 0x50, RZ ;  /* 0x0000005027357824 */ /* 0x000fe200078e02ff */
[----:B------:R-:W-:Y:S01]  /*4770*/  IADD3 R52, P0, R11, R39, RZ ;  /* 0x000000270b347210 */ /* 0x000fe20007f1e0ff */
[----:B------:R-:W-:-:S02]  /*4780*/  IMAD R8, R12, c[0x0][0x1d8], RZ ;  /* 0x000076000c087a24 */ /* 0x000fc400078e02ff */
[----:B------:R-:W-:Y:S01]  /*4790*/  IMAD R9, R144, -0x2, R9 ;  /* 0xfffffffe90097824 */ /* 0x000fe200078e0209 */
[----:B------:R-:W-:Y:S01]  /*47a0*/  LEA.HI.X.SX32 R11, R11, R10, 0x1, P0 ;  /* 0x0000000a0b0b7211 */ /* 0x000fe200000f0eff */
[----:B------:R-:W-:Y:S01]  /*47b0*/  IMAD.MOV.U32 R43, RZ, RZ, RZ ;  /* 0x000000ffff2b7224 */ /* 0x000fe200078e00ff */
[----:B------:R-:W-:Y:S01]  /*47c0*/  LEA R49, P0, R52, c[0x0][0x1a8], 0x2 ;  /* 0x00006a0034317a11 */ /* 0x000fe200078010ff */
[----:B------:R-:W-:Y:S01]  /*47d0*/  IMAD R42, R8, 0x50, RZ ;  /* 0x00000050082a7824 */ /* 0x000fe200078e02ff */
[----:B------:R-:W-:Y:S02]  /*47e0*/  IADD3 R54, R53, 0x500, RZ ;  /* 0x0000050035367810 */ /* 0x000fe40007ffe0ff */
[----:B------:R-:W-:Y:S02]  /*47f0*/  LEA.HI.X R52, R52, c[0x0][0x1ac], R11, 0x2, P0 ;  /* 0x00006b0034347a11 */ /* 0x000fe400000f140b */
[----:B------:R-:W-:-:S04]  /*4800*/  IADD3 R44, R9, 0x140, RZ ;  /* 0x00000140092c7810 */ /* 0x000fc80007ffe0ff */
.L_x_2260:
[----:B------:R-:W-:Y:S01]  /*4810*/  IMAD.MOV.U32 R40, RZ, RZ, R49 ;  /* 0x000000ffff287224 */ /* 0x000fe200078e0031 */
[----:B------:R-:W0:Y:S01]  /*4820*/  LDS.U16 R45, [R44+-0x20] ;  /* 0xffffe0002c2d7984 */ /* 0x000e220000000400 */
[----:B------:R-:W-:-:S03]  /*4830*/  IMAD.MOV.U32 R41, RZ, RZ, R52 ;  /* 0x000000ffff297224 */ /* 0x000fc600078e0034 */
[----:B------:R1:W2:Y:S04]  /*4840*/  LDS.U16 R47, [R44] ;  /* 0x000000002c2f7984 */ /* 0x0002a80000000400 */
[----:B------:R-:W3:Y:S04]  /*4850*/  LDG.E R9, [R40.64] ;  /* 0x0000002428097981 */ /* 0x000ee8000c1e1900 */
[----:B------:R-:W4:Y:S01]  /*4860*/  LDG.E R11, [R40.64+0x40] ;  /* 0x00004024280b7981 */ /* 0x000f22000c1e1900 */
[----:B---3--:R-:W-:-:S04]  /*4870*/  IMAD R8, R42, R9, R53 ;  /* 0x000000092a087224 */ /* 0x008fc800078e0235 */
[----:B------:R-:W-:-:S05]  /*4880*/  IMAD.IADD R8, R8, 0x1, R43 ;  /* 0x0000000108087824 */ /* 0x000fca00078e022b */
[----:B------:R-:W-:-:S04]  /*4890*/  IADD3 R9, P0, R20, R8, RZ ;  /* 0x0000000814097210 */ /* 0x000fc80007f1e0ff */
[----:B------:R-:W-:Y:S01]  /*48a0*/  LEA.HI.X.SX32 R10, R8, R27, 0x1, P0 ;  /* 0x0000001b080a7211 */ /* 0x000fe200000f0eff */
[----:B----4-:R-:W-:Y:S01]  /*48b0*/  IMAD R8, R42, R11, R54 ;  /* 0x0000000b2a087224 */ /* 0x010fe200078e0236 */
[----:B------:R-:W-:-:S03]  /*48c0*/  LEA R12, P0, R9, c[0x0][0x1a0], 0x1 ;  /* 0x00006800090c7a11 */ /* 0x000fc600078008ff */
[----:B------:R-:W-:Y:S01]  /*48d0*/  IMAD.IADD R8, R8, 0x1, R43 ;  /* 0x0000000108087824 */ /* 0x000fe200078e022b */
[----:B------:R-:W-:-:S04]  /*48e0*/  LEA.HI.X R13, R9, c[0x0][0x1a4], R10, 0x1, P0 ;  /* 0x00006900090d7a11 */ /* 0x000fc800000f0c0a */
[----:B------:R-:W-:Y:S02]  /*48f0*/  IADD3 R9, P0, R20, R8, RZ ;  /* 0x0000000814097210 */ /* 0x000fe40007f1e0ff */
[----:B------:R-:W3:Y:S02]  /*4900*/  LDG.E.128 R12, [R12.64] ;  /* 0x000000240c0c7981 */ /* 0x000ee4000c1e1d00 */
[----:B------:R-:W-:Y:S02]  /*4910*/  LEA.HI.X.SX32 R10, R8, R27, 0x1, P0 ;  /* 0x0000001b080a7211 */ /* 0x000fe400000f0eff */
[----:B------:R-:W-:-:S04]  /*4920*/  LEA R8, P0, R9, c[0x0][0x1a0], 0x1 ;  /* 0x0000680009087a11 */ /* 0x000fc800078008ff */
[----:B------:R-:W-:-:S06]  /*4930*/  LEA.HI.X R9, R9, c[0x0][0x1a4], R10, 0x1, P0 ;  /* 0x0000690009097a11 */ /* 0x000fcc00000f0c0a */
[----:B------:R-:W4:Y:S01]  /*4940*/  LDG.E.128 R8, [R8.64] ;  /* 0x0000002408087981 */ /* 0x000f22000c1e1d00 */
[----:B------:R-:W-:Y:S01]  /*4950*/  IADD3 R49, P0, R40, 0x80, RZ ;  /* 0x0000008028317810 */ /* 0x000fe20007f1e0ff */
[----:B0-----:R-:W-:Y:S01]  /*4960*/  HADD2.F32 R45, -RZ, R45.H0_H0 ;  /* 0x2000002dff2d7230 */ /* 0x001fe20000004100 */
[----:B------:R-:W-:Y:S02]  /*4970*/  IADD3 R39, R39, 0x20, RZ ;  /* 0x0000002027277810 */ /* 0x000fe40007ffe0ff */
[----:B-1----:R-:W-:Y:S01]  /*4980*/  IADD3 R44, R44, 0x40, RZ ;  /* 0x000000402c2c7810 */ /* 0x002fe20007ffe0ff */
[----:B------:R-:W-:Y:S01]  /*4990*/  IMAD.X R52, RZ, RZ, R41, P0 ;  /* 0x000000ffff347224 */ /* 0x000fe200000e0629 */
[----:B------:R-:W-:Y:S02]  /*49a0*/  ISETP.GE.AND P0, PT, R39, R51, PT ;  /* 0x000000332700720c */ /* 0x000fe40003f06270 */
[----:B------:R-:W-:Y:S01]  /*49b0*/  IADD3 R43, R43, 0xa00, RZ ;  /* 0x00000a002b2b7810 */ /* 0x000fe20007ffe0ff */
[----:B---3--:R-:W-:-:S02]  /*49c0*/  HADD2.F32 R40, -RZ, R12.H0_H0 ;  /* 0x2000000cff287230 */ /* 0x008fc40000004100 */
[----:B------:R-:W-:Y:S02]  /*49d0*/  HADD2.F32 R12, -RZ, R12.H1_H1 ;  /* 0x3000000cff0c7230 */ /* 0x000fe40000004100 */
        /* <DEDUP_REMOVED lines=12> */
[--C-:B----4-:R-:W-:Y:S01]  /*4aa0*/  HADD2.F32 R32, -RZ, R8.reuse.H0_H0 ;  /* 0x20000008ff207230 */ /* 0x110fe20000004100 */
[C---:B------:R-:W-:Y:S01]  /*4ab0*/  FFMA.FTZ R14, R45.reuse, R14, R36 ;  /* 0x0000000e2d0e7223 */ /* 0x040fe20000010024 */
[----:B------:R-:W-:Y:S01]  /*4ac0*/  HADD2.F32 R41, -RZ, R8.H1_H1 ;  /* 0x30000008ff297230 */ /* 0x000fe20000004100 */
[----:B------:R-:W-:Y:S01]  /*4ad0*/  FFMA.FTZ R15, R45, R15, R38 ;  /* 0x0000000f2d0f7223 */ /* 0x000fe20000010026 */
[----:B--2---:R-:W-:-:S02]  /*4ae0*/  HADD2.F32 R38, -RZ, R47.H0_H0 ;  /* 0x2000002fff267230 */ /* 0x004fc40000004100 */
[--C-:B------:R-:W-:Y:S02]  /*4af0*/  HADD2.F32 R8, -RZ, R9.reuse.H0_H0 ;  /* 0x20000009ff087230 */ /* 0x100fe40000004100 */
        /* <DEDUP_REMOVED lines=11> */
[C---:B------:R-:W-:Y:S02]  /*4bb0*/  FFMA.FTZ R35, R38.reuse, R10, R35 ;  /* 0x0000000a26237223 */ /* 0x040fe40000010023 */
[----:B------:R-:W-:Y:S01]  /*4bc0*/  FFMA.FTZ R38, R38, R11, R15 ;  /* 0x0000000b26267223 */ /* 0x000fe2000001000f */
[----:B------:R-:W-:Y:S05]  /*4bd0*/  @!P0 BRA `(.L_x_2260) ;  /* 0xfffffc3000008947 */ /* 0x000fea000383ffff */
.L_x_2257:
[----:B------:R-:W-:Y:S05]  /*4be0*/  BSYNC B1 ;  /* 0x0000000000017941 */ /* 0x000fea0003800000 */
.L_x_2256:
[----:B------:R-:W-:-:S13]  /*4bf0*/  ISETP.GE.AND P0, PT, R30, R17, PT ;  /* 0x000000111e00720c */ /* 0x000fda0003f06270 */
[----:B------:R-:W-:Y:S05]  /*4c00*/  @P0 BRA `(.L_x_2255) ;  /* 0x00000c6000000947 */ /* 0x000fea0003800000 */
[----:B------:R-:W-:Y:S01]  /*4c10*/  LOP3.LUT R8, RZ, R3, RZ, 0x33, !PT ;  /* 0x00000003ff087212 */ /* 0x000fe200078e33ff */
[----:B------:R-:W-:Y:S03]  /*4c20*/  BSSY B1, `(.L_x_2261) ;  /* 0x0000041000017945 */ /* 0x000fe60003800000 */
[----:B------:R-:W-:-:S04]  /*4c30*/  IADD3 R41, -R144, R17, R8 ;  /* 0x0000001190297210 */ /* 0x000fc80007ffe108 */
[----:B------:R-:W-:-:S13]  /*4c40*/  LOP3.LUT P0, RZ, R41, 0x10, RZ, 0xc0, !PT ;  /* 0x0000001029ff7812 */ /* 0x000fda000780c0ff */
[----:B------:R-:W-:Y:S05]  /*4c50*/  @P0 BRA `(.L_x_2262) ;  /* 0x000003d000000947 */ /* 0x000fea0003800000 */
[----:B------:R-:W-:Y:S01]  /*4c60*/  ISETP.GE.AND P0, PT, R30, c[0x0][0x1d4], PT ;  /* 0x000075001e007a0c */ /* 0x000fe20003f06270 */
[----:B------:R-:W-:-:S12]  /*4c70*/  BSSY B2, `(.L_x_2263) ;  /* 0x000003a000027945 */ /* 0x000fd80003800000 */
[----:B------:R-:W-:Y:S05]  /*4c80*/  @!P0 BRA `(.L_x_2264) ;  /* 0x0000038000008947 */ /* 0x000fea0003800000 */
[----:B------:R-:W-:Y:S01]  /*4c90*/  IABS R11, c[0x0][0x1d4] ;  /* 0x00007500000b7a13 */ /* 0x000fe20000000000 */
[----:B------:R-:W0:Y:S01]  /*4ca0*/  LDS.U16 R37, [R37] ;  /* 0x0000000025257984 */ /* 0x000e220000000400 */
        /* <DEDUP_REMOVED lines=38> */
[----:B--2---:R-:W-:Y:S02]  /*4f10*/  HADD2.F32 R8, -RZ, R12.H0_H0 ;  /* 0x2000000cff087230 */ /* 0x004fe40000004100 */
        /* <DEDUP_REMOVED lines=15> */
.L_x_2264:
[----:B------:R-:W-:Y:S05]  /*5010*/  BSYNC B2 ;  /* 0x0000000000027941 */ /* 0x000fea0003800000 */
.L_x_2263:
[----:B------:R-:W-:Y:S02]  /*5020*/  IADD3 R30, R30, 0x10, RZ ;  /* 0x000000101e1e7810 */ /* 0x000fe40007ffe0ff */
.L_x_2262:
[----:B------:R-:W-:Y:S05]  /*5030*/  BSYNC B1 ;  /* 0x0000000000017941 */ /* 0x000fea0003800000 */
.L_x_2261:
[----:B------:R-:W-:-:S13]  /*5040*/  LOP3.LUT P0, RZ, R41, 0xfffffff0, RZ, 0xc0, !PT ;  /* 0xfffffff029ff7812 */ /* 0x000fda000780c0ff */
[----:B------:R-:W-:Y:S05]  /*5050*/  @!P0 BRA `(.L_x_2255) ;  /* 0x0000081000008947 */ /* 0x000fea0003800000 */
[----:B------:R-:W-:Y:S02]  /*5060*/  IMAD R9, R30, 0x2, R0 ;  /* 0x000000021e097824 */ /* 0x000fe400078e0200 */
[----:B------:R-:W-:Y:S02]  /*5070*/  IMAD.MOV.U32 R12, RZ, RZ, RZ ;  /* 0x000000ffff0c7224 */ /* 0x000fe400078e00ff */
[----:B------:R-:W-:Y:S02]  /*5080*/  IMAD R15, R144, -0x2, R9 ;  /* 0xfffffffe900f7824 */ /* 0x000fe400078e0209 */
.L_x_2269:
[C---:B------:R-:W-:Y:S01]  /*5090*/  ISETP.GE.AND P1, PT, R30.reuse, c[0x0][0x1d4], PT ;  /* 0x000075001e007a0c */ /* 0x040fe20003f26270 */
[----:B------:R-:W-:Y:S01]  /*50a0*/  BSSY B1, `(.L_x_2265) ;  /* 0x000003d000017945 */ /* 0x000fe20003800000 */
[----:B------:R-:W-:Y:S01]  /*50b0*/  IADD3 R45, R30, 0x10, RZ ;  /* 0x000000101e2d7810 */ /* 0x000fe20007ffe0ff */
[----:B------:R-:W-:-:S03]  /*50c0*/  IMAD.IADD R37, R15, 0x1, R12 ;  /* 0x000000010f257824 */ /* 0x000fc600078e020c */
[----:B------:R-:W-:-:S07]  /*50d0*/  ISETP.GE.AND P0, PT, R45, c[0x0][0x1d4], PT ;  /* 0x000075002d007a0c */ /* 0x000fce0003f06270 */
        /* <DEDUP_REMOVED lines=10> */
[----:B------:R-:W-:Y:S01]  /*5180*/  IMAD R39, R8, R11, RZ ;  /* 0x0000000b08277224 */ /* 0x000fe200078e02ff */
[----:B------:R-:W-:-:S05]  /*5190*/  MOV R8, RZ ;  /* 0x000000ff00087202 */ /* 0x000fca0000000f00 */
        /* <DEDUP_REMOVED lines=26> */
[----:B------:R-:W0:Y:S04]  /*5340*/  LDS.U16 R13, [R37+0x140] ;  /* 0x00014000250d7984 */ /* 0x000e280000000400 */
[----:B------:R-:W2:Y:S01]  /*5350*/  LDG.E.128 R40, [R10.64] ;  /* 0x000000240a287981 */ /* 0x000ea2000c1e1d00 */
[----:B0-----:R-:W-:Y:S02]  /*5360*/  HADD2.F32 R13, -RZ, R13.H0_H0 ;  /* 0x2000000dff0d7230 */ /* 0x001fe40000004100 */
[----:B--2---:R-:W-:Y:S02]  /*5370*/  HADD2.F32 R8, -RZ, R40.H0_H0 ;  /* 0x20000028ff087230 */ /* 0x004fe40000004100 */
[----:B------:R-:W-:-:S02]  /*5380*/  HADD2.F32 R14, -RZ, R41.H0_H0 ;  /* 0x20000029ff0e7230 */ /* 0x000fc40000004100 */
        /* <DEDUP_REMOVED lines=14> */
.L_x_2266:
[----:B------:R-:W-:Y:S05]  /*5470*/  BSYNC B1 ;  /* 0x0000000000017941 */ /* 0x000fea0003800000 */
.L_x_2265:
[----:B------:R-:W-:Y:S01]  /*5480*/  BSSY B1, `(.L_x_2267) ;  /* 0x000003a000017945 */ /* 0x000fe20003800000 */
        /* <DEDUP_REMOVED lines=57> */
.L_x_2268:
[----:B------:R-:W-:Y:S05]  /*5820*/  BSYNC B1 ;  /* 0x0000000000017941 */ /* 0x000fea0003800000 */
.L_x_2267:
[----:B------:R-:W-:Y:S02]  /*5830*/  IADD3 R30, R30, 0x20, RZ ;  /* 0x000000201e1e7810 */ /* 0x000fe40007ffe0ff */
[----:B------:R-:W-:Y:S02]  /*5840*/  IADD3 R12, R12, 0x40, RZ ;  /* 0x000000400c0c7810 */ /* 0x000fe40007ffe0ff */
[----:B------:R-:W-:-:S13]  /*5850*/  ISETP.GE.AND P0, PT, R30, R17, PT ;  /* 0x000000111e00720c */ /* 0x000fda0003f06270 */
[----:B------:R-:W-:Y:S05]  /*5860*/  @!P0 BRA `(.L_x_2269) ;  /* 0xfffff82000008947 */ /* 0x000fea000383ffff */
.L_x_2255:
[----:B-1----:R-:W-:Y:S05]  /*5870*/  BSYNC B0 ;  /* 0x0000000000007941 */ /* 0x002fea0003800000 */
.L_x_2254:
[----:B------:R-:W-:Y:S01]  /*5880*/  BSSY B0, `(.L_x_2270) ;  /* 0x0000053000007945 */ /* 0x000fe20003800000 */
[----:B------:R-:W-:Y:S05]  /*5890*/  @P2 BRA `(.L_x_2271) ;  /* 0x0000051000002947 */ /* 0x000fea0003800000 */
[----:B------:R-:W-:Y:S01]  /*58a0*/  ISETP.NE.U32.AND P0, PT, RZ, c[0x0][0x240], PT ;  /* 0x00009000ff007a0c */ /* 0x000fe20003f05070 */
[----:B------:R-:W-:-:S03]  /*58b0*/  IMAD.MOV.U32 R13, RZ, RZ, 0x2 ;  /* 0x00000002ff0d7424 */ /* 0x000fc600078e00ff */
[----:B------:R-:W-:Y:S02]  /*58c0*/  ISETP.NE.AND.EX P0, PT, RZ, c[0x0][0x244], PT, P0 ;  /* 0x00009100ff007a0c */ /* 0x000fe40003f05300 */
[----:B------:R-:W-:Y:S01]  /*58d0*/  ISETP.NE.AND P2, PT, R13, c[0x0][0x258], PT ;  /* 0x000096000d007a0c */ /* 0x000fe20003f45270 */
[----:B------:R-:W-:-:S10]  /*58e0*/  IMAD.IADD R26, R26, 0x1, R21 ;  /* 0x000000011a1a7824 */ /* 0x000fd400078e0215 */
[----:B------:R-:W-:-:S04]  /*58f0*/  @P0 IMAD R8, R16, c[0x0][0x1d8], R19 ;  /* 0x0000760010080a24 */ /* 0x000fc800078e0213 */
[----:B------:R-:W-:-:S04]  /*5900*/  @P0 IMAD R8, R8, 0x50, R21 ;  /* 0x0000005008080824 */ /* 0x000fc800078e0215 */
[----:B------:R-:W-:-:S04]  /*5910*/  @P0 IMAD.WIDE R8, R8, R13, c[0x0][0x238] ;  /* 0x00008e0008080625 */ /* 0x000fc800078e020d */
[----:B------:R-:W-:Y:S02]  /*5920*/  @P2 IMAD.WIDE R12, R26, R13, c[0x0][0x188] ;  /* 0x000062001a0c2625 */ /* 0x000fe400078e020d */
[----:B------:R-:W5:Y:S04]  /*5930*/  @P0 LDG.E.128 R8, [R8.64] ;  /* 0x0000002408080981 */ /* 0x000f68000c1e1d00 */
[----:B------:R0:W5:Y:S01]  /*5940*/  @P2 LDG.E.128 R40, [R12.64] ;  /* 0x000000240c282981 */ /* 0x000162000c1e1d00 */
[----:B------:R-:W-:Y:S02]  /*5950*/  IMAD.IADD R27, R17, 0x1, -R144 ;  /* 0x00000001111b7824 */ /* 0x000fe400078e0a90 */
[----:B------:R-:W-:Y:S02]  /*5960*/  IMAD R28, R28, 0x50, R21 ;  /* 0x000000501c1c7824 */ /* 0x000fe400078e0215 */
[----:B------:R-:W-:-:S02]  /*5970*/  IMAD R27, R27, 0x2, R0 ;  /* 0x000000021b1b7824 */ /* 0x000fc400078e0200 */
[----:B------:R-:W-:Y:S01]  /*5980*/  IMAD R23, R23, 0x50, RZ ;  /* 0x0000005017177824 */ /* 0x000fe200078e02ff */
[----:B------:R-:W-:-:S03]  /*5990*/  SHF.R.S32.HI R0, RZ, 0x1f, R28 ;  /* 0x0000001fff007819 */ /* 0x000fc6000001141c */
[----:B------:R-:W1:Y:S01]  /*59a0*/  LDS.U16 R27, [R27+0x140] ;  /* 0x000140001b1b7984 */ /* 0x000e620000000400 */
[----:B------:R-:W-:-:S04]  /*59b0*/  IADD3 R28, P1, R23, R28, RZ ;  /* 0x0000001c171c7210 */ /* 0x000fc80007f3e0ff */
[----:B------:R-:W-:Y:S02]  /*59c0*/  LEA.HI.X.SX32 R23, R23, R0, 0x1, P1 ;  /* 0x0000000017177211 */ /* 0x000fe400008f0eff */
[----:B------:R-:W-:-:S04]  /*59d0*/  LEA R14, P1, R28, c[0x0][0x1a0], 0x1 ;  /* 0x000068001c0e7a11 */ /* 0x000fc800078208ff */
[----:B------:R-:W-:Y:S01]  /*59e0*/  LEA.HI.X R15, R28, c[0x0][0x1a4], R23, 0x1, P1 ;  /* 0x000069001c0f7a11 */ /* 0x000fe200008f0c17 */
[----:B------:R-:W-:Y:S05]  /*59f0*/  @P2 BRA `(.L_x_2272) ;  /* 0x0000021000002947 */ /* 0x000fea0003800000 */
[C---:B0-----:R-:W-:Y:S01]  /*5a00*/  IADD3 R12, P1, R26.reuse, c[0x0][0x188], RZ ;  /* 0x000062001a0c7a10 */ /* 0x041fe20007f3e0ff */
[----:B------:R-:W2:Y:S03]  /*5a10*/  LDG.E R25, [R24.64+0x4] ;  /* 0x0000042418197981 */ /* 0x000ea6000c1e1900 */
[----:B------:R-:W-:-:S05]  /*5a20*/  LEA.HI.X.SX32 R13, R26, c[0x0][0x18c], 0x1, P1 ;  /* 0x000063001a0d7a11 */ /* 0x000fca00008f0eff */
[----:B-----5:R-:W3:Y:S02]  /*5a30*/  LDG.E.64 R40, [R12.64] ;  /* 0x000000240c287981 */ /* 0x020ee4000c1e1b00 */
[C-C-:B---3--:R-:W-:Y:S02]  /*5a40*/  SHF.R.U64 R23, R40.reuse, 0x10, R41.reuse ;  /* 0x0000001028177819 */ /* 0x148fe40000001229 */
[----:B------:R-:W-:Y:S02]  /*5a50*/  PRMT R0, R40, 0x9910, RZ ;  /* 0x0000991028007816 */ /* 0x000fe400000000ff */
[----:B------:R-:W-:Y:S02]  /*5a60*/  PRMT R16, R41, 0x9910, RZ ;  /* 0x0000991029107816 */ /* 0x000fe400000000ff */
[----:B------:R-:W-:Y:S02]  /*5a70*/  PRMT R12, R23, 0x9910, RZ ;  /* 0x00009910170c7816 */ /* 0x000fe400000000ff */
[----:B------:R-:W-:-:S02]  /*5a80*/  SHF.R.S32.HI R20, RZ, 0x18, R41 ;  /* 0x00000018ff147819 */ /* 0x000fc40000011429 */
[----:B------:R-:W-:Y:S02]  /*5a90*/  SHF.R.S32.HI R0, RZ, 0x8, R0 ;  /* 0x00000008ff007819 */ /* 0x000fe40000011400 */
[----:B------:R-:W-:Y:S02]  /*5aa0*/  SHF.R.U32.HI R19, RZ, 0x10, R41 ;  /* 0x00000010ff137819 */ /* 0x000fe40000011629 */
[----:B------:R-:W-:Y:S02]  /*5ab0*/  SHF.R.S32.HI R16, RZ, 0x8, R16 ;  /* 0x00000008ff107819 */ /* 0x000fe40000011410 */
[----:B------:R-:W-:Y:S01]  /*5ac0*/  SHF.R.S32.HI R12, RZ, 0x8, R12 ;  /* 0x00000008ff0c7819 */ /* 0x000fe2000001140c */
[----:B------:R-:W2:Y:S08]  /*5ad0*/  I2F.S8 R17, R41 ;  /* 0x0000002900117306 */ /* 0x000eb00000001400 */
[----:B------:R2:W0:Y:S08]  /*5ae0*/  I2F.S8 R13, R23 ;  /* 0x00000017000d7306 */ /* 0x0004300000001400 */
[----:B------:R-:W3:Y:S08]  /*5af0*/  I2F.S16 R20, R20 ;  /* 0x0000001400147306 */ /* 0x000ef00000101400 */
[----:B------:R-:W4:Y:S08]  /*5b00*/  I2F.S16 R0, R0 ;  /* 0x0000000000007306 */ /* 0x000f300000101400 */
[----:B------:R-:W1:Y:S08]  /*5b10*/  I2F.S8 R2, R40 ;  /* 0x0000002800027306 */ /* 0x000e700000001400 */
[----:B------:R-:W0:Y:S08]  /*5b20*/  I2F.S8 R19, R19 ;  /* 0x0000001300137306 */ /* 0x000e300000001400 */
[----:B------:R-:W1:Y:S08]  /*5b30*/  I2F.S16 R16, R16 ;  /* 0x0000001000107306 */ /* 0x000e700000101400 */
[----:B------:R-:W1:Y:S01]  /*5b40*/  I2F.S16 R12, R12 ;  /* 0x0000000c000c7306 */ /* 0x000e620000101400 */
[----:B--2---:R-:W-:-:S02]  /*5b50*/  FMUL.FTZ R23, R17, R25 ;  /* 0x0000001911177220 */ /* 0x004fc40000410000 */
[-C--:B0-----:R-:W-:Y:S02]  /*5b60*/  FMUL.FTZ R17, R13, R25.reuse ;  /* 0x000000190d117220 */ /* 0x081fe40000410000 */
[-C--:B---3--:R-:W-:Y:S02]  /*5b70*/  FMUL.FTZ R24, R20, R25.reuse ;  /* 0x0000001914187220 */ /* 0x088fe40000410000 */
[-C--:B----4-:R-:W-:Y:S02]  /*5b80*/  FMUL.FTZ R13, R0, R25.reuse ;  /* 0x00000019000d7220 */ /* 0x090fe40000410000 */
[-C--:B-1----:R-:W-:Y:S02]  /*5b90*/  FMUL.FTZ R2, R2, R25.reuse ;  /* 0x0000001902027220 */ /* 0x082fe40000410000 */
[-C--:B------:R-:W-:Y:S02]  /*5ba0*/  FMUL.FTZ R19, R19, R25.reuse ;  /* 0x0000001913137220 */ /* 0x080fe40000410000 */
[----:B------:R-:W-:-:S02]  /*5bb0*/  FMUL.FTZ R20, R16, R25 ;  /* 0x0000001910147220 */ /* 0x000fc40000410000 */
[----:B------:R-:W-:Y:S01]  /*5bc0*/  FMUL.FTZ R0, R12, R25 ;  /* 0x000000190c007220 */ /* 0x000fe20000410000 */
[----:B------:R-:W-:Y:S02]  /*5bd0*/  F2FP.PACK_AB R43, R24, R19 ;  /* 0x00000013182b723e */ /* 0x000fe400000000ff */
[----:B------:R-:W-:Y:S02]  /*5be0*/  F2FP.PACK_AB R40, R13, R2 ;  /* 0x000000020d28723e */ /* 0x000fe400000000ff */
[----:B------:R-:W-:Y:S02]  /*5bf0*/  F2FP.PACK_AB R42, R20, R23 ;  /* 0x00000017142a723e */ /* 0x000fe400000000ff */
[----:B------:R-:W-:-:S04]  /*5c00*/  F2FP.PACK_AB R41, R0, R17 ;  /* 0x000000110029723e */ /* 0x000fc800000000ff */
.L_x_2272:
[----:B0----5:R-:W-:Y:S01]  /*5c10*/  HFMA2.MMA R4, R40, 1, 1, R4 ;  /* 0x3c003c0028047835 */ /* 0x021fe20000000004 */
[----:B------:R-:W-:Y:S01]  /*5c20*/  HADD2 R5, R41, R5 ;  /* 0x0000000529057230 */ /* 0x000fe20000000000 */
[----:B------:R-:W-:Y:S01]  /*5c30*/  HFMA2.MMA R6, R42, 1, 1, R6 ;  /* 0x3c003c002a067835 */ /* 0x000fe20000000006 */
[----:B------:R-:W-:-:S02]  /*5c40*/  HADD2 R7, R43, R7 ;  /* 0x000000072b077230 */ /* 0x000fc40000000000 */
[----:B-1----:R-:W-:Y:S02]  /*5c50*/  HADD2.F32 R27, -RZ, R27.H0_H0 ;  /* 0x2000001bff1b7230 */ /* 0x002fe40000004100 */
[----:B------:R-:W-:Y:S02]  /*5c60*/  @P0 HFMA2.MMA R5, R5, R9, -RZ ;  /* 0x0000000905050235 */ /* 0x000fe400001000ff */
[----:B------:R-:W-:Y:S01]  /*5c70*/  @P0 HFMA2.MMA R7, R7, R11, -RZ ;  /* 0x0000000b07070235 */ /* 0x000fe200001000ff */
[----:B------:R-:W-:Y:S02]  /*5c80*/  @P0 HMUL2 R4, R4, R8 ;  /* 0x0000000804040232 */ /* 0x000fe40000000000 */
[----:B------:R-:W-:-:S03]  /*5c90*/  @P0 HMUL2 R6, R6, R10 ;  /* 0x0000000a06060232 */ /* 0x000fc60000000000 */
[--C-:B------:R-:W-:Y:S02]  /*5ca0*/  HADD2.F32 R0, -RZ, R4.reuse.H0_H0 ;  /* 0x20000004ff007230 */ /* 0x100fe40000004100 */
[----:B------:R0:W-:Y:S01]  /*5cb0*/  STG.E.128 [R14.64], R4 ;  /* 0x000000040e007986 */ /* 0x0001e2000c101d24 */
[----:B------:R-:W-:Y:S02]  /*5cc0*/  HADD2.F32 R2, -RZ, R4.H1_H1 ;  /* 0x30000004ff027230 */ /* 0x000fe40000004100 */
[--C-:B------:R-:W-:Y:S01]  /*5cd0*/  HADD2.F32 R8, -RZ, R5.reuse.H0_H0 ;  /* 0x20000005ff087230 */ /* 0x100fe20000004100 */
[C---:B------:R-:W-:Y:S01]  /*5ce0*/  FFMA.FTZ R29, R27.reuse, R0, R29 ;  /* 0x000000001b1d7223 */ /* 0x040fe2000001001d */
[----:B------:R-:W-:Y:S01]  /*5cf0*/  HADD2.F32 R9, -RZ, R5.H1_H1 ;  /* 0x30000005ff097230 */ /* 0x000fe20000004100 */
[C---:B------:R-:W-:Y:S01]  /*5d00*/  FFMA.FTZ R32, R27.reuse, R2, R32 ;  /* 0x000000021b207223 */ /* 0x040fe20000010020 */
[--C-:B------:R-:W-:Y:S01]  /*5d10*/  HADD2.F32 R10, -RZ, R6.reuse.H0_H0 ;  /* 0x20000006ff0a7230 */ /* 0x100fe20000004100 */
        /* <DEDUP_REMOVED lines=9> */
.L_x_2271:
[----:B0-----:R-:W-:Y:S05]  /*5db0*/  BSYNC B0 ;  /* 0x0000000000007941 */ /* 0x001fea0003800000 */
.L_x_2270:
[----:B------:R-:W-:Y:S06]  /*5dc0*/  BAR.SYNC.DEFER_BLOCKING 0x0 ;  /* 0x0000000000007b1d */ /* 0x000fec0000010000 */
[----:B------:R-:W-:Y:S05]  /*5dd0*/  @P5 BRA `(.L_x_2273) ;  /* 0x0000087000005947 */ /* 0x000fea0003800000 */
[C---:B------:R-:W-:Y:S01]  /*5de0*/  LOP3.LUT R0, R18.reuse, 0xffffff80, RZ, 0xc0, !PT ;  /* 0xffffff8012007812 */ /* 0x040fe200078ec0ff */
[----:B------:R-:W-:Y:S01]  /*5df0*/  IMAD R3, R3, 0x50, R21 ;  /* 0x0000005003037824 */ /* 0x000fe200078e0215 */
[----:B------:R-:W-:-:S02]  /*5e00*/  ISETP.GT.AND P0, PT, R18, 0x3f, PT ;  /* 0x0000003f1200780c */ /* 0x000fc40003f04270 */
[----:B------:R-:W-:Y:S02]  /*5e10*/  ISETP.NE.AND P6, PT, R0, 0x80, PT ;  /* 0x000000800000780c */ /* 0x000fe40003fc5270 */
[C---:B------:R-:W-:Y:S02]  /*5e20*/  LOP3.LUT R0, R18.reuse, 0xfffffff0, RZ, 0xc0, !PT ;  /* 0xfffffff012007812 */ /* 0x040fe400078ec0ff */
[C---:B------:R-:W-:Y:S02]  /*5e30*/  LOP3.LUT R2, R18.reuse, 0xffffffc0, RZ, 0xc0, !PT ;  /* 0xffffffc012027812 */ /* 0x040fe400078ec0ff */
[----:B-----5:R-:W-:Y:S02]  /*5e40*/  LOP3.LUT R4, R18, 0xffffffe0, RZ, 0xc0, !PT ;  /* 0xffffffe012047812 */ /* 0x020fe400078ec0ff */
[----:B------:R-:W-:Y:S02]  /*5e50*/  ISETP.NE.AND P2, PT, R0, 0x10, PT ;  /* 0x000000100000780c */ /* 0x000fe40003f45270 */
[----:B------:R-:W-:-:S02]  /*5e60*/  P2R R0, PR, RZ, 0x1 ;  /* 0x00000001ff007803 */ /* 0x000fc40000000000 */
[----:B------:R-:W-:Y:S02]  /*5e70*/  ISETP.NE.AND P4, PT, R2, 0x40, PT ;  /* 0x000000400200780c */ /* 0x000fe40003f85270 */
[----:B------:R-:W-:Y:S02]  /*5e80*/  ISETP.NE.AND P3, PT, R4, 0x20, PT ;  /* 0x000000200400780c */ /* 0x000fe40003f65270 */
[C---:B------:R-:W-:Y:S02]  /*5e90*/  ISETP.GT.AND P1, PT, R18.reuse, 0x7f, PT ;  /* 0x0000007f1200780c */ /* 0x040fe40003f24270 */
        /* <DEDUP_REMOVED lines=8> */
.L_x_2274:
        /* <DEDUP_REMOVED lines=22> */
.L_x_2276:
[----:B------:R-:W-:Y:S05]  /*6080*/  BSYNC B0 ;  /* 0x0000000000007941 */ /* 0x000fea0003800000 */
.L_x_2275:
        /* <DEDUP_REMOVED lines=8> */
.L_x_2278:
[----:B------:R-:W-:Y:S05]  /*6110*/  BSYNC B0 ;  /* 0x0000000000007941 */ /* 0x000fea0003800000 */
.L_x_2277:
[----:B------:R-:W-:Y:S01]  /*6120*/  BAR.SYNC.DEFER_BLOCKING 0x0 ;  /* 0x0000000000007b1d */ /* 0x000fe20000010000 */
[----:B------:R-:W-:-:S05]  /*6130*/  ISETP.GT.AND P1, PT, R18, 0x3f, PT ;  /* 0x0000003f1200780c */ /* 0x000fca0003f24270 */
[----:B------:R-:W-:Y:S08]  /*6140*/  BSSY B0, `(.L_x_2279) ;  /* 0x0000013000007945 */ /* 0x000ff00003800000 */
        /* <DEDUP_REMOVED lines=18> */
.L_x_2280:
[----:B------:R-:W-:Y:S05]  /*6270*/  BSYNC B0 ;  /* 0x0000000000007941 */ /* 0x000fea0003800000 */
.L_x_2279:
        /* <DEDUP_REMOVED lines=8> */
.L_x_2282:
[----:B------:R-:W-:Y:S05]  /*6300*/  BSYNC B0 ;  /* 0x0000000000007941 */ /* 0x000fea0003800000 */
.L_x_2281:
        /* <DEDUP_REMOVED lines=20> */
.L_x_2284:
[----:B------:R-:W-:Y:S05]  /*6450*/  BSYNC B0 ;  /* 0x0000000000007941 */ /* 0x000fea0003800000 */
.L_x_2283:
        /* <DEDUP_REMOVED lines=8> */
.L_x_2286:
[----:B------:R-:W-:Y:S05]  /*64e0*/  BSYNC B0 ;  /* 0x0000000000007941 */ /* 0x000fea0003800000 */
.L_x_2285:
        /* <DEDUP_REMOVED lines=20> */
.L_x_2288:
[----:B------:R-:W-:Y:S05]  /*6630*/  BSYNC B0 ;  /* 0x0000000000007941 */ /* 0x000fea0003800000 */
.L_x_2287:
[----:B------:R-:W-:Y:S06]  /*6640*/  BAR.SYNC.DEFER_BLOCKING 0x0 ;  /* 0x0000000000007b1d */ /* 0x000fec0000010000 */
.L_x_2273:
[----:B------:R-:W-:-:S04]  /*6650*/  IADD3 R18, R18, 0xf, RZ ;  /* 0x0000000f12127810 */ /* 0x000fc80007ffe0ff */
[----:B------:R-:W-:-:S13]  /*6660*/  ISETP.GT.U32.OR P5, PT, R18, 0x1e, P5 ;  /* 0x0000001e1200780c */ /* 0x000fda0002fa4470 */
[----:B------:R-:W-:Y:S05]  /*6670*/  @P5 EXIT ;  /* 0x000000000000594d */ /* 0x000fea0003800000 */
[----:B0-----:R-:W-:-:S05]  /*6680*/  IMAD.MOV.U32 R3, RZ, RZ, 0x2 ;  /* 0x00000002ff037424 */ /* 0x001fca00078e00ff */
        /* <DEDUP_REMOVED lines=13> */
.L_x_2289:
[----:B------:R-:W-:Y:S01]  /*6760*/  IMAD.MOV.U32 R2, RZ, RZ, c[0x0][0x250] ;  /* 0x00009400ff027624 */ /* 0x000fe200078e00ff */
[----:B------:R-:W-:-:S05]  /*6770*/  MOV R3, c[0x0][0x254] ;  /* 0x0000950000037a02 */ /* 0x000fca0000000f00 */
        /* <DEDUP_REMOVED lines=19> */
[----:B--2--5:R-:W-:Y:S01]  /*68b0*/  PRMT R4, R34, 0x8880, RZ ;  /* 0x0000888022047816 */ /* 0x024fe200000000ff */
[----:B------:R-:W1:Y:S01]  /*68c0*/  F2I.S8.NTZ R36, R36 ;  /* 0x0000002400247305 */ /* 0x000e620000202100 */
[----:B------:R-:W-:Y:S02]  /*68d0*/  LOP3.LUT R7, R3, 0xff, RZ, 0xc0, !PT ;  /* 0x000000ff03077812 */ /* 0x000fe400078ec0ff */
[----:B------:R-:W-:-:S02]  /*68e0*/  PRMT R4, R4, 0x7710, RZ ;  /* 0x0000771004047816 */ /* 0x000fc400000000ff */
[----:B------:R-:W-:Y:S02]  /*68f0*/  SHF.L.U64.HI R3, R9, 0x8, RZ ;  /* 0x0000000809037819 */ /* 0x000fe400000102ff */
        /* <DEDUP_REMOVED lines=19> */
[----:B------:R-:W-:Y:S01]  /*6a30*/  LOP3.LUT R0, R4, 0xffff00ff, R5, 0xf8, !PT ;  /* 0xffff00ff04007812 */ /* 0x000fe200078ef805 */
[----:B------:R-:W-:Y:S01]  /*6a40*/  IMAD.U32 R5, R7, 0x10000, RZ ;  /* 0x0001000007057824 */ /* 0x000fe200078e00ff */
        /* <DEDUP_REMOVED lines=11> */
.L_x_2204:
[----:B------:R-:W-:Y:S01]  /*6b00*/  IMAD.MOV.U32 R3, RZ, RZ, 0x10 ;  /* 0x00000010ff037424 */ /* 0x000fe200078e00ff */
[----:B------:R-:W-:Y:S01]  /*6b10*/  MOV R4, 0x6b50 ;  /* 0x00006b5000047802 */ /* 0x000fe20000000f00 */
[----:B------:R-:W-:Y:S02]  /*6b20*/  IMAD.MOV.U32 R0, RZ, RZ, 0x1f ;  /* 0x0000001fff007424 */ /* 0x000fe400078e00ff */
[----:B------:R-:W-:Y:S02]  /*6b30*/  IMAD.MOV.U32 R7, RZ, RZ, -0x1 ;  /* 0xffffffffff077424 */ /* 0x000fe400078e00ff */
[----:B-----5:R-:W-:Y:S05]  /*6b40*/  CALL.REL.NOINC `($__internal_12_$__cuda_sm70_shflsync_bfly_p) ;  /* 0x000001b000007944 */ /* 0x020fea0003c00000 */
[----:B01----:R-:W-:Y:S05]  /*6b50*/  BRA `(.L_x_2290) ;  /* 0xffffaf2000007947 */ /* 0x003fea000383ffff */
.L_x_2205:
[----:B0-----:R-:W-:Y:S01]  /*6b60*/  IMAD.MOV.U32 R6, RZ, RZ, R9 ;  /* 0x000000ffff067224 */ /* 0x001fe200078e0009 */
[----:B------:R-:W-:Y:S01]  /*6b70*/  MOV R4, 0x6bc0 ;  /* 0x00006bc000047802 */ /* 0x000fe20000000f00 */
[----:B------:R-:W-:Y:S02]  /*6b80*/  IMAD.MOV.U32 R3, RZ, RZ, 0x8 ;  /* 0x00000008ff037424 */ /* 0x000fe400078e00ff */
[----:B------:R-:W-:Y:S02]  /*6b90*/  IMAD.MOV.U32 R0, RZ, RZ, 0x1f ;  /* 0x0000001fff007424 */ /* 0x000fe400078e00ff */
[----:B------:R-:W-:-:S02]  /*6ba0*/  IMAD.MOV.U32 R7, RZ, RZ, -0x1 ;  /* 0xffffffffff077424 */ /* 0x000fc400078e00ff */
[----:B-----5:R-:W-:Y:S05]  /*6bb0*/  CALL.REL.NOINC `($__internal_12_$__cuda_sm70_shflsync_bfly_p) ;  /* 0x0000014000007944 */ /* 0x020fea0003c00000 */
[----:B01----:R-:W-:Y:S01]  /*6bc0*/  FADD.FTZ R6, R9, R0 ;  /* 0x0000000009067221 */ /* 0x003fe20000010000 */
[----:B------:R-:W-:Y:S01]  /*6bd0*/  MOV R4, 0x6c20 ;  /* 0x00006c2000047802 */ /* 0x000fe20000000f00 */
[----:B------:R-:W-:-:S02]  /*6be0*/  IMAD.MOV.U32 R3, RZ, RZ, 0x4 ;  /* 0x00000004ff037424 */ /* 0x000fc400078e00ff */
[----:B------:R-:W-:Y:S02]  /*6bf0*/  IMAD.MOV.U32 R0, RZ, RZ, 0x1f ;  /* 0x0000001fff007424 */ /* 0x000fe400078e00ff */
[----:B------:R-:W-:Y:S02]  /*6c00*/  IMAD.MOV.U32 R7, RZ, RZ, -0x1 ;  /* 0xffffffffff077424 */ /* 0x000fe400078e00ff */
[----:B------:R-:W-:Y:S05]  /*6c10*/  CALL.REL.NOINC `($__internal_12_$__cuda_sm70_shflsync_bfly_p) ;  /* 0x000000e000007944 */ /* 0x000fea0003c00000 */
[----:B01----:R-:W-:Y:S01]  /*6c20*/  FADD.FTZ R6, R6, R0 ;  /* 0x0000000006067221 */ /* 0x003fe20000010000 */
[----:B------:R-:W-:Y:S01]  /*6c30*/  MOV R4, 0x6c80 ;  /* 0x00006c8000047802 */ /* 0x000fe20000000f00 */
[----:B------:R-:W-:Y:S02]  /*6c40*/  IMAD.MOV.U32 R3, RZ, RZ, 0x2 ;  /* 0x00000002ff037424 */ /* 0x000fe400078e00ff */
[----:B------:R-:W-:Y:S02]  /*6c50*/  IMAD.MOV.U32 R0, RZ, RZ, 0x1f ;  /* 0x0000001fff007424 */ /* 0x000fe400078e00ff */
[----:B------:R-:W-:Y:S02]  /*6c60*/  IMAD.MOV.U32 R7, RZ, RZ, -0x1 ;  /* 0xffffffffff077424 */ /* 0x000fe400078e00ff */
[----:B------:R-:W-:Y:S05]  /*6c70*/  CALL.REL.NOINC `($__internal_12_$__cuda_sm70_shflsync_bfly_p) ;  /* 0x0000008000007944 */ /* 0x000fea0003c00000 */
[----:B01----:R-:W-:Y:S01]  /*6c80*/  FADD.FTZ R6, R6, R0 ;  /* 0x0000000006067221 */ /* 0x003fe20000010000 */
[----:B------:R-:W-:Y:S01]  /*6c90*/  MOV R4, 0x6ce0 ;  /* 0x00006ce000047802 */ /* 0x000fe20000000f00 */
[----:B------:R-:W-:-:S02]  /*6ca0*/  IMAD.MOV.U32 R3, RZ, RZ, 0x1 ;  /* 0x00000001ff037424 */ /* 0x000fc400078e00ff */
[----:B------:R-:W-:Y:S02]  /*6cb0*/  IMAD.MOV.U32 R0, RZ, RZ, 0x1f ;  /* 0x0000001fff007424 */ /* 0x000fe400078e00ff */
[----:B------:R-:W-:Y:S02]  /*6cc0*/  IMAD.MOV.U32 R7, RZ, RZ, -0x1 ;  /* 0xffffffffff077424 */ /* 0x000fe400078e00ff */
[----:B------:R-:W-:Y:S05]  /*6cd0*/  CALL.REL.NOINC `($__internal_12_$__cuda_sm70_shflsync_bfly_p) ;  /* 0x0000002000007944 */ /* 0x000fea0003c00000 */
[----:B-1----:R-:W-:Y:S01]  /*6ce0*/  IMAD.MOV.U32 R5, RZ, RZ, R0 ;  /* 0x000000ffff057224 */ /* 0x002fe200078e0000 */
[----:B0-----:R-:W-:Y:S05]  /*6cf0*/  BRA `(.L_x_2291) ;  /* 0xffffae1000007947 */ /* 0x001fea000383ffff */
        .weak           $__internal_12_$__cuda_sm70_shflsync_bfly_p
        .type           $__internal_12_$__cuda_sm70_shflsync_bfly_p,@function
        .size           $__internal_12_$__cuda_sm70_shflsync_bfly_p,(.L_x_3263 - $__internal_12_$__cuda_sm70_shflsync_bfly_p)
$__internal_12_$__cuda_sm70_shflsync_bfly_p:
[----:B------:R-:W-:Y:S01]  /*6d00*/  IMAD.MOV.U32 R5, RZ, RZ, 0x0 ;  /* 0x00000000ff057424 */ /* 0x000fe200078e00ff */
[----:B------:R-:W-:Y:S04]  /*6d10*/  WARPSYNC R7 ;  /* 0x0000000700007348 */ /* 0x000fe80003800000 */
[----:B------:R0:W1:Y:S01]  /*6d20*/  SHFL.BFLY PT, R0, R6, R3, R0 ;  /* 0x0c00000306007389 */ /* 0x00006200000e0000 */
[----:B------:R-:W-:Y:S05]  /*6d30*/  RET.REL.NODEC R4 `(_ZN4mmha33masked_multihead_attention_kernelItLi80ELi128ELi1ELi16ELi256ELb0ELb1EEEv26Multihead_attention_paramsIT_XT5_EE) ;  /* 0xffff92c004007950 */ /* 0x000fea0003c3ffff */
.L_x_2292:
        /* <DEDUP_REMOVED lines=12> */
.L_x_3263:


//--------------------- .text._ZN4mmha33masked_multihead_attention_kernelItLi80ELi128ELi2ELi16ELi128ELb0ELb1EEEv26Multihead_attention_paramsIT_XT5_EE --------------------------
	.section	.text._ZN4mmha33masked_multihead_attention_kernelItLi80ELi128ELi2ELi16ELi128ELb0ELb1EEEv26Multihead_attention_paramsIT_XT5_EE,"ax",@progbits
	.sectioninfo	@"SHI_REGISTERS=95"
	.align	128
        .global         _ZN4mmha33masked_multihead_attention_kernelItLi80ELi128ELi2ELi16ELi128ELb0ELb1EEEv26Multihead_attention_paramsIT_XT5_EE
        .type           _ZN4mmha33masked_multihead_attention_kernelItLi80ELi128ELi2ELi16ELi128ELb0ELb1EEEv26Multihead_attention_paramsIT_XT5_EE,@function
        .size           _ZN4mmha33masked_multihead_attention_kernelItLi80ELi128ELi2ELi16ELi128ELb0ELb1EEEv26Multihead_attention_paramsIT_XT5_EE,(.L_x_3264 - _ZN4mmha33masked_multihead_attention_kernelItLi80ELi128ELi2ELi16ELi128ELb0ELb1EEEv26Multihead_attention_paramsIT_XT5_EE)
        .other          _ZN4mmha33masked_multihead_attention_kernelItLi80ELi128ELi2ELi16ELi128ELb0ELb1EEEv26Multihead_attention_paramsIT_XT5_EE,@"STO_CUDA_ENTRY STV_DEFAULT"
_ZN4mmha33masked_multihead_attention_kernelItLi80ELi128ELi2ELi16ELi128ELb0ELb1EEEv26Multihead_attention_paramsIT_XT5_EE:
.text._ZN4mmha33masked_multihead_attention_kernelItLi80ELi128ELi2ELi16ELi128ELb0ELb1EEEv26Multihead_attention_paramsIT_XT5_EE:
[----:B------:R-:W-:Y:S02]  /*0000*/  IMAD.MOV.U32 R1, RZ, RZ, c[0x0][0x28] ;  /* 0x00000a00ff017624 */ /* 0x000fe400078e00ff */
[----:B------:R-:W-:Y:S01]  /*0010*/  ISETP.NE.U32.AND P0, PT, RZ, c[0x0][0x270], PT ;  /* 0x00009c00ff007a0c */ /* 0x000fe20003f05070 */
[----:B------:R-:W-:Y:S01]  /*0020*/  ULDC.64 UR36, c[0x0][0x118] ;  /* 0x0000460000247ab9 */ /* 0x000fe20000000a00 */
[----:B------:R-:W0:Y:S02]  /*0030*/  S2UR UR6, SR_CTAID.Y ;  /* 0x00000000000679c3 */ /* 0x000e240000002600 */
[----:B------:R-:W-:-:S13]  /*0040*/  ISETP.NE.AND.EX P0, PT, RZ, c[0x0][0x274], PT, P0 ;  /* 0x00009d00ff007a0c */ /* 0x000fda0003f05300 */
[----:B------:R-:W-:Y:S05]  /*0050*/  @!P0 BRA `(.L_x_2293) ;  /* 0x0000008000008947 */ /* 0x000fea0003800000 */
[----:B------:R-:W-:Y:S02]  /*0060*/  ULDC.64 UR4, c[0x0][0x270] ;  /* 0x00009c0000047ab9 */ /* 0x000fe40000000a00 */
[----:B0-----:R-:W-:-:S04]  /*0070*/  UIADD3 UR4, UP0, UR6, UR4, URZ ;  /* 0x0000000406047290 */ /* 0x001fc8000ff1e03f */
[----:B------:R-:W-:Y:S02]  /*0080*/  ULEA.HI.X.SX32 UR5, UR6, UR5, 0x1, UP0 ;  /* 0x0000000506057291 */ /* 0x000fe400080f0e3f */
[----:B------:R-:W-:-:S04]  /*0090*/  IMAD.U32 R2, RZ, RZ, UR4 ;  /* 0x00000004ff027e24 */ /* 0x000fc8000f8e00ff */
[----:B------:R-:W-:-:S05]  /*00a0*/  IMAD.U32 R3, RZ, RZ, UR5 ;  /* 0x00000005ff037e24 */ /* 0x000fca000f8e00ff */
[----:B------:R-:W2:Y:S02]  /*00b0*/  LDG.E.U8 R2, [R2.64] ;  /* 0x0000002402027981 */ /* 0x000ea4000c1e1100 */
[----:B--2---:R-:W-:-:S13]  /*00c0*/  ISETP.NE.AND P0, PT, R2, 0x1, PT ;  /* 0x000000010200780c */ /* 0x004fda0003f05270 */
[----:B------:R-:W-:Y:S05]  /*00d0*/  @!P0 EXIT ;  /* 0x000000000000894d */ /* 0x000fea0003800000 */
.L_x_2293:
[----:B------:R-:W-:Y:S01]  /*00e0*/  IABS R4, c[0x0][0x1d0] ;  /* 0x0000740000047a13 */ /* 0x000fe20000000000 */
[----:B------:R-:W1:Y:S01]  /*00f0*/  S2R R3, SR_CTAID.Y ;  /* 0x0000000000037919 */ /* 0x000e620000002600 */
[----:B------:R-:W-:Y:S02]  /*0100*/  ULDC.64 UR8, c[0x0][0x280] ;  /* 0x0000a00000087ab9 */ /* 0x000fe40000000a00 */
[----:B------:R-:W2:Y:S01]  /*0110*/  R2UR UR11, R4 ;  /* 0x00000000040b73c2 */ /* 0x000ea200000e0000 */
[----:B------:R-:W-:Y:S02]  /*0120*/  UISETP.NE.U32.AND UP0, UPT, URZ, UR8, UPT ;  /* 0x000000083f00728c */ /* 0x000fe4000bf05070 */
[----:B------:R-:W-:Y:S02]  /*0130*/  ULDC.64 UR44, c[0x0][0x1d0] ;  /* 0x00007400002c7ab9 */ /* 0x000fe40000000a00 */
[----:B------:R-:W-:-:S03]  /*0140*/  UISETP.NE.AND.EX UP0, UPT, URZ, UR9, UPT, UP0 ;  /* 0x000000093f00728c */ /* 0x000fc6000bf05300 */
[----:B------:R-:W-:-:S03]  /*0150*/  ULDC.64 UR8, c[0x0][0x280] ;  /* 0x0000a00000087ab9 */ /* 0x000fc60000000a00 */
[----:B------:R-:W-:-:S05]  /*0160*/  PLOP3.LUT P0, PT, PT, PT, UP0, 0x80, 0x0 ;  /* 0x000000000000781c */ /* 0x000fca0003f0f008 */
[----:B------:R-:W-:Y:S02]  /*0170*/  @UP0 UMOV UR4, 0x4 ;  /* 0x0000000400040882 */ /* 0x000fe40000000000 */
[----:B0-----:R-:W-:Y:S01]  /*0180*/  @UP0 UIMAD.WIDE UR8, UR6, UR4, UR8 ;  /* 0x00000004060802a5 */ /* 0x001fe2000f8e0208 */
[----:B-1----:R-:W-:Y:S02]  /*0190*/  IABS R5, R3 ;  /* 0x0000000300057213 */ /* 0x002fe40000000000 */
[----:B------:R-:W-:Y:S01]  /*01a0*/  UMOV UR4, URZ ;  /* 0x0000003f00047c82 */ /* 0x000fe20008000000 */
[----:B--2---:R-:W0:Y:S01]  /*01b0*/  I2F.RP R0, UR11 ;  /* 0x0000000b00007d06 */ /* 0x004e220008209400 */
[----:B------:R-:W1:Y:S01]  /*01c0*/  R2UR UR10, R5 ;  /* 0x00000000050a73c2 */ /* 0x000e6200000e0000 */
[----:B------:R-:W-:-:S06]  /*01d0*/  IMAD.U32 R3, RZ, RZ, UR9 ;  /* 0x00000009ff037e24 */ /* 0x000fcc000f8e00ff */
[----:B0-----:R-:W0:Y:S02]  /*01e0*/  MUFU.RCP R0, R0 ;  /* 0x0000000000007308 */ /* 0x001e240000001000 */
[----:B0-----:R-:W-:-:S06]  /*01f0*/  IADD3 R2, R0, 0xffffffe, RZ ;  /* 0x0ffffffe00027810 */ /* 0x001fcc0007ffe0ff */
[----:B------:R-:W0:Y:S02]  /*0200*/  F2I.FTZ.U32.TRUNC.NTZ R2, R2 ;  /* 0x0000000200027305 */ /* 0x000e24000021f000 */
[----:B0-----:R0:W2:Y:S02]  /*0210*/  R2UR UR5, R2 ;  /* 0x00000000020573c2 */ /* 0x0010a400000e0000 */
[----:B0-----:R-:W-:Y:S01]  /*0220*/  IMAD.U32 R2, RZ, RZ, UR8 ;  /* 0x00000008ff027e24 */ /* 0x001fe2000f8e00ff */
[----:B------:R-:W-:-:S04]  /*0230*/  ULDC.64 UR8, c[0x0][0x240] ;  /* 0x0000900000087ab9 */ /* 0x000fc80000000a00 */
[----:B------:R0:W3:Y:S01]  /*0240*/  @P0 LDG.E R6, [R2.64] ;  /* 0x0000002402060981 */ /* 0x0000e2000c1e1900 */
[----:B--2---:R-:W-:-:S04]  /*0250*/  UIADD3 UR7, URZ, -UR5, URZ ;  /* 0x800000053f077290 */ /* 0x004fc8000fffe03f */
[----:B------:R-:W-:-:S04]  /*0260*/  UIMAD UR7, UR7, UR11, URZ ;  /* 0x0000000b070772a4 */ /* 0x000fc8000f8e023f */
[----:B------:R-:W-:-:S04]  /*0270*/  UIMAD.WIDE.U32 UR4, UR5, UR7, UR4 ;  /* 0x00000007050472a5 */ /* 0x000fc8000f8e0004 */
[----:B-1----:R-:W-:-:S04]  /*0280*/  UIMAD.WIDE.U32 UR4, UR5, UR10, URZ ;  /* 0x0000000a050472a5 */ /* 0x002fc8000f8e003f */
[----:B------:R-:W-:-:S04]  /*0290*/  UIADD3 UR4, -UR5, URZ, URZ ;  /* 0x0000003f05047290 */ /* 0x000fc8000fffe13f */
[----:B------:R-:W-:-:S04]  /*02a0*/  UIMAD UR4, UR11, UR4, UR10 ;  /* 0x000000040b0472a4 */ /* 0x000fc8000f8e020a */
[----:B------:R-:W-:-:S11]  /*02b0*/  UISETP.GT.U32.AND UP3, UPT, UR11, UR4, UPT ;  /* 0x000000040b00728c */ /* 0x000fd6000bf64070 */
[----:B------:R-:W-:-:S04]  /*02c0*/  @!UP3 UIADD3 UR4, UR4, -UR11, URZ ;  /* 0x8000000b0404b290 */ /* 0x000fc8000fffe03f */
[----:B------:R-:W-:Y:S02]  /*02d0*/  UISETP.GE.U32.AND UP2, UPT, UR4, UR11, UPT ;  /* 0x0000000b0400728c */ /* 0x000fe4000bf46070 */
[----:B------:R-:W-:Y:S02]  /*02e0*/  ULOP3.LUT UR4, UR6, UR44, URZ, 0x3c, !UPT ;  /* 0x0000002c06047292 */ /* 0x000fe4000f8e3c3f */
[----:B------:R-:W-:Y:S02]  /*02f0*/  @!UP3 UIADD3 UR5, UR5, 0x1, URZ ;  /* 0x000000010505b890 */ /* 0x000fe4000fffe03f */
[----:B------:R-:W-:Y:S02]  /*0300*/  UISETP.NE.U32.AND UP1, UPT, URZ, UR8, UPT ;  /* 0x000000083f00728c */ /* 0x000fe4000bf25070 */
[----:B------:R-:W-:-:S03]  /*0310*/  UISETP.GE.AND UP3, UPT, UR4, URZ, UPT ;  /* 0x0000003f0400728c */ /* 0x000fc6000bf66270 */
[----:B------:R-:W-:Y:S02]  /*0320*/  @UP2 UIADD3 UR5, UR5, 0x1, URZ ;  /* 0x0000000105052890 */ /* 0x000fe4000fffe03f */
[----:B------:R-:W-:Y:S02]  /*0330*/  UISETP.NE.AND UP2, UPT, URZ, UR44, UPT ;  /* 0x0000002c3f00728c */ /* 0x000fe4000bf45270 */
[----:B------:R-:W-:-:S03]  /*0340*/  UISETP.NE.AND.EX UP1, UPT, URZ, UR9, UPT, UP1 ;  /* 0x000000093f00728c */ /* 0x000fc6000bf25310 */
[----:B------:R-:W-:Y:S02]  /*0350*/  UMOV UR46, UR5 ;  /* 0x00000005002e7c82 */ /* 0x000fe40008000000 */
[----:B------:R-:W-:Y:S01]  /*0360*/  @!UP3 UIADD3 UR46, -UR46, URZ, URZ ;  /* 0x0000003f2e2eb290 */ /* 0x000fe2000fffe13f */
[----:B------:R-:W-:Y:S01]  /*0370*/  PLOP3.LUT P1, PT, PT, PT, UP1, 0x80, 0x0 ;  /* 0x000000000000781c */ /* 0x000fe20003f2f018 */
[----:B------:R-:W-:Y:S02]  /*0380*/  ULDC.64 UR4, c[0x0][0x240] ;  /* 0x0000900000047ab9 */ /* 0x000fe40000000a00 */
[----:B------:R-:W-:Y:S02]  /*0390*/  @!UP2 ULOP3.LUT UR46, URZ, UR44, URZ, 0x33, !UPT ;  /* 0x0000002c3f2ea292 */ /* 0x000fe4000f8e333f */
[----:B------:R-:W-:Y:S02]  /*03a0*/  @UP1 UMOV UR7, 0x4 ;  /* 0x0000000400071882 */ /* 0x000fe40000000000 */
[----:B------:R-:W-:-:S06]  /*03b0*/  @UP1 UIMAD.WIDE UR4, UR46, UR7, UR4 ;  /* 0x000000072e0412a5 */ /* 0x000fcc000f8e0204 */
[----:B0-----:R-:W-:Y:S02]  /*03c0*/  IMAD.U32 R3, RZ, RZ, UR5 ;  /* 0x00000005ff037e24 */ /* 0x001fe4000f8e00ff */
[----:B------:R-:W-:-:S05]  /*03d0*/  IMAD.U32 R2, RZ, RZ, UR4 ;  /* 0x00000004ff027e24 */ /* 0x000fca000f8e00ff */
[----:B------:R0:W2:Y:S01]  /*03e0*/  @P1 LDG.E R3, [R2.64] ;  /* 0x0000002402031981 */ /* 0x0000a2000c1e1900 */
[----:B------:R-:W-:-:S04]  /*03f0*/  IABS R13, c[0x0][0x1d4] ;  /* 0x00007500000d7a13 */ /* 0x000fc80000000000 */
[----:B------:R-:W1:Y:S08]  /*0400*/  I2F.RP R0, R13 ;  /* 0x0000000d00007306 */ /* 0x000e700000209400 */
[----:B-1----:R-:W1:Y:S02]  /*0410*/  MUFU.RCP R0, R0 ;  /* 0x0000000000007308 */ /* 0x002e640000001000 */
[----:B-1----:R-:W-:-:S06]  /*0420*/  IADD3 R4, R0, 0xffffffe, RZ ;  /* 0x0ffffffe00047810 */ /* 0x002fcc0007ffe0ff */
[----:B------:R1:W0:Y:S01]  /*0430*/  F2I.FTZ.U32.TRUNC.NTZ R5, R4 ;  /* 0x0000000400057305 */ /* 0x000222000021f000 */
[----:B------:R-:W-:Y:S01]  /*0440*/  ULDC UR4, c[0x0][0x210] ;  /* 0x0000840000047ab9 */ /* 0x000fe20000000800 */
[----:B------:R-:W4:Y:S01]  /*0450*/  S2UR UR48, SR_CTAID.X ;  /* 0x00000000003079c3 */ /* 0x000f220000002500 */
[----:B-1----:R-:W-:Y:S02]  /*0460*/  IMAD.MOV.U32 R4, RZ, RZ, RZ ;  /* 0x000000ffff047224 */ /* 0x002fe400078e00ff */
[----:B0-----:R-:W-:-:S04]  /*0470*/  IMAD.MOV R2, RZ, RZ, -R5 ;  /* 0x000000ffff027224 */ /* 0x001fc800078e0a05 */
[----:B------:R-:W-:Y:S02]  /*0480*/  IMAD R7, R2, R13, RZ ;  /* 0x0000000d02077224 */ /* 0x000fe400078e02ff */
[----:B------:R-:W0:Y:S02]  /*0490*/  S2R R2, SR_TID.X ;  /* 0x0000000000027919 */ /* 0x000e240000002100 */
[----:B------:R-:W-:Y:S01]  /*04a0*/  IMAD.HI.U32 R5, R5, R7, R4 ;  /* 0x0000000705057227 */ /* 0x000fe200078e0004 */
[----:B------:R-:W-:Y:S02]  /*04b0*/  ULDC UR42, c[0x0][0x1d8] ;  /* 0x00007600002a7ab9 */ /* 0x000fe40000000800 */
[----:B----4-:R-:W-:Y:S02]  /*04c0*/  UIMAD UR42, UR6, UR42, UR48 ;  /* 0x0000002a062a72a4 */ /* 0x010fe4000f8e0230 */
[----:B------:R-:W-:Y:S02]  /*04d0*/  UIMAD UR5, UR48, 0x50, URZ ;  /* 0x00000050300578a4 */ /* 0x000fe4000f8e023f */
[----:B------:R-:W-:-:S02]  /*04e0*/  ULDC UR44, c[0x0][0x1c8] ;  /* 0x00007200002c7ab9 */ /* 0x000fc40000000800 */
[----:B------:R-:W-:Y:S02]  /*04f0*/  UMOV UR8, 0x1 ;  /* 0x0000000100087882 */ /* 0x000fe40000000000 */
[----:B------:R-:W-:Y:S02]  /*0500*/  UIMAD UR47, UR6, UR45, URZ ;  /* 0x0000002d062f72a4 */ /* 0x000fe4000f8e023f */
[----:B------:R-:W-:Y:S01]  /*0510*/  UIMAD UR49, UR42, 0x50, URZ ;  /* 0x000000502a3178a4 */ /* 0x000fe2000f8e023f */
[C---:B0-----:R-:W-:Y:S01]  /*0520*/  ISETP.GE.AND P3, PT, R2.reuse, 0x14, PT ;  /* 0x000000140200780c */ /* 0x041fe20003f66270 */
[----:B------:R-:W-:Y:S01]  /*0530*/  IMAD.SHL.U32 R0, R2, 0x4, RZ ;  /* 0x0000000402007824 */ /* 0x000fe200078e00ff */
[----:B------:R-:W-:Y:S01]  /*0540*/  UMOV UR40, URZ ;  /* 0x0000003f00287c82 */ /* 0x000fe20008000000 */
[----:B------:R-:W-:Y:S03]  /*0550*/  BSSY B0, `(.L_x_2294) ;  /* 0x0000032000007945 */ /* 0x000fe60003800000 */
[----:B------:R-:W-:-:S07]  /*0560*/  IADD3 R8, R0, UR5, RZ ;  /* 0x0000000500087c10 */ /* 0x000fce000fffe0ff */
[----:B------:R-:W-:Y:S01]  /*0570*/  @P3 CS2R R24, SRZ ;  /* 0x0000000000183805 */ /* 0x000fe2000001ff00 */
[----:B---3--:R-:W0:Y:S02]  /*0580*/  @P0 R2UR UR43, R6 ;  /* 0x00000000062b03c2 */ /* 0x008e2400000e0000 */
[----:B0-----:R-:W-:-:S07]  /*0590*/  @UP0 UIADD3 UR43, UR43, UR4, URZ ;  /* 0x000000042b2b0290 */ /* 0x001fce000fffe03f */
[----:B------:R-:W-:Y:S02]  /*05a0*/  @!UP0 ULDC UR43, c[0x0][0x1ec] ;  /* 0x00007b00002b8ab9 */ /* 0x000fe40000000800 */
[----:B------:R-:W-:-:S05]  /*05b0*/  IABS R16, UR43 ;  /* 0x0000002b00107c13 */ /* 0x000fca0008000000 */
[----:B------:R-:W-:-:S04]  /*05c0*/  IMAD.HI.U32 R5, R5, R16, RZ ;  /* 0x0000001005057227 */ /* 0x000fc800078e00ff */
[----:B------:R-:W-:-:S04]  /*05d0*/  IMAD.MOV R5, RZ, RZ, -R5 ;  /* 0x000000ffff057224 */ /* 0x000fc800078e0a05 */
[----:B------:R-:W-:-:S05]  /*05e0*/  IMAD R16, R13, R5, R16 ;  /* 0x000000050d107224 */ /* 0x000fca00078e0210 */
[----:B------:R-:W-:Y:S01]  /*05f0*/  ISETP.GT.U32.AND P0, PT, R13, R16, PT ;  /* 0x000000100d00720c */ /* 0x000fe20003f04070 */
[----:B------:R-:W-:Y:S02]  /*0600*/  UISETP.NE.AND UP0, UPT, URZ, UR44, UPT ;  /* 0x0000002c3f00728c */ /* 0x000fe4000bf05270 */
[----:B------:R-:W-:Y:S02]  /*0610*/  UIMAD UR44, UR6, UR44, UR5 ;  /* 0x0000002c062c72a4 */ /* 0x000fe4000f8e0205 */
[----:B------:R-:W-:Y:S02]  /*0620*/  UIADD3 UR45, UR43, -UR45, UR8 ;  /* 0x8000002d2b2d7290 */ /* 0x000fe4000fffe008 */
[----:B------:R-:W-:Y:S02]  /*0630*/  USEL UR44, UR49, UR44, !UP0 ;  /* 0x0000002c312c7287 */ /* 0x000fe4000c000000 */
[----:B------:R-:W-:Y:S02]  /*0640*/  UISETP.LT.AND UP0, UPT, URZ, UR45, UPT ;  /* 0x0000002d3f00728c */ /* 0x000fe4000bf01270 */
[----:B------:R-:W-:-:S02]  /*0650*/  ULDC UR4, c[0x0][0x1d8] ;  /* 0x0000760000047ab9 */ /* 0x000fc40000000800 */
[----:B------:R-:W-:Y:S01]  /*0660*/  @!P0 IMAD.IADD R16, R16, 0x1, -R13 ;  /* 0x0000000110108824 */ /* 0x000fe200078e0a0d */
[----:B------:R-:W-:Y:S02]  /*0670*/  USEL UR45, URZ, UR45, !UP0 ;  /* 0x0000002d3f2d7287 */ /* 0x000fe4000c000000 */
[----:B------:R-:W-:Y:S01]  /*0680*/  UIMAD UR46, UR46, UR4, URZ ;  /* 0x000000042e2e72a4 */ /* 0x000fe2000f8e023f */
[----:B------:R-:W-:Y:S01]  /*0690*/  ISETP.LE.AND P2, PT, RZ, UR43, PT ;  /* 0x0000002bff007c0c */ /* 0x000fe2000bf43270 */
[----:B--2---:R0:W1:Y:S01]  /*06a0*/  @P1 R2UR UR40, R3 ;  /* 0x00000000032813c2 */ /* 0x00406200000e0000 */
[----:B------:R-:W-:Y:S02]  /*06b0*/  ISETP.GT.U32.AND P1, PT, R13, R16, PT ;  /* 0x000000100d00720c */ /* 0x000fe40003f24070 */
[----:B0-----:R-:W-:Y:S01]  /*06c0*/  IADD3 R3, R0, UR44, RZ ;  /* 0x0000002c00037c10 */ /* 0x001fe2000fffe0ff */
        /* <DEDUP_REMOVED lines=18> */
[----:B------:R-:W2:Y:S01]  /*07f0*/  I2F.S8 R11, R11 ;  /* 0x0000000b000b7306 */ /* 0x000ea20000001400 */
[----:B---3--:R-:W-:-:S07]  /*0800*/  FMUL.FTZ R12, R12, R4 ;  /* 0x000000040c0c7220 */ /* 0x008fce0000410000 */
[----:B------:R-:W3:Y:S01]  /*0810*/  I2F.S16 R9, R9 ;  /* 0x0000000900097306 */ /* 0x000ee20000101400 */
[-C--:B0-----:R-:W-:Y:S02]  /*0820*/  FMUL.FTZ R7, R10, R4.reuse ;  /* 0x000000040a077220 */ /* 0x081fe40000410000 */
[----:B--2---:R-:W-:-:S05]  /*0830*/  FMUL.FTZ R6, R11, R4 ;  /* 0x000000040b067220 */ /* 0x004fca0000410000 */
[----:B-----5:R-:W-:Y:S01]  /*0840*/  F2FP.PACK_AB R25, R6, R7 ;  /* 0x000000070619723e */ /* 0x020fe200000000ff */
[----:B---3--:R-:W-:-:S05]  /*0850*/  FMUL.FTZ R5, R9, R4 ;  /* 0x0000000409057220 */ /* 0x008fca0000410000 */
[----:B------:R-:W-:Y:S02]  /*0860*/  F2FP.PACK_AB R24, R5, R12 ;  /* 0x0000000c0518723e */ /* 0x000fe400000000ff */
.L_x_2295:
[----:B------:R-:W-:Y:S05]  /*0870*/  BSYNC B0 ;  /* 0x0000000000007941 */ /* 0x000fea0003800000 */
.L_x_2294:
[----:B------:R-:W-:Y:S01]  /*0880*/  IMAD.MOV.U32 R17, RZ, RZ, 0x2 ;  /* 0x00000002ff117424 */ /* 0x000fe200078e00ff */
[----:B------:R-:W-:Y:S01]  /*0890*/  ISETP.NE.AND P0, PT, RZ, c[0x0][0x1d4], PT ;  /* 0x00007500ff007a0c */ /* 0x000fe20003f05270 */
[----:B------:R-:W-:Y:S01]  /*08a0*/  @!P1 IMAD.IADD R16, R16, 0x1, -R13 ;  /* 0x0000000110109824 */ /* 0x000fe200078e0a0d */
[----:B------:R-:W-:Y:S01]  /*08b0*/  ULDC.64 UR38, c[0x2][0x0] ;  /* 0x0080000000267ab9 */ /* 0x000fe20000000a00 */
[----:B------:R-:W-:Y:S01]  /*08c0*/  BSSY B0, `(.L_x_2296) ;  /* 0x0000024000007945 */ /* 0x000fe20003800000 */
[----:B------:R-:W-:Y:S01]  /*08d0*/  ISETP.NE.AND P1, PT, R17, c[0x0][0x258], PT ;  /* 0x0000960011007a0c */ /* 0x000fe20003f25270 */
[----:B------:R-:W-:Y:S01]  /*08e0*/  ULDC.64 UR4, c[0x0][0x248] ;  /* 0x0000920000047ab9 */ /* 0x000fe20000000a00 */
[----:B------:R-:W-:Y:S01]  /*08f0*/  @!P2 IMAD.MOV R16, RZ, RZ, -R16 ;  /* 0x000000ffff10a224 */ /* 0x000fe200078e0a10 */
[----:B------:R-:W-:Y:S02]  /*0900*/  UIMAD.WIDE.U32 UR38, UR8, UR4, UR38 ;  /* 0x00000004082672a5 */ /* 0x000fe4000f8e0026 */
[----:B------:R-:W-:-:S02]  /*0910*/  UIMAD UR4, UR8, UR5, URZ ;  /* 0x00000005080472a4 */ /* 0x000fc4000f8e023f */
[----:B------:R-:W-:Y:S02]  /*0920*/  USHF.R.S32.HI UR50, URZ, 0x1f, UR47 ;  /* 0x0000001f3f327899 */ /* 0x000fe4000801142f */
[----:B------:R-:W-:Y:S01]  /*0930*/  UIADD3 UR39, UR39, UR4, URZ ;  /* 0x0000000427277290 */ /* 0x000fe2000fffe03f */
[----:B------:R-:W-:-:S03]  /*0940*/  @!P0 LOP3.LUT R16, RZ, c[0x0][0x1d4], RZ, 0x33, !PT ;  /* 0x00007500ff108a12 */ /* 0x000fc600078e33ff */
[----:B------:R-:W-:Y:S05]  /*0950*/  @!P1 BRA `(.L_x_2297) ;  /* 0x0000006000009947 */ /* 0x000fea0003800000 */
[----:B------:R-:W-:Y:S01]  /*0960*/  ISETP.GT.AND P0, PT, R2, 0x13, PT ;  /* 0x000000130200780c */ /* 0x000fe20003f04270 */
[----:B------:R-:W-:-:S12]  /*0970*/  CS2R R22, SRZ ;  /* 0x0000000000167805 */ /* 0x000fd8000001ff00 */
[----:B------:R-:W-:Y:S05]  /*0980*/  @P0 BRA `(.L_x_2298) ;  /* 0x0000017000000947 */ /* 0x000fea0003800000 */
[----:B0-----:R-:W-:-:S05]  /*0990*/  IMAD.WIDE R4, R3, R17, c[0x0][0x178] ;  /* 0x00005e0003047625 */ /* 0x001fca00078e0211 */
[----:B------:R0:W5:Y:S01]  /*09a0*/  LDG.E.64 R22, [R4.64] ;  /* 0x0000002404167981 */ /* 0x000162000c1e1b00 */
[----:B------:R-:W-:Y:S05]  /*09b0*/  BRA `(.L_x_2298) ;  /* 0x0000014000007947 */ /* 0x000fea0003800000 */
.L_x_2297:
[----:B0-----:R-:W-:-:S04]  /*09c0*/  IADD3 R4, P0, R3, c[0x0][0x178], RZ ;  /* 0x00005e0003047a10 */ /* 0x001fc80007f1e0ff */
[----:B------:R-:W-:-:S05]  /*09d0*/  LEA.HI.X.SX32 R5, R3, c[0x0][0x17c], 0x1, P0 ;  /* 0x00005f0003057a11 */ /* 0x000fca00000f0eff */
[----:B------:R-:W2:Y:S01]  /*09e0*/  LDG.E R4, [R4.64] ;  /* 0x0000002404047981 */ /* 0x000ea2000c1e1900 */
[----:B------:R-:W-:Y:S02]  /*09f0*/  IMAD.U32 R6, RZ, RZ, UR38 ;  /* 0x00000026ff067e24 */ /* 0x000fe4000f8e00ff */
[----:B------:R-:W-:-:S05]  /*0a00*/  IMAD.U32 R7, RZ, RZ, UR39 ;  /* 0x00000027ff077e24 */ /* 0x000fca000f8e00ff */
        /* <DEDUP_REMOVED lines=12> */
[----:B------:R-:W-:Y:S01]  /*0ad0*/  F2FP.PACK_AB R23, R4, R5 ;  /* 0x000000050417723e */ /* 0x000fe200000000ff */
[----:B---3--:R-:W-:-:S05]  /*0ae0*/  FMUL.FTZ R6, R3, R6 ;  /* 0x0000000603067220 */ /* 0x008fca0000410000 */
[----:B------:R-:W-:Y:S02]  /*0af0*/  F2FP.PACK_AB R22, R6, R11 ;  /* 0x0000000b0616723e */ /* 0x000fe400000000ff */
.L_x_2298:
[----:B------:R-:W-:Y:S05]  /*0b00*/  BSYNC B0 ;  /* 0x0000000000007941 */ /* 0x000fea0003800000 */
.L_x_2296:
[----:B------:R-:W-:Y:S01]  /*0b10*/  ULDC.64 UR4, c[0x0][0x1f8] ;  /* 0x00007e0000047ab9 */ /* 0x000fe20000000a00 */
[C---:B------:R-:W-:Y:S01]  /*0b20*/  ISETP.GT.AND P1, PT, R2.reuse, 0x1f, PT ;  /* 0x0000001f0200780c */ /* 0x040fe20003f24270 */
[----:B------:R-:W-:Y:S01]  /*0b30*/  UISETP.NE.U32.AND UP0, UPT, URZ, UR4, UPT ;  /* 0x000000043f00728c */ /* 0x000fe2000bf05070 */
[----:B------:R-:W-:Y:S02]  /*0b40*/  ISETP.EQ.U32.AND P0, PT, RZ, c[0x0][0x240], PT ;  /* 0x00009000ff007a0c */ /* 0x000fe40003f02070 */
[----:B------:R-:W-:Y:S01]  /*0b50*/  ISETP.GT.AND P4, PT, R2, 0x13, PT ;  /* 0x000000130200780c */ /* 0x000fe20003f84270 */
[----:B------:R-:W-:Y:S01]  /*0b60*/  UISETP.NE.AND.EX UP0, UPT, URZ, UR5, UPT, UP0 ;  /* 0x000000053f00728c */ /* 0x000fe2000bf05300 */
[----:B------:R-:W-:Y:S02]  /*0b70*/  ISETP.EQ.OR.EX P0, PT, RZ, c[0x0][0x244], P1, P0 ;  /* 0x00009100ff007a0c */ /* 0x000fe40000f02700 */
[----:B------:R-:W-:Y:S01]  /*0b80*/  ISETP.EQ.U32.AND P2, PT, RZ, c[0x0][0x180], PT ;  /* 0x00006000ff007a0c */ /* 0x000fe20003f42070 */
[----:B------:R-:W-:Y:S01]  /*0b90*/  ULDC.64 UR4, c[0x0][0x1f8] ;  /* 0x00007e0000047ab9 */ /* 0x000fe20000000a00 */
[----:B------:R-:W-:-:S02]  /*0ba0*/  P2R R3, PR, RZ, 0x2 ;  /* 0x00000002ff037803 */ /* 0x000fc40000000000 */
[----:B------:R-:W-:Y:S02]  /*0bb0*/  PLOP3.LUT P3, PT, PT, PT, UP0, 0x80, 0x0 ;  /* 0x000000000000781c */ /* 0x000fe40003f6f008 */
[----:B------:R-:W-:Y:S02]  /*0bc0*/  ISETP.EQ.OR.EX P2, PT, RZ, c[0x0][0x184], P4, P2 ;  /* 0x00006100ff007a0c */ /* 0x000fe40002742720 */
[----:B------:R-:W-:Y:S01]  /*0bd0*/  @UP0 UMOV UR7, 0x4 ;  /* 0x0000000400070882 */ /* 0x000fe20000000000 */
[----:B------:R-:W-:Y:S01]  /*0be0*/  ISETP.EQ.U32.AND P1, PT, RZ, c[0x0][0x170], PT ;  /* 0x00005c00ff007a0c */ /* 0x000fe20003f22070 */
[----:B------:R-:W-:Y:S01]  /*0bf0*/  @UP0 UIMAD.WIDE UR6, UR6, UR7, UR4 ;  /* 0x00000007060602a5 */ /* 0x000fe2000f8e0204 */
[----:B------:R-:W-:Y:S01]  /*0c00*/  CS2R R12, SRZ ;  /* 0x00000000000c7805 */ /* 0x000fe2000001ff00 */
[----:B------:R-:W-:Y:S01]  /*0c10*/  VOTEU.ALL UP0, P0 ;  /* 0x00000000003f7886 */ /* 0x000fe20000000000 */
[----:B------:R-:W-:Y:S01]  /*0c20*/  ISETP.EQ.OR.EX P1, PT, RZ, c[0x0][0x174], P4, P1 ;  /* 0x00005d00ff007a0c */ /* 0x000fe20002722710 */
[----:B------:R-:W-:Y:S01]  /*0c30*/  ULDC UR4, c[0x0][0x1d8] ;  /* 0x0000760000047ab9 */ /* 0x000fe20000000800 */
[----:B------:R-:W-:Y:S01]  /*0c40*/  CS2R R14, SRZ ;  /* 0x00000000000e7805 */ /* 0x000fe2000001ff00 */
[----:B------:R-:W-:Y:S01]  /*0c50*/  IMAD.U32 R10, RZ, RZ, UR6 ;  /* 0x00000006ff0a7e24 */ /* 0x000fe2000f8e00ff */
[----:B-1----:R-:W-:Y:S01]  /*0c60*/  @!UP0 UIMAD UR4, UR40, UR4, UR48 ;  /* 0x00000004280482a4 */ /* 0x002fe2000f8e0230 */
[----:B------:R-:W-:Y:S01]  /*0c70*/  IMAD.U32 R11, RZ, RZ, UR7 ;  /* 0x00000007ff0b7e24 */ /* 0x000fe2000f8e00ff */
[----:B------:R-:W-:Y:S01]  /*0c80*/  UMOV UR41, URZ ;  /* 0x0000003f00297c82 */ /* 0x000fe20008000000 */
[----:B------:R-:W-:Y:S01]  /*0c90*/  @!P2 IMAD.WIDE R6, R8, R17, c[0x0][0x180] ;  /* 0x000060000806a625 */ /* 0x000fe200078e0211 */
[----:B------:R-:W-:-:S02]  /*0ca0*/  P2R R3, PR, RZ, 0x10 ;  /* 0x00000010ff037803 */ /* 0x000fc40000000000 */
[----:B------:R-:W2:Y:S01]  /*0cb0*/  @P3 LDG.E R10, [R10.64] ;  /* 0x000000240a0a3981 */ /* 0x000ea2000c1e1900 */
[----:B------:R-:W-:Y:S02]  /*0cc0*/  IMAD.U32 R9, RZ, RZ, UR4 ;  /* 0x00000004ff097e24 */ /* 0x000fe4000f8e00ff */
[-C--:B0-----:R-:W-:Y:S01]  /*0cd0*/  @!P1 IMAD.WIDE R4, R8, R17.reuse, c[0x0][0x170] ;  /* 0x00005c0008049625 */ /* 0x081fe200078e0211 */
[----:B------:R-:W3:Y:S03]  /*0ce0*/  @!P2 LDG.E.64 R12, [R6.64] ;  /* 0x00000024060ca981 */ /* 0x000ee6000c1e1b00 */
[----:B------:R-:W-:Y:S01]  /*0cf0*/  @!P0 IMAD R9, R9, 0x50, R0 ;  /* 0x0000005009098824 */ /* 0x000fe200078e0200 */
[----:B------:R-:W4:Y:S03]  /*0d00*/  @!P1 LDG.E.64 R14, [R4.64] ;  /* 0x00000024040e9981 */ /* 0x000f26000c1e1b00 */
[----:B------:R-:W-:-:S06]  /*0d10*/  @!P0 IMAD.WIDE R8, R9, R17, c[0x0][0x230] ;  /* 0x00008c0009088625 */ /* 0x000fcc00078e0211 */
[----:B------:R-:W4:Y:S01]  /*0d20*/  @!P0 LDG.E.64 R8, [R8.64] ;  /* 0x0000002408088981 */ /* 0x000f22000c1e1b00 */
[----:B------:R-:W-:Y:S02]  /*0d30*/  ULDC.U8 UR4, c[0x0][0x1e4] ;  /* 0x0000790000047ab9 */ /* 0x000fe40000000000 */
[----:B------:R-:W-:-:S06]  /*0d40*/  UISETP.NE.AND UP0, UPT, UR4, URZ, UPT ;  /* 0x0000003f0400728c */ /* 0x000fcc000bf05270 */
[----:B------:R-:W-:Y:S02]  /*0d50*/  PLOP3.LUT P2, PT, PT, PT, UP0, 0x80, 0x0 ;  /* 0x000000000000781c */ /* 0x000fe40003f4f008 */
[----:B------:R-:W-:Y:S01]  /*0d60*/  ISETP.GE.AND P1, PT, R2, 0x20, PT ;  /* 0x000000200200780c */ /* 0x000fe20003f26270 */
[----:B--2---:R0:W1:Y:S01]  /*0d70*/  @P3 R2UR UR41, R10 ;  /* 0x000000000a2933c2 */ /* 0x00406200000e0000 */
[----:B------:R-:W-:Y:S01]  /*0d80*/  ISETP.LT.AND P3, PT, RZ, c[0x0][0x1e0], PT ;  /* 0x00007800ff007a0c */ /* 0x000fe20003f61270 */
[----:B---3-5:R-:W-:Y:S01]  /*0d90*/  HFMA2.MMA R22, R22, 1, 1, R12 ;  /* 0x3c003c0016167835 */ /* 0x028fe2000000000c */
[----:B------:R-:W-:Y:S01]  /*0da0*/  HADD2 R23, R23, R13 ;  /* 0x0000000d17177230 */ /* 0x000fe20000000000 */
[----:B----4-:R-:W-:Y:S01]  /*0db0*/  HFMA2.MMA R24, R24, 1, 1, R14 ;  /* 0x3c003c0018187835 */ /* 0x010fe2000000000e */
[----:B------:R-:W-:-:S04]  /*0dc0*/  HADD2 R25, R25, R15 ;  /* 0x0000000f19197230 */ /* 0x000fc80000000000 */
[----:B------:R-:W-:-:S03]  /*0dd0*/  @!P0 HFMA2.MMA R23, R23, R9, -RZ ;  /* 0x0000000917178235 */ /* 0x000fc600001000ff */
[----:B------:R-:W-:Y:S02]  /*0de0*/  @!P0 HMUL2 R22, R22, R8 ;  /* 0x0000000816168232 */ /* 0x000fe40000000000 */
[----:B------:R-:W-:Y:S05]  /*0df0*/  @!P2 BRA P3, `(.L_x_2299) ;  /* 0x00000a100000a947 */ /* 0x000fea0001800000 */
[----:B0-----:R-:W-:Y:S02]  /*0e00*/  ULDC UR4, c[0x0][0x1e0] ;  /* 0x0000780000047ab9 */ /* 0x001fe40000000800 */
[----:B------:R-:W-:-:S06]  /*0e10*/  UISETP.GT.OR UP0, UPT, UR8, UR4, !UP0 ;  /* 0x000000040800728c */ /* 0x000fcc000c704670 */
[----:B------:R-:W-:-:S13]  /*0e20*/  PLOP3.LUT P0, PT, PT, PT, UP0, 0x80, 0x0 ;  /* 0x000000000000781c */ /* 0x000fda0003f0f008 */
        /* <DEDUP_REMOVED lines=15> */
[----:B------:R0:W2:Y:S02]  /*0f20*/  F2I.FTZ.U32.TRUNC.NTZ R5, R4 ;  /* 0x0000000400057305 */ /* 0x0000a4000021f000 */
[----:B0-----:R-:W-:Y:S02]  /*0f30*/  IMAD.MOV.U32 R4, RZ, RZ, RZ ;  /* 0x000000ffff047224 */ /* 0x001fe400078e00ff */
[----:B--2---:R-:W-:-:S04]  /*0f40*/  IMAD.MOV R7, RZ, RZ, -R5 ;  /* 0x000000ffff077224 */ /* 0x004fc800078e0a05 */
        /* <DEDUP_REMOVED lines=22> */
[----:B------:R0:W2:Y:S01]  /*10b0*/  LDC.64 R14, c[0x4][R0] ;  /* 0x01000000000e7b82 */ /* 0x0000a20000000a00 */
        /* <DEDUP_REMOVED lines=14> */
[----:B-12---:R-:W-:Y:S05]  /*11a0*/  CALL.ABS.NOINC R14 ;  /* 0x000000000e007343 */ /* 0x006fea0003c00000 */
.L_x_2301:
        /* <DEDUP_REMOVED lines=30> */
[----:B------:R-:W2:Y:S01]  /*1390*/  LDS R23, [R20] ;  /* 0x0000000014177984 */ /* 0x000ea20000000800 */
[----:B------:R-:W-:Y:S02]  /*13a0*/  ISETP.GE.AND P0, PT, R8, c[0x0][0x1e0], PT ;  /* 0x0000780008007a0c */ /* 0x000fe40003f06270 */
[C-C-:B0-----:R-:W-:Y:S02]  /*13b0*/  PRMT R24, R4.reuse, 0x5410, R25.reuse ;  /* 0x0000541004187816 */ /* 0x141fe40000000019 */
[----:B------:R-:W-:Y:S02]  /*13c0*/  PRMT R25, R4, 0x7632, R25 ;  /* 0x0000763204197816 */ /* 0x000fe40000000019 */
[C-C-:B--2---:R-:W-:Y:S02]  /*13d0*/  PRMT R22, R6.reuse, 0x5410, R23.reuse ;  /* 0x0000541006167816 */ /* 0x144fe40000000017 */
[----:B------:R-:W-:-:S05]  /*13e0*/  PRMT R23, R6, 0x7632, R23 ;  /* 0x0000763206177816 */ /* 0x000fca0000000017 */
[----:B------:R-:W-:Y:S05]  /*13f0*/  @P0 BRA `(.L_x_2305) ;  /* 0x0000032000000947 */ /* 0x000fea0003800000 */
[----:B------:R-:W0:Y:S01]  /*1400*/  I2F R3, c[0x0][0x1e0] ;  /* 0x0000780000037b06 */ /* 0x000e220000201400 */
[----:B------:R-:W-:Y:S01]  /*1410*/  IADD3 R5, R8, 0x2, RZ ;  /* 0x0000000208057810 */ /* 0x000fe20007ffe0ff */
[----:B------:R-:W-:Y:S01]  /*1420*/  ULDC UR4, c[0x0][0x1ec] ;  /* 0x00007b0000047ab9 */ /* 0x000fe20000000800 */
[--C-:B------:R-:W-:Y:S01]  /*1430*/  HADD2.F32 R12, -RZ, R23.reuse.H1_H1 ;  /* 0x30000017ff0c7230 */ /* 0x100fe20000004100 */
[----:B-1----:R-:W-:Y:S01]  /*1440*/  UIADD3 UR4, -UR41, UR4, URZ ;  /* 0x0000000429047290 */ /* 0x002fe2000fffe13f */
[----:B------:R-:W-:-:S03]  /*1450*/  HADD2.F32 R10, -RZ, R23.H0_H0 ;  /* 0x20000017ff0a7230 */ /* 0x000fc60000004100 */
[----:B------:R-:W-:Y:S08]  /*1460*/  I2F R5, R5 ;  /* 0x0000000500057306 */ /* 0x000ff00000201400 */
[----:B0-----:R-:W0:Y:S08]  /*1470*/  MUFU.RCP R3, R3 ;  /* 0x0000000300037308 */ /* 0x001e300000001000 */
[----:B------:R-:W1:Y:S01]  /*1480*/  I2F R4, R8 ;  /* 0x0000000800047306 */ /* 0x000e620000201400 */
[----:B0-----:R-:W-:-:S07]  /*1490*/  FMUL.FTZ R6, R5, R3 ;  /* 0x0000000305067220 */ /* 0x001fce0000410000 */
[----:B------:R-:W-:Y:S01]  /*14a0*/  I2F R0, UR4 ;  /* 0x0000000400007d06 */ /* 0x000fe20008201400 */
        /* <DEDUP_REMOVED lines=39> */
.L_x_2305:
[----:B------:R-:W-:Y:S05]  /*1720*/  BSYNC B1 ;  /* 0x0000000000017941 */ /* 0x000fea0003800000 */
.L_x_2304:
        /* <DEDUP_REMOVED lines=8> */
.L_x_2303:
[----:B------:R-:W-:Y:S05]  /*17b0*/  BSYNC B0 ;  /* 0x0000000000007941 */ /* 0x000fea0003800000 */
.L_x_2302:
[----:B------:R-:W-:Y:S06]  /*17c0*/  BAR.SYNC.DEFER_BLOCKING 0x0 ;  /* 0x0000000000007b1d */ /* 0x000fec0000010000 */
[----:B0-----:R0:W3:Y:S04]  /*17d0*/  @P6 LDS.64 R24, [R14] ;  /* 0x000000000e186984 */ /* 0x0010e80000000a00 */
[----:B------:R0:W4:Y:S04]  /*17e0*/  @P6 LDS.64 R22, [R15] ;  /* 0x000000000f166984 */ /* 0x0001280000000a00 */
[----:B------:R-:W-:Y:S06]  /*17f0*/  BAR.SYNC.DEFER_BLOCKING 0x0 ;  /* 0x0000000000007b1d */ /* 0x000fec0000010000 */
[----:B------:R-:W-:Y:S05]  /*1800*/  BRA `(.L_x_2300) ;  /* 0x0000036000007947 */ /* 0x000fea0003800000 */
.L_x_2299:
[----:B0-----:R-:W-:Y:S01]  /*1810*/  ISETP.GE.AND P0, PT, R0, c[0x0][0x1e0], PT ;  /* 0x0000780000007a0c */ /* 0x001fe20003f06270 */
[----:B------:R-:W-:-:S12]  /*1820*/  BSSY B0, `(.L_x_2300) ;  /* 0x0000034000007945 */ /* 0x000fd80003800000 */
[----:B------:R-:W-:Y:S05]  /*1830*/  @P0 BRA `(.L_x_2306) ;  /* 0x0000032000000947 */ /* 0x000fea0003800000 */
[----:B------:R-:W0:Y:S01]  /*1840*/  I2F R6, c[0x0][0x1e0] ;  /* 0x0000780000067b06 */ /* 0x000e220000201400 */
[----:B------:R-:W-:Y:S01]  /*1850*/  IADD3 R4, R0, 0x2, RZ ;  /* 0x0000000200047810 */ /* 0x000fe20007ffe0ff */
[----:B------:R-:W-:Y:S01]  /*1860*/  ULDC UR4, c[0x0][0x1ec] ;  /* 0x00007b0000047ab9 */ /* 0x000fe20000000800 */
[--C-:B------:R-:W-:Y:S01]  /*1870*/  HADD2.F32 R13, -RZ, R23.reuse.H1_H1 ;  /* 0x30000017ff0d7230 */ /* 0x100fe20000004100 */
[----:B-1----:R-:W-:Y:S01]  /*1880*/  UIADD3 UR4, -UR41, UR4, URZ ;  /* 0x0000000429047290 */ /* 0x002fe2000fffe13f */
[----:B------:R-:W-:Y:S02]  /*1890*/  HADD2.F32 R12, -RZ, R23.H0_H0 ;  /* 0x20000017ff0c7230 */ /* 0x000fe40000004100 */
[----:B------:R-:W-:Y:S01]  /*18a0*/  HADD2.F32 R11, -RZ, R25.H0_H0 ;  /* 0x20000019ff0b7230 */ /* 0x000fe20000004100 */
[----:B------:R-:W-:Y:S08]  /*18b0*/  I2F R4, R4 ;  /* 0x0000000400047306 */ /* 0x000ff00000201400 */
[----:B0-----:R-:W0:Y:S08]  /*18c0*/  MUFU.RCP R7, R6 ;  /* 0x0000000600077308 */ /* 0x001e300000001000 */
[----:B------:R-:W1:Y:S01]  /*18d0*/  I2F R0, R0 ;  /* 0x0000000000007306 */ /* 0x000e620000201400 */
[----:B0-----:R-:W-:-:S07]  /*18e0*/  FMUL.FTZ R3, R4, R7 ;  /* 0x0000000704037220 */ /* 0x001fce0000410000 */
[----:B------:R-:W-:Y:S01]  /*18f0*/  I2F R8, UR4 ;  /* 0x0000000400087d06 */ /* 0x000fe20008201400 */
        /* <DEDUP_REMOVED lines=38> */
.L_x_2306:
[----:B------:R-:W-:Y:S05]  /*1b60*/  BSYNC B0 ;  /* 0x0000000000007941 */ /* 0x000fea0003800000 */
.L_x_2300:
[----:B0-----:R-:W-:Y:S01]  /*1b70*/  ISETP.GT.AND P0, PT, R2, 0x1f, PT ;  /* 0x0000001f0200780c */ /* 0x001fe20003f04270 */
[----:B------:R-:W-:Y:S01]  /*1b80*/  BSSY B0, `(.L_x_2307) ;  /* 0x0000025000007945 */ /* 0x000fe20003800000 */
[----:B--2---:R-:W-:-:S11]  /*1b90*/  IMAD.MOV.U32 R3, RZ, RZ, RZ ;  /* 0x000000ffff037224 */ /* 0x004fd600078e00ff */
[----:B------:R-:W-:Y:S05]  /*1ba0*/  @P0 BRA `(.L_x_2308) ;  /* 0x0000022000000947 */ /* 0x000fea0003800000 */
[----:B---3--:R0:W-:Y:S01]  /*1bb0*/  STS.64 [R2.X8+0x20], R24 ;  /* 0x0000201802007388 */ /* 0x0081e20000008a00 */
[----:B----4-:R-:W-:Y:S01]  /*1bc0*/  HMUL2 R11, R25, R23 ;  /* 0x00000017190b7232 */ /* 0x010fe20000000000 */
        /* <DEDUP_REMOVED lines=12> */
[----:B------:R-:W-:Y:S01]  /*1c90*/  IMAD R4, R16, 0x2, R3 ;  /* 0x0000000210047824 */ /* 0x000fe200078e0203 */
[----:B------:R-:W-:-:S03]  /*1ca0*/  IADD3 R3, R0, UR49, RZ ;  /* 0x0000003100037c10 */ /* 0x000fc6000fffe0ff */
[----:B------:R-:W-:-:S04]  /*1cb0*/  IMAD.SHL.U32 R0, R4, 0x4, RZ ;  /* 0x0000000404007824 */ /* 0x000fc800078e00ff */
[----:B------:R-:W-:-:S04]  /*1cc0*/  IMAD R0, R3, c[0x0][0x1d4], R0 ;  /* 0x0000750003007a24 */ /* 0x000fc800078e0200 */
[----:B------:R-:W-:-:S05]  /*1cd0*/  IMAD.WIDE R4, R0, R5, c[0x0][0x198] ;  /* 0x0000660000047625 */ /* 0x000fca00078e0205 */
[----:B------:R0:W-:Y:S02]  /*1ce0*/  STG.E.64 [R4.64], R22 ;  /* 0x0000001604007986 */ /* 0x0001e4000c101b24 */
.L_x_2310:
[----:B0-----:R-:W-:Y:S05]  /*1cf0*/  BSYNC B1 ;  /* 0x0000000000017941 */ /* 0x001fea0003800000 */
.L_x_2309:
[----:B------:R-:W-:Y:S01]  /*1d00*/  FADD.FTZ R11, R6, R11 ;  /* 0x0000000b060b7221 */ /* 0x000fe20000010000 */
[----:B------:R-:W-:Y:S05]  /*1d10*/  BRA.DIV ~URZ, `(.L_x_2311) ;  /* 0x000048e27f007947 */ /* 0x000fea000b800000 */
[----:B------:R0:W2:Y:S02]  /*1d20*/  SHFL.BFLY PT, R0, R11, 0x10, 0x1f ;  /* 0x0e001f000b007f89 */ /* 0x0000a400000e0000 */
.L_x_2364:
[----:B0-2---:R-:W-:Y:S01]  /*1d30*/  FADD.FTZ R11, R11, R0 ;  /* 0x000000000b0b7221 */ /* 0x005fe20000010000 */
[----:B------:R-:W-:Y:S05]  /*1d40*/  BRA.DIV ~URZ, `(.L_x_2312) ;  /* 0x000049327f007947 */ /* 0x000fea000b800000 */
[----:B------:R-:W0:Y:S02]  /*1d50*/  SHFL.BFLY PT, R0, R11, 0x8, 0x1f ;  /* 0x0d001f000b007f89 */ /* 0x000e2400000e0000 */
[----:B0-----:R-:W-:-:S05]  /*1d60*/  FADD.FTZ R0, R11, R0 ;  /* 0x000000000b007221 */ /* 0x001fca0000010000 */
[----:B------:R-:W0:Y:S02]  /*1d70*/  SHFL.BFLY PT, R3, R0, 0x4, 0x1f ;  /* 0x0c801f0000037f89 */ /* 0x000e2400000e0000 */
[----:B0-----:R-:W-:-:S05]  /*1d80*/  FADD.FTZ R3, R0, R3 ;  /* 0x0000000300037221 */ /* 0x001fca0000010000 */
[----:B------:R-:W0:Y:S02]  /*1d90*/  SHFL.BFLY PT, R4, R3, 0x2, 0x1f ;  /* 0x0c401f0003047f89 */ /* 0x000e2400000e0000 */
[----:B0-----:R-:W-:-:S05]  /*1da0*/  FADD.FTZ R4, R3, R4 ;  /* 0x0000000403047221 */ /* 0x001fca0000010000 */
[----:B------:R0:W2:Y:S02]  /*1db0*/  SHFL.BFLY PT, R5, R4, 0x1, 0x1f ;  /* 0x0c201f0004057f89 */ /* 0x0000a400000e0000 */
.L_x_2365:
[----:B--2---:R-:W-:Y:S02]  /*1dc0*/  FADD.FTZ R3, R5, R4 ;  /* 0x0000000405037221 */ /* 0x004fe40000010000 */
.L_x_2308:
[----:B------:R-:W-:Y:S05]  /*1dd0*/  BSYNC B0 ;  /* 0x0000000000007941 */ /* 0x000fea0003800000 */
.L_x_2307:
[----:B------:R-:W-:-:S13]  /*1de0*/  ISETP.NE.AND P0, PT, R2, RZ, PT ;  /* 0x000000ff0200720c */ /* 0x000fda0003f05270 */
[----:B------:R-:W-:Y:S01]  /*1df0*/  @P0 IMAD.MOV.U32 R0, RZ, RZ, -0x800001 ;  /* 0xff7fffffff000424 */ /* 0x000fe200078e00ff */
[----:B------:R-:W-:Y:S05]  /*1e00*/  @P0 BRA `(.L_x_2313) ;  /* 0x0000013000000947 */ /* 0x000fea0003800000 */
[----:B------:R-:W-:Y:S01]  /*1e10*/  ISETP.NE.U32.AND P0, PT, RZ, c[0x0][0x218], PT ;  /* 0x00008600ff007a0c */ /* 0x000fe20003f05070 */
[----:B------:R-:W-:Y:S01]  /*1e20*/  UIADD3 UR4, -UR45, UR43, URZ ;  /* 0x0000002b2d047290 */ /* 0x000fe2000fffe13f */
[----:B------:R-:W-:Y:S02]  /*1e30*/  FMUL.FTZ R0, R3, c[0x0][0x1f0] ;  /* 0x00007c0003007a20 */ /* 0x000fe40000410000 */
[----:B------:R-:W-:-:S03]  /*1e40*/  ISETP.NE.AND.EX P0, PT, RZ, c[0x0][0x21c], PT, P0 ;  /* 0x00008700ff007a0c */ /* 0x000fc60003f05300 */
[----:B------:R-:W-:-:S10]  /*1e50*/  IMAD.U32 R7, RZ, RZ, UR4 ;  /* 0x00000004ff077e24 */ /* 0x000fd4000f8e00ff */
[----:B------:R-:W-:Y:S05]  /*1e60*/  @!P0 BRA `(.L_x_2314) ;  /* 0x000000c000008947 */ /* 0x000fea0003800000 */
[----:B-1----:R-:W-:Y:S02]  /*1e70*/  UIADD3 UR4, -UR41, UR43, URZ ;  /* 0x0000002b29047290 */ /* 0x002fe4000fffe13f */
[----:B------:R-:W-:Y:S02]  /*1e80*/  ULDC UR6, c[0x0][0x220] ;  /* 0x0000880000067ab9 */ /* 0x000fe40000000800 */
[----:B------:R-:W-:Y:S02]  /*1e90*/  UIMAD UR5, UR48, UR6, UR4 ;  /* 0x00000006300572a4 */ /* 0x000fe4000f8e0204 */
[----:B------:R-:W-:Y:S02]  /*1ea0*/  UMOV UR7, 0x2 ;  /* 0x0000000200077882 */ /* 0x000fe40000000000 */
[----:B------:R-:W-:-:S03]  /*1eb0*/  UIMAD UR6, UR5, UR6, UR4 ;  /* 0x00000006050672a4 */ /* 0x000fc6000f8e0204 */
[----:B------:R-:W-:Y:S02]  /*1ec0*/  ULDC.64 UR4, c[0x0][0x218] ;  /* 0x0000860000047ab9 */ /* 0x000fe40000000a00 */
[----:B------:R-:W-:-:S06]  /*1ed0*/  UIMAD.WIDE UR4, UR6, UR7, UR4 ;  /* 0x00000007060472a5 */ /* 0x000fcc000f8e0204 */
[----:B0-----:R-:W-:Y:S02]  /*1ee0*/  IMAD.U32 R4, RZ, RZ, UR4 ;  /* 0x00000004ff047e24 */ /* 0x001fe4000f8e00ff */
[----:B------:R-:W-:-:S05]  /*1ef0*/  IMAD.U32 R5, RZ, RZ, UR5 ;  /* 0x00000005ff057e24 */ /* 0x000fca000f8e00ff */
[----:B------:R-:W2:Y:S02]  /*1f00*/  LDG.E.U16 R4, [R4.64] ;  /* 0x0000002404047981 */ /* 0x000ea4000c1e1500 */
[----:B--2---:R-:W-:-:S05]  /*1f10*/  HADD2.F32 R3, -RZ, R4.H0_H0 ;  /* 0x20000004ff037230 */ /* 0x004fca0000004100 */
[----:B------:R-:W-:-:S05]  /*1f20*/  FADD.FTZ R0, R0, R3 ;  /* 0x0000000300007221 */ /* 0x000fca0000010000 */
.L_x_2314:
[----:B------:R2:W-:Y:S02]  /*1f30*/  STS [R7.X4+0x120], R0 ;  /* 0x0001200007007388 */ /* 0x0005e40000004800 */
.L_x_2313:
[----:B------:R-:W-:Y:S02]  /*1f40*/  WARPSYNC 0xffffffff ;  /* 0xffffffff00007948 */ /* 0x000fe40003800000 */
[----:B------:R-:W-:Y:S01]  /*1f50*/  UIADD3 UR4, UR43, 0xf, -UR45 ;  /* 0x0000000f2b047890 */ /* 0x000fe2000fffe82d */
[----:B------:R-:W-:Y:S01]  /*1f60*/  LEA.HI R3, R2, R2, RZ, 0x1 ;  /* 0x0000000202037211 */ /* 0x000fe200078f08ff */
[----:B------:R-:W-:Y:S02]  /*1f70*/  BAR.SYNC.DEFER_BLOCKING 0x0 ;  /* 0x0000000000007b1d */ /* 0x000fe40000010000 */
[----:B------:R-:W-:Y:S01]  /*1f80*/  USHF.R.S32.HI UR5, URZ, 0x1f, UR4 ;  /* 0x0000001f3f057899 */ /* 0x000fe20008011404 */
[----:B------:R-:W-:-:S03]  /*1f90*/  LEA.HI.SX32 R78, R3, UR45, 0x1f ;  /* 0x0000002d034e7c11 */ /* 0x000fc6000f8ffaff */
[----:B------:R-:W-:Y:S01]  /*1fa0*/  ULEA.HI UR5, UR5, UR4, URZ, 0x4 ;  /* 0x0000000405057291 */ /* 0x000fe2000f8f203f */
[----:B------:R-:W-:Y:S02]  /*1fb0*/  BSSY B0, `(.L_x_2315) ;  /* 0x0000171000007945 */ /* 0x000fe40003800000 */
[----:B------:R-:W-:Y:S02]  /*1fc0*/  ULDC UR4, c[0x0][0x1d0] ;  /* 0x0000740000047ab9 */ /* 0x000fe40000000800 */
[----:B------:R-:W-:Y:S02]  /*1fd0*/  ULOP3.LUT UR5, UR5, 0xfffffff0, URZ, 0xc0, !UPT ;  /* 0xfffffff005057892 */ /* 0x000fe4000f8ec03f */
[----:B------:R-:W-:Y:S02]  /*1fe0*/  UIMAD UR46, UR46, UR4, UR48 ;  /* 0x000000042e2e72a4 */ /* 0x000fe4000f8e0230 */
[----:B------:R-:W-:Y:S02]  /*1ff0*/  UIADD3 UR5, UR45, UR5, URZ ;  /* 0x000000052d057290 */ /* 0x000fe4000fffe03f */
[----:B------:R-:W-:-:S04]  /*2000*/  UIMAD UR46, UR46, 0x50, URZ ;  /* 0x000000502e2e78a4 */ /* 0x000fc8000f8e023f */
[----:B------:R-:W-:-:S13]  /*2010*/  ISETP.GE.AND P0, PT, R78, UR5, PT ;  /* 0x000000054e007c0c */ /* 0x000fda000bf06270 */
[----:B------:R-:W-:Y:S05]  /*2020*/  @P0 BRA `(.L_x_2316) ;  /* 0x0000169000000947 */ /* 0x000fea0003800000 */
[----:B------:R-:W-:Y:S01]  /*2030*/  LOP3.LUT R3, R3, 0x3ffffffe, RZ, 0xc0, !PT ;  /* 0x3ffffffe03037812 */ /* 0x000fe200078ec0ff */
[----:B------:R-:W-:Y:S02]  /*2040*/  IMAD.MOV.U32 R42, RZ, RZ, c[0x0][0x220] ;  /* 0x00008800ff2a7624 */ /* 0x000fe400078e00ff */
[----:B------:R-:W-:Y:S02]  /*2050*/  IMAD.U32 R40, RZ, RZ, UR46 ;  /* 0x0000002eff287e24 */ /* 0x000fe4000f8e00ff */
[----:B0-----:R-:W-:Y:S02]  /*2060*/  IMAD.IADD R4, R2, 0x1, -R3 ;  /* 0x0000000102047824 */ /* 0x001fe400078e0a03 */
[----:B------:R-:W-:Y:S02]  /*2070*/  IMAD.U32 R3, RZ, RZ, UR48 ;  /* 0x00000030ff037e24 */ /* 0x000fe4000f8e00ff */
[----:B------:R-:W-:Y:S01]  /*2080*/  IMAD.SHL.U32 R17, R4, 0x4, RZ ;  /* 0x0000000404117824 */ /* 0x000fe200078e00ff */
[----:B------:R-:W0:Y:S01]  /*2090*/  LDS.64 R38, [R4.X8+0x20] ;  /* 0x0000200004267984 */ /* 0x000e220000008a00 */
[----:B------:R-:W-:-:S02]  /*20a0*/  IMAD R3, R3, R42, UR43 ;  /* 0x0000002b03037e24 */ /* 0x000fc4000f8e022a */
[----:B------:R-:W-:Y:S01]  /*20b0*/  IMAD R17, R40, c[0x0][0x1d4], R17 ;  /* 0x0000750028117a24 */ /* 0x000fe200078e0211 */
[----:B------:R-:W2:Y:S01]  /*20c0*/  LDS.64 R36, [R4.X8+0x30] ;  /* 0x0000300004247984 */ /* 0x000ea20000008a00 */
[----:B------:R-:W-:Y:S02]  /*20d0*/  IMAD.MOV.U32 R81, RZ, RZ, c[0x0][0x1e8] ;  /* 0x00007a00ff517624 */ /* 0x000fe400078e00ff */
[----:B------:R-:W-:Y:S01]  /*20e0*/  IMAD.MOV.U32 R5, RZ, RZ, 0x2 ;  /* 0x00000002ff057424 */ /* 0x000fe200078e00ff */
[----:B------:R-:W4:Y:S01]  /*20f0*/  LDS.64 R34, [R4.X8+0x40] ;  /* 0x0000400004227984 */ /* 0x000f220000008a00 */
[----:B------:R-:W-:Y:S01]  /*2100*/  IMAD.U32 R42, RZ, RZ, UR48 ;  /* 0x00000030ff2a7e24 */ /* 0x000fe2000f8e00ff */
[----:B------:R-:W-:Y:S01]  /*2110*/  IADD3 R81, R81, c[0x0][0x210], RZ ;  /* 0x0000840051517a10 */ /* 0x000fe20007ffe0ff */
[----:B------:R-:W-:Y:S01]  /*2120*/  IMAD.MOV.U32 R79, RZ, RZ, c[0x0][0x1d4] ;  /* 0x00007500ff4f7624 */ /* 0x000fe200078e00ff */
[----:B------:R-:W3:Y:S01]  /*2130*/  LDS.64 R32, [R4.X8+0x50] ;  /* 0x0000500004207984 */ /* 0x000ee20000008a00 */
[----:B------:R-:W-:-:S02]  /*2140*/  SHF.R.S32.HI R80, RZ, 0x1f, R17 ;  /* 0x0000001fff507819 */ /* 0x000fc40000011411 */
[----:B------:R-:W-:Y:S01]  /*2150*/  IMAD R79, R79, 0x50, RZ ;  /* 0x000000504f4f7824 */ /* 0x000fe200078e02ff */
[----:B------:R-:W1:Y:S04]  /*2160*/  LDS.64 R30, [R4.X8+0x60] ;  /* 0x00006000041e7984 */ /* 0x000e680000008a00 */
[----:B------:R-:W0:Y:S04]  /*2170*/  LDS.64 R28, [R4.X8+0x70] ;  /* 0x00007000041c7984 */ /* 0x000e280000008a00 */
[----:B------:R-:W0:Y:S04]  /*2180*/  LDS.64 R26, [R4.X8+0x80] ;  /* 0x00008000041a7984 */ /* 0x000e280000008a00 */
[----:B---3--:R-:W3:Y:S04]  /*2190*/  LDS.64 R24, [R4.X8+0x90] ;  /* 0x0000900004187984 */ /* 0x008ee80000008a00 */
[----:B----4-:R-:W4:Y:S04]  /*21a0*/  LDS.64 R22, [R4.X8+0xa0] ;  /* 0x0000a00004167984 */ /* 0x010f280000008a00 */
[----:B------:R-:W0:Y:S04]  /*21b0*/  LDS.64 R20, [R4.X8+0xb0] ;  /* 0x0000b00004147984 */ /* 0x000e280000008a00 */
[----:B------:R-:W0:Y:S04]  /*21c0*/  LDS.64 R18, [R4.X8+0xc0] ;  /* 0x0000c00004127984 */ /* 0x000e280000008a00 */
[----:B------:R-:W0:Y:S04]  /*21d0*/  LDS.64 R14, [R4.X8+0xd0] ;  /* 0x0000d000040e7984 */ /* 0x000e280000008a00 */
[----:B------:R-:W0:Y:S04]  /*21e0*/  LDS.64 R12, [R4.X8+0xe0] ;  /* 0x0000e000040c7984 */ /* 0x000e280000008a00 */
[----:B------:R-:W0:Y:S04]  /*21f0*/  LDS.64 R10, [R4.X8+0xf0] ;  /* 0x0000f000040a7984 */ /* 0x000e280000008a00 */
[----:B------:R-:W0:Y:S04]  /*2200*/  LDS.64 R8, [R4.X8+0x100] ;  /* 0x0001000004087984 */ /* 0x000e280000008a00 */
[----:B--2---:R2:W0:Y:S02]  /*2210*/  LDS.64 R6, [R4.X8+0x110] ;  /* 0x0001100004067984 */ /* 0x0044240000008a00 */
[----:B-123--:R-:W-:-:S04]  /*2220*/  IMAD.WIDE R4, R5, R42, c[0x0][0x228] ;  /* 0x00008a0005047625 */ /* 0x00efc800078e022a */
.L_x_2320:
[----:B------:R-:W-:Y:S02]  /*2230*/  IABS R75, c[0x0][0x1d4] ;  /* 0x00007500004b7a13 */ /* 0x000fe40000000000 */
[----:B------:R-:W-:-:S02]  /*2240*/  IABS R82, R78 ;  /* 0x0000004e00527213 */ /* 0x000fc40000000000 */
        /* <DEDUP_REMOVED lines=17> */
[----:B------:R-:W-:-:S03]  /*2360*/  ISETP.GE.AND P0, PT, R78, UR43, PT ;  /* 0x0000002b4e007c0c */ /* 0x000fc6000bf06270 */
[----:B------:R-:W-:Y:S01]  /*2370*/  @!P1 IMAD.MOV R82, RZ, RZ, -R82 ;  /* 0x000000ffff529224 */ /* 0x000fe200078e0a52 */
[----:B------:R-:W-:-:S04]  /*2380*/  @!P2 LOP3.LUT R82, RZ, c[0x0][0x1d4], RZ, 0x33, !PT ;  /* 0x00007500ff52aa12 */ /* 0x000fc800078e33ff */
[C---:B------:R-:W-:Y:S02]  /*2390*/  IADD3 R75, R82.reuse, c[0x0][0x1d4], RZ ;  /* 0x00007500524b7a10 */ /* 0x040fe40007ffe0ff */
[----:B------:R-:W-:-:S03]  /*23a0*/  IADD3 R73, P1, R82, UR47, RZ ;  /* 0x0000002f52497c10 */ /* 0x000fc6000ff3e0ff */
[----:B------:R-:W-:Y:S01]  /*23b0*/  IMAD.SHL.U32 R74, R75, 0x8, RZ ;  /* 0x000000084b4a7824 */ /* 0x000fe200078e00ff */
[----:B------:R-:W-:Y:S02]  /*23c0*/  LEA.HI.X.SX32 R76, R82, UR50, 0x1, P1 ;  /* 0x00000032524c7c11 */ /* 0x000fe400088f0eff */
[----:B------:R-:W-:Y:S02]  /*23d0*/  LEA R72, P1, R73, c[0x0][0x1a8], 0x2 ;  /* 0x00006a0049487a11 */ /* 0x000fe400078210ff */
[----:B------:R-:W-:Y:S02]  /*23e0*/  ISETP.GE.OR P5, PT, R74, R79, P0 ;  /* 0x0000004f4a00720c */ /* 0x000fe400007a6670 */
[----:B------:R-:W-:Y:S02]  /*23f0*/  IADD3 R75, R75, c[0x0][0x1d4], RZ ;  /* 0x000075004b4b7a10 */ /* 0x000fe40007ffe0ff */
[----:B------:R-:W-:-:S03]  /*2400*/  LEA.HI.X R73, R73, c[0x0][0x1ac], R76, 0x2, P1 ;  /* 0x00006b0049497a11 */ /* 0x000fc600008f144c */
[----:B------:R-:W-:-:S06]  /*2410*/  IMAD.SHL.U32 R76, R75, 0x8, RZ ;  /* 0x000000084b4c7824 */ /* 0x000fcc00078e00ff */
[----:B------:R-:W2:Y:S01]  /*2420*/  @!P5 LDG.E R89, [R72.64] ;  /* 0x000000244859d981 */ /* 0x000ea2000c1e1900 */
[----:B------:R-:W-:Y:S02]  /*2430*/  ISETP.GE.OR P3, PT, R76, R79, P0 ;  /* 0x0000004f4c00720c */ /* 0x000fe40000766670 */
[----:B------:R-:W-:-:S05]  /*2440*/  IADD3 R84, R75, c[0x0][0x1d4], RZ ;  /* 0x000075004b547a10 */ /* 0x000fca0007ffe0ff */
[----:B------:R-:W-:-:S06]  /*2450*/  IMAD.SHL.U32 R84, R84, 0x8, RZ ;  /* 0x0000000854547824 */ /* 0x000fcc00078e00ff */
[----:B------:R-:W3:Y:S01]  /*2460*/  @!P3 LDG.E R77, [R72.64] ;  /* 0x00000024484db981 */ /* 0x000ee2000c1e1900 */
[----:B------:R-:W-:Y:S01]  /*2470*/  ISETP.GE.OR P4, PT, R84, R79, P0 ;  /* 0x0000004f5400720c */ /* 0x000fe20000786670 */
[----:B------:R-:W-:-:S12]  /*2480*/  IMAD.MOV.U32 R83, RZ, RZ, c[0x0][0x1d4] ;  /* 0x00007500ff537624 */ /* 0x000fd800078e00ff */
[----:B------:R-:W5:Y:S01]  /*2490*/  @!P4 LDG.E R87, [R72.64] ;  /* 0x000000244857c981 */ /* 0x000f62000c1e1900 */
[----:B------:R-:W-:-:S04]  /*24a0*/  IMAD R86, R83, 0x4, R82 ;  /* 0x0000000453567824 */ /* 0x000fc800078e0252 */
[----:B------:R-:W-:-:S05]  /*24b0*/  IMAD.SHL.U32 R88, R86, 0x8, RZ ;  /* 0x0000000856587824 */ /* 0x000fca00078e00ff */
[----:B------:R-:W-:-:S13]  /*24c0*/  ISETP.GE.OR P2, PT, R88, R79, P0 ;  /* 0x0000004f5800720c */ /* 0x000fda0000746670 */
[----:B----4-:R-:W4:Y:S01]  /*24d0*/  @!P2 LDG.E R85, [R72.64] ;  /* 0x000000244855a981 */ /* 0x010f22000c1e1900 */
[----:B------:R-:W-:Y:S02]  /*24e0*/  ISETP.GE.AND P1, PT, R78, UR43, PT ;  /* 0x0000002b4e007c0c */ /* 0x000fe4000bf26270 */
[----:B------:R-:W-:Y:S02]  /*24f0*/  IADD3 R86, R86, c[0x0][0x1d4], RZ ;  /* 0x0000750056567a10 */ /* 0x000fe40007ffe0ff */
[----:B------:R-:W-:Y:S02]  /*2500*/  SEL R41, R41, RZ, P1 ;  /* 0x000000ff29297207 */ /* 0x000fe40000800000 */
[----:B------:R-:W-:Y:S02]  /*2510*/  SEL R40, R40, RZ, P1 ;  /* 0x000000ff28287207 */ /* 0x000fe40000800000 */
[----:B------:R-:W-:Y:S02]  /*2520*/  SEL R43, R43, RZ, P1 ;  /* 0x000000ff2b2b7207 */ /* 0x000fe40000800000 */
[----:B------:R-:W-:Y:S01]  /*2530*/  SEL R42, R42, RZ, P1 ;  /* 0x000000ff2a2a7207 */ /* 0x000fe20000800000 */
[----:B--2---:R-:W-:-:S04]  /*2540*/  @!P5 IMAD R89, R89, c[0x0][0x1d8], RZ ;  /* 0x000076005959da24 */ /* 0x004fc800078e02ff */
[----:B------:R-:W-:-:S04]  /*2550*/  @!P5 IMAD R89, R89, 0x50, RZ ;  /* 0x000000505959d824 */ /* 0x000fc800078e02ff */
[----:B------:R-:W-:-:S05]  /*2560*/  @!P5 IMAD R74, R89, c[0x0][0x1d4], R74 ;  /* 0x00007500594ada24 */ /* 0x000fca00078e024a */
[----:B------:R-:W-:Y:S01]  /*2570*/  @!P5 IADD3 R75, P6, R17, R74, RZ ;  /* 0x0000004a114bd210 */ /* 0x000fe20007fde0ff */
[----:B---3--:R-:W-:-:S03]  /*2580*/  @!P3 IMAD R77, R77, c[0x0][0x1d8], RZ ;  /* 0x000076004d4dba24 */ /* 0x008fc600078e02ff */
[----:B------:R-:W-:Y:S02]  /*2590*/  @!P5 LEA.HI.X.SX32 R90, R74, R80, 0x1, P6 ;  /* 0x000000504a5ad211 */ /* 0x000fe400030f0eff */
[----:B------:R-:W-:Y:S01]  /*25a0*/  @!P5 LEA R74, P6, R75, c[0x0][0x198], 0x1 ;  /* 0x000066004b4ada11 */ /* 0x000fe200078c08ff */
[----:B------:R-:W-:-:S03]  /*25b0*/  @!P3 IMAD R77, R77, 0x50, RZ ;  /* 0x000000504d4db824 */ /* 0x000fc600078e02ff */
[----:B------:R-:W-:Y:S01]  /*25c0*/  @!P5 LEA.HI.X R75, R75, c[0x0][0x19c], R90, 0x1, P6 ;  /* 0x000067004b4bda11 */ /* 0x000fe200030f0c5a */
[----:B------:R-:W-:Y:S01]  /*25d0*/  @!P3 IMAD R76, R77, c[0x0][0x1d4], R76 ;  /* 0x000075004d4cba24 */ /* 0x000fe200078e024c */
[C---:B------:R-:W-:Y:S01]  /*25e0*/  IADD3 R90, R86.reuse, c[0x0][0x1d4], RZ ;  /* 0x00007500565a7a10 */ /* 0x040fe20007ffe0ff */
[----:B------:R-:W-:Y:S02]  /*25f0*/  IMAD.SHL.U32 R86, R86, 0x8, RZ ;  /* 0x0000000856567824 */ /* 0x000fe400078e00ff */
[----:B------:R1:W2:Y:S01]  /*2600*/  @!P5 LDG.E.64 R40, [R74.64] ;  /* 0x000000244a28d981 */ /* 0x0002a2000c1e1b00 */
[----:B------:R-:W-:Y:S01]  /*2610*/  @!P3 IADD3 R77, P6, R17, R76, RZ ;  /* 0x0000004c114db210 */ /* 0x000fe20007fde0ff */
[----:B-----5:R-:W-:Y:S01]  /*2620*/  @!P4 IMAD R87, R87, c[0x0][0x1d8], RZ ;  /* 0x000076005757ca24 */ /* 0x020fe200078e02ff */
[----:B------:R-:W-:Y:S01]  /*2630*/  ISETP.GE.OR P5, PT, R86, R79, P0 ;  /* 0x0000004f5600720c */ /* 0x000fe200007a6670 */
[----:B------:R-:W-:Y:S01]  /*2640*/  IMAD.SHL.U32 R90, R90, 0x8, RZ ;  /* 0x000000085a5a7824 */ /* 0x000fe200078e00ff */
[----:B------:R-:W-:Y:S01]  /*2650*/  @!P3 LEA.HI.X.SX32 R92, R76, R80, 0x1, P6 ;  /* 0x000000504c5cb211 */ /* 0x000fe200030f0eff */
[----:B------:R-:W-:Y:S01]  /*2660*/  @!P4 IMAD R87, R87, 0x50, RZ ;  /* 0x000000505757c824 */ /* 0x000fe200078e02ff */
[----:B------:R-:W-:-:S03]  /*2670*/  @!P3 LEA R76, P6, R77, c[0x0][0x198], 0x1 ;  /* 0x000066004d4cba11 */ /* 0x000fc600078c08ff */
[----:B------:R-:W-:Y:S01]  /*2680*/  @!P4 IMAD R84, R87, c[0x0][0x1d4], R84 ;  /* 0x000075005754ca24 */ /* 0x000fe200078e0254 */
[----:B------:R-:W-:Y:S02]  /*2690*/  @!P3 LEA.HI.X R77, R77, c[0x0][0x19c], R92, 0x1, P6 ;  /* 0x000067004d4dba11 */ /* 0x000fe400030f0c5c */
[----:B------:R-:W-:-:S03]  /*26a0*/  ISETP.GE.OR P6, PT, R90, R79, P0 ;  /* 0x0000004f5a00720c */ /* 0x000fc600007c6670 */
[----:B------:R-:W3:Y:S04]  /*26b0*/  @!P5 LDG.E R91, [R72.64] ;  /* 0x00000024485bd981 */ /* 0x000ee8000c1e1900 */
[----:B------:R5:W2:Y:S01]  /*26c0*/  @!P3 LDG.E.64 R42, [R76.64] ;  /* 0x000000244c2ab981 */ /* 0x000aa2000c1e1b00 */
[----:B-1----:R-:W-:Y:S01]  /*26d0*/  @!P4 IADD3 R75, P3, R17, R84, RZ ;  /* 0x00000054114bc210 */ /* 0x002fe20007f7e0ff */
[----:B------:R-:W-:-:S03]  /*26e0*/  IMAD R87, R83, 0x7, R82 ;  /* 0x0000000753577824 */ /* 0x000fc600078e0252 */
[----:B------:R-:W-:Y:S01]  /*26f0*/  @!P4 LEA.HI.X.SX32 R84, R84, R80, 0x1, P3 ;  /* 0x000000505454c211 */ /* 0x000fe200018f0eff */
[----:B------:R-:W2:Y:S01]  /*2700*/  @!P6 LDG.E R89, [R72.64] ;  /* 0x000000244859e981 */ /* 0x000ea2000c1e1900 */
[----:B------:R-:W-:-:S04]  /*2710*/  @!P4 LEA R74, P3, R75, c[0x0][0x198], 0x1 ;  /* 0x000066004b4aca11 */ /* 0x000fc800078608ff */
[----:B------:R-:W-:Y:S01]  /*2720*/  @!P4 LEA.HI.X R75, R75, c[0x0][0x19c], R84, 0x1, P3 ;  /* 0x000067004b4bca11 */ /* 0x000fe200018f0c54 */
[----:B------:R-:W-:Y:S02]  /*2730*/  IMAD.SHL.U32 R84, R87, 0x8, RZ ;  /* 0x0000000857547824 */ /* 0x000fe400078e00ff */
[----:B----4-:R-:W-:-:S03]  /*2740*/  @!P2 IMAD R85, R85, c[0x0][0x1d8], RZ ;  /* 0x000076005555aa24 */ /* 0x010fc600078e02ff */
[----:B------:R-:W-:Y:S01]  /*2750*/  ISETP.GE.OR P3, PT, R84, R79, P0 ;  /* 0x0000004f5400720c */ /* 0x000fe20000766670 */
[----:B------:R-:W-:-:S04]  /*2760*/  @!P2 IMAD R85, R85, 0x50, RZ ;  /* 0x000000505555a824 */ /* 0x000fc800078e02ff */
[----:B------:R-:W-:-:S08]  /*2770*/  @!P2 IMAD R88, R85, c[0x0][0x1d4], R88 ;  /* 0x000075005558aa24 */ /* 0x000fd000078e0258 */
[----:B------:R-:W4:Y:S01]  /*2780*/  @!P3 LDG.E R85, [R72.64] ;  /* 0x000000244855b981 */ /* 0x000f22000c1e1900 */
[----:B------:R-:W-:Y:S02]  /*2790*/  SEL R45, R45, RZ, P1 ;  /* 0x000000ff2d2d7207 */ /* 0x000fe40000800000 */
[----:B------:R-:W-:-:S06]  /*27a0*/  SEL R44, R44, RZ, P1 ;  /* 0x000000ff2c2c7207 */ /* 0x000fcc0000800000 */
[----:B------:R1:W4:Y:S01]  /*27b0*/  @!P4 LDG.E.64 R44, [R74.64] ;  /* 0x000000244a2cc981 */ /* 0x000322000c1e1b00 */
[----:B-----5:R-:W-:-:S04]  /*27c0*/  @!P2 IADD3 R77, P4, R17, R88, RZ ;  /* 0x00000058114da210 */ /* 0x020fc80007f9e0ff */
[----:B------:R-:W-:Y:S02]  /*27d0*/  @!P2 LEA.HI.X.SX32 R88, R88, R80, 0x1, P4 ;  /* 0x000000505858a211 */ /* 0x000fe400020f0eff */
[----:B------:R-:W-:Y:S02]  /*27e0*/  @!P2 LEA R76, P4, R77, c[0x0][0x198], 0x1 ;  /* 0x000066004d4caa11 */ /* 0x000fe400078808ff */
[----:B------:R-:W-:Y:S02]  /*27f0*/  SEL R47, R47, RZ, P1 ;  /* 0x000000ff2f2f7207 */ /* 0x000fe40000800000 */
[----:B------:R-:W-:Y:S02]  /*2800*/  SEL R46, R46, RZ, P1 ;  /* 0x000000ff2e2e7207 */ /* 0x000fe40000800000 */
[----:B------:R-:W-:-:S05]  /*2810*/  @!P2 LEA.HI.X R77, R77, c[0x0][0x19c], R88, 0x1, P4 ;  /* 0x000067004d4daa11 */ /* 0x000fca00020f0c58 */
[----:B------:R5:W4:Y:S01]  /*2820*/  @!P2 LDG.E.64 R46, [R76.64] ;  /* 0x000000244c2ea981 */ /* 0x000b22000c1e1b00 */
[----:B------:R-:W-:-:S05]  /*2830*/  IADD3 R87, R87, c[0x0][0x1d4], RZ ;  /* 0x0000750057577a10 */ /* 0x000fca0007ffe0ff */
[----:B------:R-:W-:Y:S01]  /*2840*/  IMAD.SHL.U32 R88, R87, 0x8, RZ ;  /* 0x0000000857587824 */ /* 0x000fe200078e00ff */
[----:B------:R-:W-:-:S04]  /*2850*/  SEL R51, R51, RZ, P1 ;  /* 0x000000ff33337207 */ /* 0x000fc80000800000 */
[----:B------:R-:W-:Y:S02]  /*2860*/  ISETP.GE.OR P4, PT, R88, R79, P0 ;  /* 0x0000004f5800720c */ /* 0x000fe40000786670 */
[----:B------:R-:W-:Y:S02]  /*2870*/  SEL R50, R50, RZ, P1 ;  /* 0x000000ff32327207 */ /* 0x000fe40000800000 */
[----:B------:R-:W-:Y:S02]  /*2880*/  SEL R49, R49, RZ, P1 ;  /* 0x000000ff31317207 */ /* 0x000fe40000800000 */
[----:B------:R-:W-:-:S07]  /*2890*/  SEL R48, R48, RZ, P1 ;  /* 0x000000ff30307207 */ /* 0x000fce0000800000 */
[----:B------:R-:W4:Y:S01]  /*28a0*/  @!P4 LDG.E R92, [R72.64] ;  /* 0x00000024485cc981 */ /* 0x000f22000c1e1900 */
[----:B---3--:R-:W-:-:S04]  /*28b0*/  @!P5 IMAD R91, R91, c[0x0][0x1d8], RZ ;  /* 0x000076005b5bda24 */ /* 0x008fc800078e02ff */
[----:B------:R-:W-:-:S04]  /*28c0*/  @!P5 IMAD R91, R91, 0x50, RZ ;  /* 0x000000505b5bd824 */ /* 0x000fc800078e02ff */
[----:B------:R-:W-:Y:S02]  /*28d0*/  @!P5 IMAD R86, R91, c[0x0][0x1d4], R86 ;  /* 0x000075005b56da24 */ /* 0x000fe400078e0256 */
[----:B--2---:R-:W-:-:S03]  /*28e0*/  @!P6 IMAD R89, R89, c[0x0][0x1d8], RZ ;  /* 0x000076005959ea24 */ /* 0x004fc600078e02ff */
[----:B-1----:R-:W-:Y:S01]  /*28f0*/  @!P5 IADD3 R75, P2, R17, R86, RZ ;  /* 0x00000056114bd210 */ /* 0x002fe20007f5e0ff */
[----:B------:R-:W-:-:S03]  /*2900*/  @!P6 IMAD R89, R89, 0x50, RZ ;  /* 0x000000505959e824 */ /* 0x000fc600078e02ff */
[----:B------:R-:W-:Y:S01]  /*2910*/  @!P5 LEA.HI.X.SX32 R86, R86, R80, 0x1, P2 ;  /* 0x000000505656d211 */ /* 0x000fe200010f0eff */
[----:B------:R-:W-:Y:S01]  /*2920*/  @!P6 IMAD R90, R89, c[0x0][0x1d4], R90 ;  /* 0x00007500595aea24 */ /* 0x000fe200078e025a */
[----:B------:R-:W-:-:S04]  /*2930*/  @!P5 LEA R74, P2, R75, c[0x0][0x198], 0x1 ;  /* 0x000066004b4ada11 */ /* 0x000fc800078408ff */
[----:B------:R-:W-:Y:S02]  /*2940*/  @!P5 LEA.HI.X R75, R75, c[0x0][0x19c], R86, 0x1, P2 ;  /* 0x000067004b4bda11 */ /* 0x000fe400010f0c56 */
[----:B-----5:R-:W-:Y:S02]  /*2950*/  @!P6 IADD3 R77, P2, R17, R90, RZ ;  /* 0x0000005a114de210 */ /* 0x020fe40007f5e0ff */
[----:B------:R-:W-:Y:S01]  /*2960*/  IADD3 R86, R87, c[0x0][0x1d4], RZ ;  /* 0x0000750057567a10 */ /* 0x000fe20007ffe0ff */
[----:B------:R1:W2:Y:S01]  /*2970*/  @!P5 LDG.E.64 R48, [R74.64] ;  /* 0x000000244a30d981 */ /* 0x0002a2000c1e1b00 */
[----:B------:R-:W-:Y:S02]  /*2980*/  @!P6 LEA.HI.X.SX32 R90, R90, R80, 0x1, P2 ;  /* 0x000000505a5ae211 */ /* 0x000fe400010f0eff */
[----:B------:R-:W-:Y:S01]  /*2990*/  @!P6 LEA R76, P2, R77, c[0x0][0x198], 0x1 ;  /* 0x000066004d4cea11 */ /* 0x000fe200078408ff */
[----:B----4-:R-:W-:-:S03]  /*29a0*/  @!P3 IMAD R85, R85, c[0x0][0x1d8], RZ ;  /* 0x000076005555ba24 */ /* 0x010fc600078e02ff */
[----:B------:R-:W-:Y:S01]  /*29b0*/  @!P6 LEA.HI.X R77, R77, c[0x0][0x19c], R90, 0x1, P2 ;  /* 0x000067004d4dea11 */ /* 0x000fe200010f0c5a */
[----:B------:R-:W-:Y:S02]  /*29c0*/  IMAD.SHL.U32 R86, R86, 0x8, RZ ;  /* 0x0000000856567824 */ /* 0x000fe400078e00ff */
[----:B------:R-:W-:Y:S02]  /*29d0*/  @!P3 IMAD R85, R85, 0x50, RZ ;  /* 0x000000505555b824 */ /* 0x000fe400078e02ff */
[----:B------:R3:W4:Y:S01]  /*29e0*/  @!P6 LDG.E.64 R50, [R76.64] ;  /* 0x000000244c32e981 */ /* 0x000722000c1e1b00 */
[----:B------:R-:W-:Y:S01]  /*29f0*/  ISETP.GE.OR P6, PT, R86, R79, P0 ;  /* 0x0000004f5600720c */ /* 0x000fe200007c6670 */
[----:B------:R-:W-:Y:S02]  /*2a00*/  @!P3 IMAD R84, R85, c[0x0][0x1d4], R84 ;  /* 0x000075005554ba24 */ /* 0x000fe400078e0254 */
[----:B------:R-:W-:-:S03]  /*2a10*/  IMAD.SHL.U32 R90, R82, 0x8, RZ ;  /* 0x00000008525a7824 */ /* 0x000fc600078e00ff */
[----:B-1----:R-:W-:Y:S01]  /*2a20*/  @!P3 IADD3 R75, P2, R17, R84, RZ ;  /* 0x00000054114bb210 */ /* 0x002fe20007f5e0ff */
[----:B------:R-:W-:Y:S01]  /*2a30*/  IMAD R85, R83, 0xa, R82 ;  /* 0x0000000a53557824 */ /* 0x000fe200078e0252 */
[----:B------:R-:W-:Y:S02]  /*2a40*/  ISETP.GE.OR P5, PT, R90, R79, P0 ;  /* 0x0000004f5a00720c */ /* 0x000fe400007a6670 */
[----:B------:R-:W-:Y:S02]  /*2a50*/  @!P3 LEA.HI.X.SX32 R84, R84, R80, 0x1, P2 ;  /* 0x000000505454b211 */ /* 0x000fe400010f0eff */
[C---:B------:R-:W-:Y:S01]  /*2a60*/  @!P3 LEA R74, P2, R75.reuse, c[0x0][0x198], 0x1 ;  /* 0x000066004b4aba11 */ /* 0x040fe200078408ff */
[----:B------:R-:W5:Y:S03]  /*2a70*/  @!P6 LDG.E R91, [R72.64] ;  /* 0x00000024485be981 */ /* 0x000f66000c1e1900 */
[----:B------:R-:W-:Y:S01]  /*2a80*/  @!P3 LEA.HI.X R75, R75, c[0x0][0x19c], R84, 0x1, P2 ;  /* 0x000067004b4bba11 */ /* 0x000fe200010f0c54 */
[----:B------:R-:W-:-:S04]  /*2a90*/  IMAD.SHL.U32 R84, R85, 0x8, RZ ;  /* 0x0000000855547824 */ /* 0x000fc800078e00ff */
[----:B------:R-:W2:Y:S01]  /*2aa0*/  @!P5 LDG.E R89, [R72.64] ;  /* 0x000000244859d981 */ /* 0x000ea2000c1e1900 */
[----:B------:R-:W-:-:S13]  /*2ab0*/  ISETP.GE.OR P2, PT, R84, R79, P0 ;  /* 0x0000004f5400720c */ /* 0x000fda0000746670 */
[----:B------:R-:W4:Y:S01]  /*2ac0*/  @!P2 LDG.E R87, [R72.64] ;  /* 0x000000244857a981 */ /* 0x000f22000c1e1900 */
[----:B------:R-:W-:Y:S02]  /*2ad0*/  SEL R53, R53, RZ, P1 ;  /* 0x000000ff35357207 */ /* 0x000fe40000800000 */
[----:B------:R-:W-:Y:S01]  /*2ae0*/  SEL R52, R52, RZ, P1 ;  /* 0x000000ff34347207 */ /* 0x000fe20000800000 */
[----:B------:R-:W-:-:S05]  /*2af0*/  @!P4 IMAD R92, R92, c[0x0][0x1d8], RZ ;  /* 0x000076005c5cca24 */ /* 0x000fca00078e02ff */
[----:B------:R1:W4:Y:S01]  /*2b00*/  @!P3 LDG.E.64 R52, [R74.64] ;  /* 0x000000244a34b981 */ /* 0x000322000c1e1b00 */
[----:B---3--:R-:W-:-:S04]  /*2b10*/  @!P4 IMAD R77, R92, 0x50, RZ ;  /* 0x000000505c4dc824 */ /* 0x008fc800078e02ff */
[----:B------:R-:W-:-:S05]  /*2b20*/  @!P4 IMAD R88, R77, c[0x0][0x1d4], R88 ;  /* 0x000075004d58ca24 */ /* 0x000fca00078e0258 */
[----:B------:R-:W-:-:S04]  /*2b30*/  @!P4 IADD3 R77, P3, R17, R88, RZ ;  /* 0x00000058114dc210 */ /* 0x000fc80007f7e0ff */
[----:B------:R-:W-:Y:S02]  /*2b40*/  @!P4 LEA.HI.X.SX32 R88, R88, R80, 0x1, P3 ;  /* 0x000000505858c211 */ /* 0x000fe400018f0eff */
[----:B------:R-:W-:-:S04]  /*2b50*/  @!P4 LEA R76, P3, R77, c[0x0][0x198], 0x1 ;  /* 0x000066004d4cca11 */ /* 0x000fc800078608ff */
[----:B------:R-:W-:Y:S02]  /*2b60*/  @!P4 LEA.HI.X R77, R77, c[0x0][0x19c], R88, 0x1, P3 ;  /* 0x000067004d4dca11 */ /* 0x000fe400018f0c58 */
[----:B------:R-:W-:Y:S02]  /*2b70*/  SEL R55, R55, RZ, P1 ;  /* 0x000000ff37377207 */ /* 0x000fe40000800000 */
[----:B------:R-:W-:Y:S02]  /*2b80*/  SEL R54, R54, RZ, P1 ;  /* 0x000000ff36367207 */ /* 0x000fe40000800000 */
[----:B------:R-:W-:Y:S02]  /*2b90*/  SEL R57, R57, RZ, P1 ;  /* 0x000000ff39397207 */ /* 0x000fe40000800000 */
[----:B------:R-:W-:Y:S02]  /*2ba0*/  SEL R56, R56, RZ, P1 ;  /* 0x000000ff38387207 */ /* 0x000fe40000800000 */
[----:B------:R3:W4:Y:S01]  /*2bb0*/  @!P4 LDG.E.64 R54, [R76.64] ;  /* 0x000000244c36c981 */ /* 0x000722000c1e1b00 */
[----:B------:R-:W-:-:S02]  /*2bc0*/  IADD3 R85, R85, c[0x0][0x1d4], RZ ;  /* 0x0000750055557a10 */ /* 0x000fc40007ffe0ff */
[----:B------:R-:W-:Y:S02]  /*2bd0*/  SEL R59, R59, RZ, P1 ;  /* 0x000000ff3b3b7207 */ /* 0x000fe40000800000 */
[----:B------:R-:W-:Y:S02]  /*2be0*/  IADD3 R88, R85, c[0x0][0x1d4], RZ ;  /* 0x0000750055587a10 */ /* 0x000fe40007ffe0ff */
[----:B------:R-:W-:Y:S01]  /*2bf0*/  SEL R58, R58, RZ, P1 ;  /* 0x000000ff3a3a7207 */ /* 0x000fe20000800000 */
[----:B------:R-:W-:Y:S02]  /*2c00*/  IMAD R82, R83, 0xd, R82 ;  /* 0x0000000d53527824 */ /* 0x000fe400078e0252 */
[----:B------:R-:W-:-:S03]  /*2c10*/  IMAD.SHL.U32 R88, R88, 0x8, RZ ;  /* 0x0000000858587824 */ /* 0x000fc600078e00ff */
[----:B------:R-:W-:Y:S02]  /*2c20*/  IADD3 R83, R82, c[0x0][0x1d4], RZ ;  /* 0x0000750052537a10 */ /* 0x000fe40007ffe0ff */
[----:B------:R-:W-:Y:S01]  /*2c30*/  ISETP.GE.OR P4, PT, R88, R79, P0 ;  /* 0x0000004f5800720c */ /* 0x000fe20000786670 */
[----:B-----5:R-:W-:-:S04]  /*2c40*/  @!P6 IMAD R91, R91, c[0x0][0x1d8], RZ ;  /* 0x000076005b5bea24 */ /* 0x020fc800078e02ff */
[----:B------:R-:W-:-:S04]  /*2c50*/  @!P6 IMAD R91, R91, 0x50, RZ ;  /* 0x000000505b5be824 */ /* 0x000fc800078e02ff */
[----:B------:R-:W-:Y:S02]  /*2c60*/  @!P6 IMAD R86, R91, c[0x0][0x1d4], R86 ;  /* 0x000075005b56ea24 */ /* 0x000fe400078e0256 */
[----:B--2---:R-:W-:-:S03]  /*2c70*/  @!P5 IMAD R89, R89, c[0x0][0x1d8], RZ ;  /* 0x000076005959da24 */ /* 0x004fc600078e02ff */
[----:B-1----:R-:W-:Y:S01]  /*2c80*/  @!P6 IADD3 R75, P3, R17, R86, RZ ;  /* 0x00000056114be210 */ /* 0x002fe20007f7e0ff */
[----:B------:R-:W-:-:S03]  /*2c90*/  @!P5 IMAD R89, R89, 0x50, RZ ;  /* 0x000000505959d824 */ /* 0x000fc600078e02ff */
[----:B------:R-:W-:Y:S01]  /*2ca0*/  @!P6 LEA.HI.X.SX32 R86, R86, R80, 0x1, P3 ;  /* 0x000000505656e211 */ /* 0x000fe200018f0eff */
[----:B------:R-:W-:Y:S01]  /*2cb0*/  @!P5 IMAD R89, R89, c[0x0][0x1d4], R90 ;  /* 0x000075005959da24 */ /* 0x000fe200078e025a */
[----:B------:R-:W-:Y:S01]  /*2cc0*/  @!P6 LEA R74, P3, R75, c[0x0][0x198], 0x1 ;  /* 0x000066004b4aea11 */ /* 0x000fe200078608ff */
[----:B----4-:R-:W-:-:S03]  /*2cd0*/  @!P2 IMAD R87, R87, c[0x0][0x1d8], RZ ;  /* 0x000076005757aa24 */ /* 0x010fc600078e02ff */
[----:B------:R-:W-:Y:S02]  /*2ce0*/  @!P6 LEA.HI.X R75, R75, c[0x0][0x19c], R86, 0x1, P3 ;  /* 0x000067004b4bea11 */ /* 0x000fe400018f0c56 */
[----:B---3--:R-:W-:Y:S01]  /*2cf0*/  @!P5 IADD3 R77, P3, R17, R89, RZ ;  /* 0x00000059114dd210 */ /* 0x008fe20007f7e0ff */
[----:B------:R-:W-:Y:S02]  /*2d00*/  @!P2 IMAD R87, R87, 0x50, RZ ;  /* 0x000000505757a824 */ /* 0x000fe400078e02ff */
[----:B------:R1:W2:Y:S01]  /*2d10*/  @!P6 LDG.E.64 R56, [R74.64] ;  /* 0x000000244a38e981 */ /* 0x0002a2000c1e1b00 */
[----:B------:R-:W-:Y:S02]  /*2d20*/  @!P5 LEA.HI.X.SX32 R86, R89, R80, 0x1, P3 ;  /* 0x000000505956d211 */ /* 0x000fe400018f0eff */
[----:B------:R-:W-:Y:S01]  /*2d30*/  @!P5 LEA R76, P3, R77, c[0x0][0x198], 0x1 ;  /* 0x000066004d4cda11 */ /* 0x000fe200078608ff */
[----:B------:R-:W3:Y:S01]  /*2d40*/  @!P4 LDG.E R89, [R72.64] ;  /* 0x000000244859c981 */ /* 0x000ee2000c1e1900 */
[----:B-1----:R-:W-:-:S02]  /*2d50*/  @!P2 IMAD R74, R87, c[0x0][0x1d4], R84 ;  /* 0x00007500574aaa24 */ /* 0x002fc400078e0254 */
[----:B------:R-:W-:Y:S01]  /*2d60*/  IMAD.SHL.U32 R84, R85, 0x8, RZ ;  /* 0x0000000855547824 */ /* 0x000fe200078e00ff */
[----:B------:R-:W-:-:S04]  /*2d70*/  @!P5 LEA.HI.X R77, R77, c[0x0][0x19c], R86, 0x1, P3 ;  /* 0x000067004d4dda11 */ /* 0x000fc800018f0c56 */
[----:B------:R-:W-:Y:S01]  /*2d80*/  ISETP.GE.OR P3, PT, R84, R79, P0 ;  /* 0x0000004f5400720c */ /* 0x000fe20000766670 */
[----:B------:R1:W4:Y:S01]  /*2d90*/  @!P5 LDG.E.64 R58, [R76.64] ;  /* 0x000000244c3ad981 */ /* 0x000322000c1e1b00 */
[----:B------:R-:W-:Y:S01]  /*2da0*/  @!P2 IADD3 R75, P5, R17, R74, RZ ;  /* 0x0000004a114ba210 */ /* 0x000fe20007fbe0ff */
[----:B------:R-:W-:Y:S02]  /*2db0*/  IMAD.SHL.U32 R86, R82, 0x8, RZ ;  /* 0x0000000852567824 */ /* 0x000fe400078e00ff */
[----:B------:R-:W-:Y:S01]  /*2dc0*/  IMAD.SHL.U32 R82, R83, 0x8, RZ ;  /* 0x0000000853527824 */ /* 0x000fe200078e00ff */
[----:B------:R-:W-:Y:S02]  /*2dd0*/  @!P2 LEA.HI.X.SX32 R90, R74, R80, 0x1, P5 ;  /* 0x000000504a5aa211 */ /* 0x000fe400028f0eff */
[----:B------:R-:W-:Y:S02]  /*2de0*/  @!P2 LEA R74, P6, R75, c[0x0][0x198], 0x1 ;  /* 0x000066004b4aaa11 */ /* 0x000fe400078c08ff */
[----:B-1----:R-:W-:-:S03]  /*2df0*/  IADD3 R76, R83, c[0x0][0x1d4], RZ ;  /* 0x00007500534c7a10 */ /* 0x002fc60007ffe0ff */
[----:B------:R-:W5:Y:S01]  /*2e00*/  @!P3 LDG.E R87, [R72.64] ;  /* 0x000000244857b981 */ /* 0x000f62000c1e1900 */
[-C--:B------:R-:W-:Y:S02]  /*2e10*/  ISETP.GE.OR P5, PT, R86, R79.reuse, P0 ;  /* 0x0000004f5600720c */ /* 0x080fe400007a6670 */
[----:B------:R-:W-:Y:S01]  /*2e20*/  @!P2 LEA.HI.X R75, R75, c[0x0][0x19c], R90, 0x1, P6 ;  /* 0x000067004b4baa11 */ /* 0x000fe200030f0c5a */
[----:B------:R-:W-:Y:S01]  /*2e30*/  IMAD.SHL.U32 R76, R76, 0x8, RZ ;  /* 0x000000084c4c7824 */ /* 0x000fe200078e00ff */
[----:B------:R-:W-:-:S04]  /*2e40*/  ISETP.GE.OR P6, PT, R82, R79, P0 ;  /* 0x0000004f5200720c */ /* 0x000fc800007c6670 */
[----:B------:R-:W-:-:S05]  /*2e50*/  ISETP.GE.OR P0, PT, R76, R79, P0 ;  /* 0x0000004f4c00720c */ /* 0x000fca0000706670 */
[----:B------:R1:W2:Y:S04]  /*2e60*/  @!P5 LDG.E R85, [R72.64] ;  /* 0x000000244855d981 */ /* 0x0002a8000c1e1900 */
[----:B------:R1:W4:Y:S04]  /*2e70*/  @!P6 LDG.E R83, [R72.64] ;  /* 0x000000244853e981 */ /* 0x000328000c1e1900 */
[----:B------:R1:W4:Y:S01]  /*2e80*/  @!P0 LDG.E R77, [R72.64] ;  /* 0x00000024484d8981 */ /* 0x000322000c1e1900 */
[----:B------:R-:W-:Y:S02]  /*2e90*/  SEL R61, R61, RZ, P1 ;  /* 0x000000ff3d3d7207 */ /* 0x000fe40000800000 */
[----:B------:R-:W-:-:S06]  /*2ea0*/  SEL R60, R60, RZ, P1 ;  /* 0x000000ff3c3c7207 */ /* 0x000fcc0000800000 */
[----:B------:R0:W4:Y:S01]  /*2eb0*/  @!P2 LDG.E.64 R60, [R74.64] ;  /* 0x000000244a3ca981 */ /* 0x000122000c1e1b00 */
[----:B------:R-:W-:Y:S02]  /*2ec0*/  SEL R63, R63, RZ, P1 ;  /* 0x000000ff3f3f7207 */ /* 0x000fe40000800000 */
[----:B------:R-:W-:Y:S02]  /*2ed0*/  SEL R62, R62, RZ, P1 ;  /* 0x000000ff3e3e7207 */ /* 0x000fe40000800000 */
[----:B------:R-:W-:Y:S02]  /*2ee0*/  SEL R65, R65, RZ, P1 ;  /* 0x000000ff41417207 */ /* 0x000fe40000800000 */
[----:B------:R-:W-:Y:S02]  /*2ef0*/  SEL R64, R64, RZ, P1 ;  /* 0x000000ff40407207 */ /* 0x000fe40000800000 */
[----:B------:R-:W-:Y:S02]  /*2f00*/  SEL R67, R67, RZ, P1 ;  /* 0x000000ff43437207 */ /* 0x000fe40000800000 */
[----:B------:R-:W-:-:S02]  /*2f10*/  SEL R66, R66, RZ, P1 ;  /* 0x000000ff42427207 */ /* 0x000fc40000800000 */
[----:B------:R-:W-:Y:S02]  /*2f20*/  SEL R69, R69, RZ, P1 ;  /* 0x000000ff45457207 */ /* 0x000fe40000800000 */
[----:B------:R-:W-:Y:S02]  /*2f30*/  SEL R68, R68, RZ, P1 ;  /* 0x000000ff44447207 */ /* 0x000fe40000800000 */
[----:B------:R-:W-:Y:S02]  /*2f40*/  SEL R71, R71, RZ, P1 ;  /* 0x000000ff47477207 */ /* 0x000fe40000800000 */
[----:B------:R-:W-:Y:S01]  /*2f50*/  SEL R70, R70, RZ, P1 ;  /* 0x000000ff46467207 */ /* 0x000fe20000800000 */
[----:B---3--:R-:W-:-:S04]  /*2f60*/  @!P4 IMAD R89, R89, c[0x0][0x1d8], RZ ;  /* 0x000076005959ca24 */ /* 0x008fc800078e02ff */
[----:B------:R-:W-:-:S04]  /*2f70*/  @!P4 IMAD R89, R89, 0x50, RZ ;  /* 0x000000505959c824 */ /* 0x000fc800078e02ff */
[----:B------:R-:W-:Y:S02]  /*2f80*/  @!P4 IMAD R88, R89, c[0x0][0x1d4], R88 ;  /* 0x000075005958ca24 */ /* 0x000fe400078e0258 */
[----:B-----5:R-:W-:-:S04]  /*2f90*/  @!P3 IMAD R87, R87, c[0x0][0x1d8], RZ ;  /* 0x000076005757ba24 */ /* 0x020fc800078e02ff */
[----:B------:R-:W-:-:S04]  /*2fa0*/  @!P3 IMAD R87, R87, 0x50, RZ ;  /* 0x000000505757b824 */ /* 0x000fc800078e02ff */
[----:B------:R-:W-:-:S05]  /*2fb0*/  @!P3 IMAD R84, R87, c[0x0][0x1d4], R84 ;  /* 0x000075005754ba24 */ /* 0x000fca00078e0254 */
[----:B-1----:R-:W-:Y:S01]  /*2fc0*/  @!P3 IADD3 R72, P2, R17, R84, RZ ;  /* 0x000000541148b210 */ /* 0x002fe20007f5e0ff */
[----:B--2---:R-:W-:-:S03]  /*2fd0*/  @!P5 IMAD R85, R85, c[0x0][0x1d8], RZ ;  /* 0x000076005555da24 */ /* 0x004fc600078e02ff */
[----:B------:R-:W-:Y:S01]  /*2fe0*/  @!P3 LEA.HI.X.SX32 R73, R84, R80, 0x1, P2 ;  /* 0x000000505449b211 */ /* 0x000fe200010f0eff */
[----:B----4-:R-:W-:Y:S01]  /*2ff0*/  @!P6 IMAD R83, R83, c[0x0][0x1d8], RZ ;  /* 0x000076005353ea24 */ /* 0x010fe200078e02ff */
[C---:B0-----:R-:W-:Y:S01]  /*3000*/  @!P3 LEA R74, P2, R72.reuse, c[0x0][0x198], 0x1 ;  /* 0x00006600484aba11 */ /* 0x041fe200078408ff */
[----:B------:R-:W-:Y:S02]  /*3010*/  @!P5 IMAD R85, R85, 0x50, RZ ;  /* 0x000000505555d824 */ /* 0x000fe400078e02ff */
[----:B------:R-:W-:Y:S01]  /*3020*/  @!P6 IMAD R83, R83, 0x50, RZ ;  /* 0x000000505353e824 */ /* 0x000fe200078e02ff */
[----:B------:R-:W-:Y:S01]  /*3030*/  @!P3 LEA.HI.X R75, R72, c[0x0][0x19c], R73, 0x1, P2 ;  /* 0x00006700484bba11 */ /* 0x000fe200010f0c49 */
[----:B------:R-:W-:Y:S01]  /*3040*/  @!P5 IMAD R86, R85, c[0x0][0x1d4], R86 ;  /* 0x000075005556da24 */ /* 0x000fe200078e0256 */
[----:B------:R-:W-:Y:S01]  /*3050*/  @!P4 IADD3 R73, P2, R17, R88, RZ ;  /* 0x000000581149c210 */ /* 0x000fe20007f5e0ff */
[----:B------:R-:W-:Y:S02]  /*3060*/  @!P0 IMAD R77, R77, c[0x0][0x1d8], RZ ;  /* 0x000076004d4d8a24 */ /* 0x000fe400078e02ff */
[----:B------:R-:W-:Y:S01]  /*3070*/  @!P6 IMAD R82, R83, c[0x0][0x1d4], R82 ;  /* 0x000075005352ea24 */ /* 0x000fe200078e0252 */
[----:B------:R0:W2:Y:S01]  /*3080*/  @!P3 LDG.E.64 R62, [R74.64] ;  /* 0x000000244a3eb981 */ /* 0x0000a2000c1e1b00 */
[----:B------:R-:W-:Y:S01]  /*3090*/  @!P4 LEA.HI.X.SX32 R88, R88, R80, 0x1, P2 ;  /* 0x000000505858c211 */ /* 0x000fe200010f0eff */
[----:B------:R-:W-:Y:S01]  /*30a0*/  @!P0 IMAD R83, R77, 0x50, RZ ;  /* 0x000000504d538824 */ /* 0x000fe200078e02ff */
[----:B------:R-:W-:-:S02]  /*30b0*/  @!P4 LEA R72, P2, R73, c[0x0][0x198], 0x1 ;  /* 0x000066004948ca11 */ /* 0x000fc400078408ff */
[----:B------:R-:W-:Y:S01]  /*30c0*/  @!P5 IADD3 R77, P3, R17, R86, RZ ;  /* 0x00000056114dd210 */ /* 0x000fe20007f7e0ff */
[----:B------:R-:W-:Y:S01]  /*30d0*/  @!P0 IMAD R84, R83, c[0x0][0x1d4], R76 ;  /* 0x0000750053548a24 */ /* 0x000fe200078e024c */
[----:B------:R-:W-:Y:S02]  /*30e0*/  @!P4 LEA.HI.X R73, R73, c[0x0][0x19c], R88, 0x1, P2 ;  /* 0x000067004949ca11 */ /* 0x000fe400010f0c58 */
[----:B------:R-:W-:Y:S02]  /*30f0*/  @!P5 LEA.HI.X.SX32 R86, R86, R80, 0x1, P3 ;  /* 0x000000505656d211 */ /* 0x000fe400018f0eff */
[----:B------:R-:W-:Y:S01]  /*3100*/  @!P5 LEA R76, P2, R77, c[0x0][0x198], 0x1 ;  /* 0x000066004d4cda11 */ /* 0x000fe200078408ff */
[----:B------:R1:W3:Y:S01]  /*3110*/  @!P4 LDG.E.64 R64, [R72.64] ;  /* 0x000000244840c981 */ /* 0x0002e2000c1e1b00 */
[----:B------:R-:W-:Y:S02]  /*3120*/  @!P6 IADD3 R83, P3, R17, R82, RZ ;  /* 0x000000521153e210 */ /* 0x000fe40007f7e0ff */
[----:B------:R-:W-:-:S02]  /*3130*/  @!P5 LEA.HI.X R77, R77, c[0x0][0x19c], R86, 0x1, P2 ;  /* 0x000067004d4dda11 */ /* 0x000fc400010f0c56 */
[----:B0-----:R-:W-:Y:S02]  /*3140*/  @!P6 LEA.HI.X.SX32 R74, R82, R80, 0x1, P3 ;  /* 0x00000050524ae211 */ /* 0x001fe400018f0eff */
[----:B------:R-:W-:Y:S01]  /*3150*/  @!P6 LEA R82, P2, R83, c[0x0][0x198], 0x1 ;  /* 0x000066005352ea11 */ /* 0x000fe200078408ff */
[----:B------:R-:W4:Y:S01]  /*3160*/  @!P5 LDG.E.64 R66, [R76.64] ;  /* 0x000000244c42d981 */ /* 0x000f22000c1e1b00 */
[----:B------:R-:W-:Y:S02]  /*3170*/  @!P0 IADD3 R75, P3, R17, R84, RZ ;  /* 0x00000054114b8210 */ /* 0x000fe40007f7e0ff */
[----:B------:R-:W-:Y:S02]  /*3180*/  @!P6 LEA.HI.X R83, R83, c[0x0][0x19c], R74, 0x1, P2 ;  /* 0x000067005353ea11 */ /* 0x000fe400010f0c4a */
[----:B------:R-:W-:Y:S02]  /*3190*/  ISETP.NE.U32.AND P2, PT, RZ, c[0x0][0x200], PT ;  /* 0x00008000ff007a0c */ /* 0x000fe40003f45070 */
[----:B------:R-:W-:Y:S01]  /*31a0*/  @!P0 LEA.HI.X.SX32 R84, R84, R80, 0x1, P3 ;  /* 0x0000005054548211 */ /* 0x000fe200018f0eff */
[----:B------:R-:W5:Y:S01]  /*31b0*/  @!P6 LDG.E.64 R68, [R82.64] ;  /* 0x000000245244e981 */ /* 0x000f62000c1e1b00 */
[----:B------:R-:W-:-:S02]  /*31c0*/  @!P0 LEA R74, P3, R75, c[0x0][0x198], 0x1 ;  /* 0x000066004b4a8a11 */ /* 0x000fc400078608ff */
[----:B------:R-:W-:Y:S02]  /*31d0*/  ISETP.NE.AND.EX P2, PT, RZ, c[0x0][0x204], PT, P2 ;  /* 0x00008100ff007a0c */ /* 0x000fe40003f45320 */
[----:B------:R-:W-:Y:S01]  /*31e0*/  @!P0 LEA.HI.X R75, R75, c[0x0][0x19c], R84, 0x1, P3 ;  /* 0x000067004b4b8a11 */ /* 0x000fe200018f0c54 */
[----:B------:R-:W-:-:S04]  /*31f0*/  IMAD.U32 R85, RZ, RZ, UR47 ;  /* 0x0000002fff557e24 */ /* 0x000fc8000f8e00ff */
[----:B------:R0:W5:Y:S01]  /*3200*/  @!P0 LDG.E.64 R70, [R74.64] ;  /* 0x000000244a468981 */ /* 0x000162000c1e1b00 */
[----:B------:R-:W-:-:S05]  /*3210*/  IMAD.U32 R86, RZ, RZ, UR50 ;  /* 0x00000032ff567e24 */ /* 0x000fca000f8e00ff */
[----:B------:R-:W-:Y:S02]  /*3220*/  @P2 IADD3 R84, P1, P3, R78, c[0x0][0x200], R85 ;  /* 0x000080004e542a10 */ /* 0x000fe40007b3e055 */
[----:B------:R-:W-:-:S04]  /*3230*/  @P2 SHF.R.S32.HI R85, RZ, 0x1f, R78 ;  /* 0x0000001fff552819 */ /* 0x000fc8000001144e */
[----:B------:R-:W-:-:S05]  /*3240*/  @P2 IADD3.X R85, R85, c[0x0][0x204], R86, P1, P3 ;  /* 0x0000810055552a10 */ /* 0x000fca0000fe6456 */
[----:B-1----:R-:W5:Y:S01]  /*3250*/  @P2 LDG.E.U8 R72, [R84.64] ;  /* 0x0000002454482981 */ /* 0x002f62000c1e1100 */
[----:B------:R-:W-:-:S06]  /*3260*/  HMUL2 R73, R38, R58 ;  /* 0x0000003a26497232 */ /* 0x000fcc0000000000 */
[----:B------:R-:W-:-:S06]  /*3270*/  HFMA2.MMA R73, R36, R40, R73 ;  /* 0x0000002824497235 */ /* 0x000fcc0000000049 */
[----:B------:R-:W-:-:S06]  /*3280*/  HFMA2.MMA R73, R34, R42, R73 ;  /* 0x0000002a22497235 */ /* 0x000fcc0000000049 */
[----:B------:R-:W-:-:S06]  /*3290*/  HFMA2.MMA R73, R32, R44, R73 ;  /* 0x0000002c20497235 */ /* 0x000fcc0000000049 */
[----:B------:R-:W-:Y:S02]  /*32a0*/  HFMA2.MMA R73, R30, R46, R73 ;  /* 0x0000002e1e497235 */ /* 0x000fe40000000049 */
[----:B0-----:R-:W-:-:S04]  /*32b0*/  HFMA2.MMA R75, R39, R59, -RZ ;  /* 0x0000003b274b7235 */ /* 0x001fc800001000ff */
[----:B------:R-:W-:-:S06]  /*32c0*/  HFMA2.MMA R73, R28, R48, R73 ;  /* 0x000000301c497235 */ /* 0x000fcc0000000049 */
[----:B------:R-:W-:Y:S01]  /*32d0*/  HFMA2.MMA R73, R26, R50, R73 ;  /* 0x000000321a497235 */ /* 0x000fe20000000049 */
[----:B------:R-:W-:-:S05]  /*32e0*/  HFMA2 R75, R37, R41, R75 ;  /* 0x00000029254b7231 */ /* 0x000fca000000004b */
        /* <DEDUP_REMOVED lines=9> */
[----:B------:R-:W-:-:S04]  /*3380*/  HFMA2 R75, R25, R53, R75 ;  /* 0x00000035194b7231 */ /* 0x000fc8000000004b */
[----:B------:R-:W-:-:S04]  /*3390*/  HFMA2 R75, R23, R55, R75 ;  /* 0x00000037174b7231 */ /* 0x000fc8000000004b */
[----:B------:R-:W-:-:S04]  /*33a0*/  HFMA2 R75, R21, R57, R75 ;  /* 0x00000039154b7231 */ /* 0x000fc8000000004b */
[----:B------:R-:W-:Y:S01]  /*33b0*/  HFMA2 R75, R19, R61, R75 ;  /* 0x0000003d134b7231 */ /* 0x000fe2000000004b */
[----:B--2---:R-:W-:-:S03]  /*33c0*/  HFMA2.MMA R73, R14, R62, R73 ;  /* 0x0000003e0e497235 */ /* 0x004fc60000000049 */
[----:B------:R-:W-:-:S03]  /*33d0*/  HFMA2 R75, R15, R63, R75 ;  /* 0x0000003f0f4b7231 */ /* 0x000fc6000000004b */
[----:B---3--:R-:W-:Y:S01]  /*33e0*/  HFMA2.MMA R73, R12, R64, R73 ;  /* 0x000000400c497235 */ /* 0x008fe20000000049 */
[----:B------:R-:W-:-:S05]  /*33f0*/  HFMA2 R75, R13, R65, R75 ;  /* 0x000000410d4b7231 */ /* 0x000fca000000004b */
[----:B----4-:R-:W-:Y:S01]  /*3400*/  HFMA2.MMA R73, R10, R66, R73 ;  /* 0x000000420a497235 */ /* 0x010fe20000000049 */
[----:B------:R-:W-:-:S05]  /*3410*/  HFMA2 R75, R11, R67, R75 ;  /* 0x000000430b4b7231 */ /* 0x000fca000000004b */
[----:B-----5:R-:W-:Y:S01]  /*3420*/  HFMA2.MMA R73, R8, R68, R73 ;  /* 0x0000004408497235 */ /* 0x020fe20000000049 */
[----:B------:R-:W-:-:S05]  /*3430*/  HFMA2 R75, R9, R69, R75 ;  /* 0x00000045094b7231 */ /* 0x000fca000000004b */
[----:B------:R-:W-:Y:S01]  /*3440*/  HFMA2.MMA R73, R6, R70, R73 ;  /* 0x0000004606497235 */ /* 0x000fe20000000049 */
[----:B------:R-:W-:-:S09]  /*3450*/  HFMA2 R75, R7, R71, R75 ;  /* 0x00000047074b7231 */ /* 0x000fd2000000004b */
[----:B------:R-:W-:Y:S01]  /*3460*/  HADD2 R73, R73, R75 ;  /* 0x0000004b49497230 */ /* 0x000fe20000000000 */
[----:B------:R-:W-:-:S04]  /*3470*/  ISETP.NE.AND P0, PT, R72, RZ, P2 ;  /* 0x000000ff4800720c */ /* 0x000fc80001705270 */
[--C-:B------:R-:W-:Y:S02]  /*3480*/  HADD2.F32 R72, -RZ, R73.reuse.H0_H0 ;  /* 0x20000049ff487230 */ /* 0x100fe40000004100 */
[----:B------:R-:W-:-:S05]  /*3490*/  HADD2.F32 R73, -RZ, R73.H1_H1 ;  /* 0x30000049ff497230 */ /* 0x000fca0000004100 */
[----:B------:R-:W-:Y:S01]  /*34a0*/  FADD.FTZ R83, R72, R73 ;  /* 0x0000004948537221 */ /* 0x000fe20000010000 */
[----:B------:R-:W-:Y:S05]  /*34b0*/  BRA.DIV ~URZ, `(.L_x_2317) ;  /* 0x000033927f007947 */ /* 0x000fea000b800000 */
[----:B------:R0:W1:Y:S02]  /*34c0*/  SHFL.BFLY PT, R72, R83, 0x1, 0x1f ;  /* 0x0c201f0053487f89 */ /* 0x00006400000e0000 */
.L_x_2366:
[----:B------:R-:W-:Y:S01]  /*34d0*/  LOP3.LUT P1, RZ, R2, 0x1, RZ, 0xc0, !PT ;  /* 0x0000000102ff7812 */ /* 0x000fe2000782c0ff */
[----:B------:R-:W-:Y:S01]  /*34e0*/  BSSY B1, `(.L_x_2318) ;  /* 0x0000019000017945 */ /* 0x000fe20003800000 */
[----:B-1----:R-:W-:Y:S02]  /*34f0*/  FADD.FTZ R74, R83, R72 ;  /* 0x00000048534a7221 */ /* 0x002fe40000010000 */
[----:B------:R-:W-:-:S13]  /*3500*/  ISETP.GE.OR P1, PT, R78, UR43, P1 ;  /* 0x0000002b4e007c0c */ /* 0x000fda0008f26670 */
[----:B------:R-:W-:Y:S05]  /*3510*/  @P1 BRA `(.L_x_2319) ;  /* 0x0000015000001947 */ /* 0x000fea0003800000 */
[----:B------:R-:W-:-:S04]  /*3520*/  ISETP.NE.U32.AND P1, PT, RZ, c[0x0][0x218], PT ;  /* 0x00008600ff007a0c */ /* 0x000fc80003f25070 */
[----:B------:R-:W-:Y:S02]  /*3530*/  ISETP.NE.AND.EX P2, PT, RZ, c[0x0][0x21c], PT, P1 ;  /* 0x00008700ff007a0c */ /* 0x000fe40003f45310 */
[----:B------:R-:W-:-:S04]  /*3540*/  ISETP.NE.U32.AND P1, PT, RZ, c[0x0][0x228], PT ;  /* 0x00008a00ff007a0c */ /* 0x000fc80003f25070 */
[----:B------:R-:W-:-:S07]  /*3550*/  ISETP.NE.AND.EX P1, PT, RZ, c[0x0][0x22c], PT, P1 ;  /* 0x00008b00ff007a0c */ /* 0x000fce0003f25310 */
[----:B------:R-:W-:Y:S02]  /*3560*/  @P2 IMAD.MOV.U32 R73, RZ, RZ, 0x2 ;  /* 0x00000002ff492424 */ /* 0x000fe400078e00ff */
[----:B------:R-:W-:-:S04]  /*3570*/  @P2 IMAD R72, R3, c[0x0][0x220], R78 ;  /* 0x0000880003482a24 */ /* 0x000fc800078e024e */
[----:B------:R-:W-:Y:S01]  /*3580*/  @P2 IMAD.WIDE R72, R72, R73, c[0x0][0x218] ;  /* 0x0000860048482625 */ /* 0x000fe200078e0249 */
[----:B0-----:R-:W2:Y:S05]  /*3590*/  @P1 LDG.E.U16 R83, [R4.64] ;  /* 0x0000002404531981 */ /* 0x001eaa000c1e1500 */
[----:B------:R-:W3:Y:S01]  /*35a0*/  @P2 LDG.E.U16 R72, [R72.64] ;  /* 0x0000002448482981 */ /* 0x000ee2000c1e1500 */
[----:B------:R-:W-:-:S04]  /*35b0*/  @P1 ISETP.GE.AND P3, PT, R78, R81, PT ;  /* 0x000000514e00120c */ /* 0x000fc80003f66270 */
[----:B------:R-:W-:-:S04]  /*35c0*/  @P1 SEL R75, RZ, UR41, P3 ;  /* 0x00000029ff4b1c07 */ /* 0x000fc80009800000 */
[----:B------:R-:W-:-:S04]  /*35d0*/  @P1 IADD3 R77, R75, -UR43, R78 ;  /* 0x8000002b4b4d1c10 */ /* 0x000fc8000fffe04e */
[----:B------:R-:W0:Y:S01]  /*35e0*/  @P1 I2F R82, R77 ;  /* 0x0000004d00521306 */ /* 0x000e220000201400 */
[----:B------:R-:W-:Y:S01]  /*35f0*/  FMUL.FTZ R75, R74, c[0x0][0x1f0] ;  /* 0x00007c004a4b7a20 */ /* 0x000fe20000410000 */
[----:B------:R-:W-:Y:S01]  /*3600*/  IADD3 R74, R78, -UR45, RZ ;  /* 0x8000002d4e4a7c10 */ /* 0x000fe2000fffe0ff */
[----:B--2---:R-:W-:Y:S02]  /*3610*/  @P1 HADD2.F32 R83, -RZ, R83.H0_H0 ;  /* 0x20000053ff531230 */ /* 0x004fe40000004100 */
[----:B---3--:R-:W-:-:S05]  /*3620*/  @P2 HADD2.F32 R76, -RZ, R72.H0_H0 ;  /* 0x20000048ff4c2230 */ /* 0x008fca0000004100 */
[----:B------:R-:W-:-:S04]  /*3630*/  @P2 FADD.FTZ R75, R75, R76 ;  /* 0x0000004c4b4b2221 */ /* 0x000fc80000010000 */
[----:B0-----:R-:W-:-:S05]  /*3640*/  @P1 FFMA.FTZ R75, R82, R83, R75 ;  /* 0x00000053524b1223 */ /* 0x001fca000001004b */
[----:B------:R0:W-:Y:S01]  /*3650*/  STS [R74.X4+0x120], R75 ;  /* 0x0001204b4a007388 */ /* 0x0001e20000004800 */
[----:B------:R-:W-:-:S03]  /*3660*/  @!P0 FMNMX.FTZ R0, R0, R75, !PT ;  /* 0x0000004b00008209 */ /* 0x000fc60007810000 */
.L_x_2319:
[----:B------:R-:W-:Y:S05]  /*3670*/  BSYNC B1 ;  /* 0x0000000000017941 */ /* 0x000fea0003800000 */
.L_x_2318:
[----:B------:R-:W-:-:S04]  /*3680*/  IADD3 R78, R78, 0x40, RZ ;  /* 0x000000404e4e7810 */ /* 0x000fc80007ffe0ff */
[----:B------:R-:W-:-:S13]  /*3690*/  ISETP.GE.AND P0, PT, R78, UR5, PT ;  /* 0x000000054e007c0c */ /* 0x000fda000bf06270 */
[----:B0-----:R-:W-:Y:S01]  /*36a0*/  @P0 CALL.REL.NOINC `(.L_x_2316) ;  /* 0x0000001000000944 */ /* 0x001fe20003c00000 */
[----:B------:R-:W-:Y:S05]  /*36b0*/  BRA `(.L_x_2320) ;  /* 0xffffeb7000007947 */ /* 0x000fea000383ffff */
.L_x_2316:
[----:B------:R-:W-:Y:S05]  /*36c0*/  BSYNC B0 ;  /* 0x0000000000007941 */ /* 0x000fea0003800000 */
.L_x_2315:
[----:B------:R-:W-:Y:S05]  /*36d0*/  BRA.DIV ~URZ, `(.L_x_2321) ;  /* 0x000031f27f007947 */ /* 0x000fea000b800000 */
[----:B------:R0:W2:Y:S02]  /*36e0*/  SHFL.BFLY PT, R3, R0, 0x10, 0x1f ;  /* 0x0e001f0000037f89 */ /* 0x0000a400000e0000 */
.L_x_2367:
[----:B--2---:R-:W-:Y:S01]  /*36f0*/  FMNMX.FTZ R5, R3, R0, !PT ;  /* 0x0000000003057209 */ /* 0x004fe20007810000 */
[----:B------:R-:W-:Y:S05]  /*3700*/  BRA.DIV ~URZ, `(.L_x_2322) ;  /* 0x000032427f007947 */ /* 0x000fea000b800000 */
[----:B0-----:R-:W0:Y:S02]  /*3710*/  SHFL.BFLY PT, R0, R5, 0x8, 0x1f ;  /* 0x0d001f0005007f89 */ /* 0x001e2400000e0000 */
[----:B0-----:R-:W-:-:S05]  /*3720*/  FMNMX.FTZ R0, R5, R0, !PT ;  /* 0x0000000005007209 */ /* 0x001fca0007810000 */
[----:B------:R-:W0:Y:S02]  /*3730*/  SHFL.BFLY PT, R3, R0, 0x4, 0x1f ;  /* 0x0c801f0000037f89 */ /* 0x000e2400000e0000 */
[----:B0-----:R-:W-:-:S05]  /*3740*/  FMNMX.FTZ R3, R0, R3, !PT ;  /* 0x0000000300037209 */ /* 0x001fca0007810000 */
[----:B------:R0:W2:Y:S02]  /*3750*/  SHFL.BFLY PT, R4, R3, 0x2, 0x1f ;  /* 0x0c401f0003047f89 */ /* 0x0000a400000e0000 */
.L_x_2368:
[----:B------:R-:W-:Y:S01]  /*3760*/  SHF.R.S32.HI R7, RZ, 0x1f, R2 ;  /* 0x0000001fff077819 */ /* 0x000fe20000011402 */
[----:B------:R-:W-:Y:S03]  /*3770*/  WARPSYNC 0xffffffff ;  /* 0xffffffff00007948 */ /* 0x000fe60003800000 */
[----:B------:R-:W-:-:S04]  /*3780*/  LEA.HI R0, R7, R2, RZ, 0x5 ;  /* 0x0000000207007211 */ /* 0x000fc800078f28ff */
[----:B------:R-:W-:-:S05]  /*3790*/  LOP3.LUT R5, R0, 0xffffffe0, RZ, 0xc0, !PT ;  /* 0xffffffe000057812 */ /* 0x000fca00078ec0ff */
[----:B------:R-:W-:-:S05]  /*37a0*/  IMAD.IADD R5, R2, 0x1, -R5 ;  /* 0x0000000102057824 */ /* 0x000fca00078e0a05 */
[----:B------:R-:W-:-:S13]  /*37b0*/  ISETP.NE.AND P0, PT, R5, RZ, PT ;  /* 0x000000ff0500720c */ /* 0x000fda0003f05270 */
[----:B0-2---:R-:W-:Y:S02]  /*37c0*/  @!P0 FMNMX.FTZ R3, R4, R3, !PT ;  /* 0x0000000304038209 */ /* 0x005fe40007810000 */
[----:B------:R-:W-:-:S05]  /*37d0*/  @!P0 SHF.R.S32.HI R0, RZ, 0x5, R0 ;  /* 0x00000005ff008819 */ /* 0x000fca0000011400 */
[----:B------:R0:W-:Y:S02]  /*37e0*/  @!P0 STS [R0.X4], R3 ;  /* 0x0000000300008388 */ /* 0x0001e40000004800 */
[----:B------:R-:W-:Y:S01]  /*37f0*/  BAR.SYNC.DEFER_BLOCKING 0x0 ;  /* 0x0000000000007b1d */ /* 0x000fe20000010000 */
[----:B------:R-:W-:Y:S01]  /*3800*/  ISETP.GT.AND P0, PT, R5, 0x3, PT ;  /* 0x000000030500780c */ /* 0x000fe20003f04270 */
[----:B0-----:R-:W-:Y:S01]  /*3810*/  IMAD.MOV.U32 R0, RZ, RZ, -0x800001 ;  /* 0xff7fffffff007424 */ /* 0x001fe200078e00ff */
[----:B------:R-:W-:Y:S01]  /*3820*/  IADD3 R6, R2, UR45, RZ ;  /* 0x0000002d02067c10 */ /* 0x000fe2000fffe0ff */
[----:B------:R-:W-:Y:S02]  /*3830*/  IMAD.MOV.U32 R8, RZ, RZ, RZ ;  /* 0x000000ffff087224 */ /* 0x000fe400078e00ff */
[----:B------:R-:W-:Y:S01]  /*3840*/  BSSY B0, `(.L_x_2323) ;  /* 0x0000024000007945 */ /* 0x000fe20003800000 */
[----:B------:R-:W-:-:S07]  /*3850*/  ISETP.GT.AND P1, PT, R6, UR43, PT ;  /* 0x0000002b06007c0c */ /* 0x000fce000bf24270 */
[----:B------:R-:W0:Y:S04]  /*3860*/  @!P0 LDS R0, [R5.X4] ;  /* 0x0000000005008984 */ /* 0x000e280000004800 */
[----:B0-----:R-:W0:Y:S02]  /*3870*/  SHFL.BFLY PT, R3, R0, 0x2, 0x1f ;  /* 0x0c401f0000037f89 */ /* 0x001e2400000e0000 */
[----:B0-----:R-:W-:-:S05]  /*3880*/  FMNMX.FTZ R3, R3, R0, !PT ;  /* 0x0000000003037209 */ /* 0x001fca0007810000 */
[----:B------:R-:W0:Y:S02]  /*3890*/  SHFL.BFLY PT, R4, R3, 0x1, 0x1f ;  /* 0x0c201f0003047f89 */ /* 0x000e2400000e0000 */
[----:B0-----:R-:W-:-:S05]  /*38a0*/  FMNMX.FTZ R4, R3, R4, !PT ;  /* 0x0000000403047209 */ /* 0x001fca0007810000 */
[----:B------:R0:W2:Y:S01]  /*38b0*/  SHFL.IDX PT, R10, R4, RZ, 0x1f ;  /* 0x00001fff040a7589 */ /* 0x0000a200000e0000 */
[----:B------:R-:W-:Y:S05]  /*38c0*/  @P1 BRA `(.L_x_2324) ;  /* 0x000001b000001947 */ /* 0x000fea0003800000 */
[----:B------:R-:W-:Y:S01]  /*38d0*/  ISETP.NE.U32.AND P0, PT, RZ, c[0x0][0x200], PT ;  /* 0x00008000ff007a0c */ /* 0x000fe20003f05070 */
[----:B------:R-:W-:Y:S02]  /*38e0*/  IMAD.MOV.U32 R8, RZ, RZ, RZ ;  /* 0x000000ffff087224 */ /* 0x000fe400078e00ff */
[----:B------:R-:W-:Y:S01]  /*38f0*/  IMAD.MOV.U32 R0, RZ, RZ, R6 ;  /* 0x000000ffff007224 */ /* 0x000fe200078e0006 */
[----:B------:R-:W-:-:S08]  /*3900*/  ISETP.NE.AND.EX P0, PT, RZ, c[0x0][0x204], PT, P0 ;  /* 0x00008100ff007a0c */ /* 0x000fd00003f05300 */
.L_x_2328:
[----:B------:R-:W-:Y:S01]  /*3910*/  IADD3 R3, R0, -UR45, RZ ;  /* 0x8000002d00037c10 */ /* 0x000fe2000fffe0ff */
[----:B------:R-:W-:Y:S03]  /*3920*/  BSSY B1, `(.L_x_2325) ;  /* 0x0000010000017945 */ /* 0x000fe60003800000 */
[----:B------:R-:W-:Y:S01]  /*3930*/  LEA R12, R3, 0x120, 0x2 ;  /* 0x00000120030c7811 */ /* 0x000fe200078e10ff */
[----:B------:R-:W-:Y:S05]  /*3940*/  @!P0 BRA `(.L_x_2326) ;  /* 0x0000009000008947 */ /* 0x000fea0003800000 */
[----:B------:R-:W-:Y:S01]  /*3950*/  IMAD.U32 R5, RZ, RZ, UR47 ;  /* 0x0000002fff057e24 */ /* 0x000fe2000f8e00ff */
[----:B------:R-:W-:Y:S01]  /*3960*/  SHF.R.S32.HI R3, RZ, 0x1f, R0 ;  /* 0x0000001fff037819 */ /* 0x000fe20000011400 */
[----:B------:R-:W-:-:S03]  /*3970*/  IMAD.U32 R14, RZ, RZ, UR50 ;  /* 0x00000032ff0e7e24 */ /* 0x000fc6000f8e00ff */
[----:B0-----:R-:W-:-:S04]  /*3980*/  IADD3 R4, P2, P3, R0, c[0x0][0x200], R5 ;  /* 0x0000800000047a10 */ /* 0x001fc80007b5e005 */
[----:B------:R-:W-:-:S05]  /*3990*/  IADD3.X R5, R3, c[0x0][0x204], R14, P2, P3 ;  /* 0x0000810003057a10 */ /* 0x000fca00017e640e */
[----:B------:R-:W5:Y:S02]  /*39a0*/  LDG.E.U8 R4, [R4.64] ;  /* 0x0000002404047981 */ /* 0x000f64000c1e1100 */
[----:B-----5:R-:W-:-:S13]  /*39b0*/  ISETP.NE.AND P2, PT, R4, RZ, PT ;  /* 0x000000ff0400720c */ /* 0x020fda0003f45270 */
[----:B------:R-:W-:Y:S01]  /*39c0*/  @P2 IMAD.MOV.U32 R3, RZ, RZ, RZ ;  /* 0x000000ffff032224 */ /* 0x000fe200078e00ff */
[----:B------:R-:W-:Y:S05]  /*39d0*/  @P2 BRA `(.L_x_2327) ;  /* 0x0000004000002947 */ /* 0x000fea0003800000 */
.L_x_2326:
[----:B------:R-:W5:Y:S02]  /*39e0*/  LDS R3, [R12] ;  /* 0x000000000c037984 */ /* 0x000f640000000800 */
[----:B--2--5:R-:W-:-:S04]  /*39f0*/  FADD.FTZ R3, -R10, R3 ;  /* 0x000000030a037221 */ /* 0x024fc80000010100 */
[----:B------:R-:W-:-:S06]  /*3a00*/  FMUL.FTZ R3, R3, 1.4426950216293334961 ;  /* 0x3fb8aa3b03037820 */ /* 0x000fcc0000410000 */
[----:B------:R-:W2:Y:S02]  /*3a10*/  MUFU.EX2 R3, R3 ;  /* 0x0000000300037308 */ /* 0x000ea40000000800 */
.L_x_2327:
[----:B------:R-:W-:Y:S05]  /*3a20*/  BSYNC B1 ;  /* 0x0000000000017941 */ /* 0x000fea0003800000 */
.L_x_2325:
[----:B--2---:R2:W-:Y:S01]  /*3a30*/  STS [R12], R3 ;  /* 0x000000030c007388 */ /* 0x0045e20000000800 */
[----:B------:R-:W-:Y:S01]  /*3a40*/  IADD3 R0, R0, 0x80, RZ ;  /* 0x0000008000007810 */ /* 0x000fe20007ffe0ff */
[----:B------:R-:W-:-:S03]  /*3a50*/  FADD.FTZ R8, R3, R8 ;  /* 0x0000000803087221 */ /* 0x000fc60000010000 */
[----:B------:R-:W-:-:S13]  /*3a60*/  ISETP.GT.AND P2, PT, R0, UR43, PT ;  /* 0x0000002b00007c0c */ /* 0x000fda000bf44270 */
[----:B--2---:R-:W-:Y:S05]  /*3a70*/  @!P2 BRA `(.L_x_2328) ;  /* 0xfffffe900000a947 */ /* 0x004fea000383ffff */
.L_x_2324:
[----:B------:R-:W-:Y:S05]  /*3a80*/  BSYNC B0 ;  /* 0x0000000000007941 */ /* 0x000fea0003800000 */
.L_x_2323:
[----:B------:R-:W5:Y:S01]  /*3a90*/  SHFL.BFLY PT, R3, R8, 0x10, 0x1f ;  /* 0x0e001f0008037f89 */ /* 0x000f6200000e0000 */
[----:B--2---:R-:W-:Y:S01]  /*3aa0*/  LOP3.LUT P0, R10, R2, 0x1f, RZ, 0xc0, !PT ;  /* 0x0000001f020a7812 */ /* 0x004fe2000780c0ff */
[----:B------:R-:W-:Y:S01]  /*3ab0*/  ULDC UR7, c[0x0][0x1ec] ;  /* 0x00007b0000077ab9 */ /* 0x000fe20000000800 */
[----:B------:R-:W-:Y:S01]  /*3ac0*/  BSSY B0, `(.L_x_2329) ;  /* 0x000003a000007945 */ /* 0x000fe20003800000 */
[----:B------:R-:W-:Y:S01]  /*3ad0*/  ULDC UR8, c[0x0][0x1d4] ;  /* 0x0000750000087ab9 */ /* 0x000fe20000000800 */
[----:B------:R-:W-:Y:S01]  /*3ae0*/  ISETP.GT.U32.AND P2, PT, R10, 0x3, PT ;  /* 0x000000030a00780c */ /* 0x000fe20003f44070 */
[----:B------:R-:W-:Y:S02]  /*3af0*/  ULDC.U8 UR4, c[0x0][0x26c] ;  /* 0x00009b0000047ab9 */ /* 0x000fe40000000000 */
[----:B------:R-:W-:Y:S02]  /*3b00*/  UISETP.LT.AND UP1, UPT, UR7, UR8, UPT ;  /* 0x000000080700728c */ /* 0x000fe4000bf21270 */
[----:B------:R-:W-:-:S02]  /*3b10*/  UISETP.NE.AND UP0, UPT, UR4, URZ, UPT ;  /* 0x0000003f0400728c */ /* 0x000fc4000bf05270 */
[----:B------:R-:W-:-:S04]  /*3b20*/  USEL UR4, UR7, UR8, UP1 ;  /* 0x0000000807047287 */ /* 0x000fc80008800000 */
[----:B------:R-:W-:-:S03]  /*3b30*/  UIADD3 UR5, UR4, 0x4, URZ ;  /* 0x0000000404057890 */ /* 0x000fc6000fffe03f */
[----:B------:R-:W-:Y:S02]  /*3b40*/  ULDC UR4, c[0x0][0x268] ;  /* 0x00009a0000047ab9 */ /* 0x000fe40000000800 */
[----:B------:R-:W-:Y:S02]  /*3b50*/  USHF.R.S32.HI UR6, URZ, 0x1f, UR5 ;  /* 0x0000001f3f067899 */ /* 0x000fe40008011405 */
[----:B------:R-:W-:Y:S01]  /*3b60*/  @UP0 UIMAD UR4, UR42, UR4, UR7 ;  /* 0x000000042a0402a4 */ /* 0x000fe2000f8e0207 */
[----:B-----5:R-:W-:Y:S01]  /*3b70*/  FADD.FTZ R3, R3, R8 ;  /* 0x0000000803037221 */ /* 0x020fe20000010000 */
[----:B------:R-:W-:Y:S01]  /*3b80*/  @!P0 SHF.R.U32.HI R8, RZ, 0x3, R2 ;  /* 0x00000003ff088819 */ /* 0x000fe20000011602 */
[----:B------:R-:W-:Y:S02]  /*3b90*/  ULEA.HI UR5, UR6, UR5, URZ, 0x2 ;  /* 0x0000000506057291 */ /* 0x000fe4000f8f103f */
[----:B------:R-:W-:Y:S01]  /*3ba0*/  @UP0 UIMAD UR6, UR4, UR8, URZ ;  /* 0x00000008040602a4 */ /* 0x000fe2000f8e023f */
[----:B------:R-:W2:Y:S01]  /*3bb0*/  SHFL.BFLY PT, R0, R3, 0x8, 0x1f ;  /* 0x0d001f0003007f89 */ /* 0x000ea200000e0000 */
[----:B------:R-:W-:Y:S01]  /*3bc0*/  @!P0 LOP3.LUT R8, R8, 0x1ffffffc, RZ, 0xc0, !PT ;  /* 0x1ffffffc08088812 */ /* 0x000fe200078ec0ff */
[----:B------:R-:W-:-:S02]  /*3bd0*/  USHF.L.U32 UR5, UR5, 0x2, URZ ;  /* 0x0000000205057899 */ /* 0x000fc4000800063f */
[----:B------:R-:W-:Y:S02]  /*3be0*/  @UP0 USHF.R.S32.HI UR8, URZ, 0x1f, UR6 ;  /* 0x0000001f3f080899 */ /* 0x000fe40008011406 */
[----:B------:R-:W-:Y:S02]  /*3bf0*/  ULOP3.LUT UR7, UR5, 0xfffffff0, URZ, 0xc0, !UPT ;  /* 0xfffffff005077892 */ /* 0x000fe4000f8ec03f */
[----:B------:R-:W-:Y:S02]  /*3c00*/  UMOV UR4, URZ ;  /* 0x0000003f00047c82 */ /* 0x000fe40008000000 */
[----:B------:R-:W-:Y:S02]  /*3c10*/  UMOV UR5, URZ ;  /* 0x0000003f00057c82 */ /* 0x000fe40008000000 */
[----:B------:R-:W-:Y:S02]  /*3c20*/  @UP0 UMOV UR4, UR6 ;  /* 0x0000000600040c82 */ /* 0x000fe40008000000 */
[----:B------:R-:W-:-:S02]  /*3c30*/  @UP0 UMOV UR5, UR8 ;  /* 0x0000000800050c82 */ /* 0x000fc40008000000 */
[----:B------:R-:W-:Y:S01]  /*3c40*/  UIADD3 UR6, UR7, 0x120, URZ ;  /* 0x0000012007067890 */ /* 0x000fe2000fffe03f */
[----:B--2---:R-:W-:-:S05]  /*3c50*/  FADD.FTZ R0, R3, R0 ;  /* 0x0000000003007221 */ /* 0x004fca0000010000 */
[----:B------:R-:W2:Y:S02]  /*3c60*/  SHFL.BFLY PT, R5, R0, 0x4, 0x1f ;  /* 0x0c801f0000057f89 */ /* 0x000ea400000e0000 */
[----:B--2---:R-:W-:-:S05]  /*3c70*/  FADD.FTZ R5, R0, R5 ;  /* 0x0000000500057221 */ /* 0x004fca0000010000 */
[----:B0-----:R-:W0:Y:S02]  /*3c80*/  SHFL.BFLY PT, R4, R5, 0x2, 0x1f ;  /* 0x0c401f0005047f89 */ /* 0x001e2400000e0000 */
        /* <DEDUP_REMOVED lines=11> */
[----:B------:R-:W-:Y:S05]  /*3d40*/  @P1 BRA `(.L_x_2330) ;  /* 0x0000011000001947 */ /* 0x000fea0003800000 */
[----:B--2---:R-:W-:-:S04]  /*3d50*/  FADD.FTZ R0, R0, 9.9999999747524270788e-07 ;  /* 0x358637bd00007421 */ /* 0x004fc80000010000 */
[----:B------:R2:W0:Y:S03]  /*3d60*/  MUFU.RCP R9, R0 ;  /* 0x0000000000097308 */ /* 0x0004260000001000 */
.L_x_2331:
[----:B------:R-:W-:Y:S02]  /*3d70*/  IADD3 R8, R6, -UR45, RZ ;  /* 0x8000002d06087c10 */ /* 0x000fe4000fffe0ff */
[----:B------:R-:W-:-:S03]  /*3d80*/  PLOP3.LUT P1, PT, PT, PT, UP0, 0x80, 0x0 ;  /* 0x000000000000781c */ /* 0x000fc60003f2f008 */
[----:B--2---:R-:W2:Y:S10]  /*3d90*/  LDS R0, [R8.X4+0x120] ;  /* 0x0001200008007984 */ /* 0x004eb40000004800 */
[----:B------:R-:W-:Y:S01]  /*3da0*/  @P1 IADD3 R5, P0, R6, UR4, RZ ;  /* 0x0000000406051c10 */ /* 0x000fe2000ff1e0ff */
[----:B0-2---:R-:W-:-:S03]  /*3db0*/  FMUL.FTZ R11, R0, R9 ;  /* 0x00000009000b7220 */ /* 0x005fc60000410000 */
[----:B------:R-:W-:Y:S02]  /*3dc0*/  @P1 LEA.HI.X.SX32 R0, R6, UR5, 0x1, P0 ;  /* 0x0000000506001c11 */ /* 0x000fe400080f0eff */
[C---:B------:R-:W-:Y:S02]  /*3dd0*/  @P1 LEA R4, P0, R5.reuse, c[0x0][0x260], 0x2 ;  /* 0x0000980005041a11 */ /* 0x040fe400078010ff */
[----:B------:R-:W-:Y:S02]  /*3de0*/  F2FP.PACK_AB R3, RZ, R11 ;  /* 0x0000000bff03723e */ /* 0x000fe400000000ff */
[----:B------:R-:W-:Y:S02]  /*3df0*/  @P1 LEA.HI.X R5, R5, c[0x0][0x264], R0, 0x2, P0 ;  /* 0x0000990005051a11 */ /* 0x000fe400000f1400 */
[----:B------:R-:W-:Y:S02]  /*3e00*/  LEA R0, R8, UR6, 0x1 ;  /* 0x0000000608007c11 */ /* 0x000fe4000f8e08ff */
[----:B------:R-:W-:Y:S01]  /*3e10*/  IADD3 R6, R6, 0x80, RZ ;  /* 0x0000008006067810 */ /* 0x000fe20007ffe0ff */
[----:B------:R0:W-:Y:S03]  /*3e20*/  @P1 STG.E [R4.64], R11 ;  /* 0x0000000b04001986 */ /* 0x0001e6000c101924 */
[----:B------:R-:W-:Y:S01]  /*3e30*/  ISETP.GT.AND P0, PT, R6, UR43, PT ;  /* 0x0000002b06007c0c */ /* 0x000fe2000bf04270 */
[----:B------:R0:W-:-:S12]  /*3e40*/  STS.U16 [R0], R3 ;  /* 0x0000000300007388 */ /* 0x0001d80000000400 */
[----:B0-----:R-:W-:Y:S05]  /*3e50*/  @!P0 BRA `(.L_x_2331) ;  /* 0xffffff1000008947 */ /* 0x001fea000383ffff */
.L_x_2330:
[----:B------:R-:W-:Y:S05]  /*3e60*/  BSYNC B0 ;  /* 0x0000000000007941 */ /* 0x000fea0003800000 */
.L_x_2329:
[----:B------:R-:W-:Y:S01]  /*3e70*/  USHF.R.S32.HI UR4, URZ, 0x1f, UR43 ;  /* 0x0000001f3f047899 */ /* 0x000fe2000801142b */
[----:B0-----:R-:W-:Y:S02]  /*3e80*/  LEA.HI R3, R7, R2, RZ, 0x4 ;  /* 0x0000000207037211 */ /* 0x001fe400078f20ff */
[----:B------:R-:W-:Y:S01]  /*3e90*/  ISETP.EQ.U32.AND P1, PT, RZ, c[0x0][0x190], PT ;  /* 0x00006400ff007a0c */ /* 0x000fe20003f22070 */
[----:B------:R-:W-:Y:S01]  /*3ea0*/  ULEA.HI UR4, UR4, UR43, URZ, 0x3 ;  /* 0x0000002b04047291 */ /* 0x000fe2000f8f183f */
[----:B------:R-:W-:Y:S01]  /*3eb0*/  LOP3.LUT R5, R3, 0xfffffff0, RZ, 0xc0, !PT ;  /* 0xfffffff003057812 */ /* 0x000fe200078ec0ff */
[----:B------:R-:W-:Y:S01]  /*3ec0*/  CS2R R6, SRZ ;  /* 0x0000000000067805 */ /* 0x000fe2000001ff00 */
[----:B------:R-:W-:Y:S01]  /*3ed0*/  SHF.R.S32.HI R3, RZ, 0x4, R3 ;  /* 0x00000004ff037819 */ /* 0x000fe20000011403 */
[----:B------:R-:W-:Y:S02]  /*3ee0*/  ULOP3.LUT UR4, UR4, 0xfffffff8, URZ, 0xc0, !UPT ;  /* 0xfffffff804047892 */ /* 0x000fe4000f8ec03f */
[----:B------:R-:W-:-:S02]  /*3ef0*/  IMAD.IADD R5, R2, 0x1, -R5 ;  /* 0x0000000102057824 */ /* 0x000fc400078e0a05 */
[----:B------:R-:W-:Y:S02]  /*3f00*/  UIADD3 UR4, -UR4, UR43, URZ ;  /* 0x0000002b04047290 */ /* 0x000fe4000fffe13f */
[C---:B--2---:R-:W-:Y:S01]  /*3f10*/  IMAD.SHL.U32 R0, R5.reuse, 0x8, RZ ;  /* 0x0000000805007824 */ /* 0x044fe200078e00ff */
[----:B------:R-:W-:Y:S02]  /*3f20*/  ISETP.GT.AND P0, PT, R5, 0x9, PT ;  /* 0x000000090500780c */ /* 0x000fe40003f04270 */
[----:B------:R-:W-:Y:S02]  /*3f30*/  CS2R R4, SRZ ;  /* 0x0000000000047805 */ /* 0x000fe4000001ff00 */
[----:B------:R-:W-:-:S04]  /*3f40*/  ISETP.NE.OR P2, PT, R3, UR4, P0 ;  /* 0x0000000403007c0c */ /* 0x000fc80008745670 */
[----:B------:R-:W-:-:S13]  /*3f50*/  ISETP.EQ.OR.EX P1, PT, RZ, c[0x0][0x194], P2, P1 ;  /* 0x00006500ff007a0c */ /* 0x000fda0001722710 */
[----:B------:R-:W0:Y:S01]  /*3f60*/  @!P1 S2R R9, SR_CTAID.X ;  /* 0x0000000000099919 */ /* 0x000e220000002500 */
[----:B------:R-:W-:Y:S01]  /*3f70*/  @!P1 IMAD.MOV.U32 R19, RZ, RZ, 0x2 ;  /* 0x00000002ff139424 */ /* 0x000fe200078e00ff */
[----:B------:R-:W-:Y:S01]  /*3f80*/  ULDC UR4, c[0x0][0x1d4] ;  /* 0x0000750000047ab9 */ /* 0x000fe20000000800 */
[----:B------:R-:W-:Y:S01]  /*3f90*/  BSSY B0, `(.L_x_2332) ;  /* 0x0000156000007945 */ /* 0x000fe20003800000 */
[----:B------:R-:W-:Y:S01]  /*3fa0*/  UIMAD UR4, UR42, UR4, URZ ;  /* 0x000000042a0472a4 */ /* 0x000fe2000f8e023f */
[----:B------:R-:W-:Y:S01]  /*3fb0*/  CS2R R10, SRZ ;  /* 0x00000000000a7805 */ /* 0x000fe2000001ff00 */
[----:B------:R-:W-:Y:S01]  /*3fc0*/  CS2R R12, SRZ ;  /* 0x00000000000c7805 */ /* 0x000fe2000001ff00 */
[----:B------:R-:W-:Y:S01]  /*3fd0*/  CS2R R14, SRZ ;  /* 0x00000000000e7805 */ /* 0x000fe2000001ff00 */
[----:B0-----:R-:W-:-:S04]  /*3fe0*/  @!P1 IMAD R18, R9, 0x50, R0 ;  /* 0x0000005009129824 */ /* 0x001fc800078e0200 */
[----:B------:R-:W-:Y:S01]  /*3ff0*/  @!P1 IMAD.WIDE R18, R18, R19, c[0x0][0x190] ;  /* 0x0000640012129625 */ /* 0x000fe200078e0213 */
[----:B------:R-:W-:-:S04]  /*4000*/  CS2R R8, SRZ ;  /* 0x0000000000087805 */ /* 0x000fc8000001ff00 */
[----:B------:R0:W5:Y:S04]  /*4010*/  @!P1 LDG.E.128 R4, [R18.64] ;  /* 0x0000002412049981 */ /* 0x000168000c1e1d00 */
[----:B------:R-:W-:Y:S06]  /*4020*/  BAR.SYNC.DEFER_BLOCKING 0x0 ;  /* 0x0000000000007b1d */ /* 0x000fec0000010000 */
[----:B------:R-:W-:Y:S05]  /*4030*/  @P0 BRA `(.L_x_2333) ;  /* 0x000014b000000947 */ /* 0x000fea0003800000 */
[----:B0-----:R-:W-:Y:S01]  /*4040*/  IMAD.U32 R30, RZ, RZ, UR43 ;  /* 0x0000002bff1e7e24 */ /* 0x001fe2000f8e00ff */
[C---:B------:R-:W-:Y:S01]  /*4050*/  IADD3 R17, R3.reuse, UR45, RZ ;  /* 0x0000002d03117c10 */ /* 0x040fe2000fffe0ff */
[----:B------:R-:W-:Y:S01]  /*4060*/  IMAD.U32 R19, RZ, RZ, UR46 ;  /* 0x0000002eff137e24 */ /* 0x000fe2000f8e00ff */
[----:B------:R-:W-:Y:S01]  /*4070*/  BSSY B1, `(.L_x_2334) ;  /* 0x0000083000017945 */ /* 0x000fe20003800000 */
[----:B------:R-:W-:Y:S01]  /*4080*/  LEA R28, R3, UR6, 0x1 ;  /* 0x00000006031c7c11 */ /* 0x000fe2000f8e08ff */
[----:B------:R-:W-:Y:S01]  /*4090*/  IMAD.MOV.U32 R8, RZ, RZ, RZ ;  /* 0x000000ffff087224 */ /* 0x000fe200078e00ff */
[----:B------:R-:W-:Y:S01]  /*40a0*/  IMNMX R30, R30, c[0x0][0x1d4], PT ;  /* 0x000075001e1e7a17 */ /* 0x000fe20003800200 */
[----:B------:R-:W-:-:S03]  /*40b0*/  IMAD R18, R19, c[0x0][0x1d4], R0 ;  /* 0x0000750013127a24 */ /* 0x000fc600078e0200 */
[----:B------:R-:W-:Y:S02]  /*40c0*/  ISETP.GE.AND P1, PT, R17, R30, PT ;  /* 0x0000001e1100720c */ /* 0x000fe40003f26270 */
[----:B------:R-:W-:-:S11]  /*40d0*/  SHF.R.S32.HI R19, RZ, 0x1f, R18 ;  /* 0x0000001fff137819 */ /* 0x000fd60000011412 */
[----:B------:R-:W-:Y:S05]  /*40e0*/  @P1 BRA `(.L_x_2335) ;  /* 0x000007b000001947 */ /* 0x000fea0003800000 */
[----:B------:R-:W-:Y:S01]  /*40f0*/  IMAD.U32 R8, RZ, RZ, UR45 ;  /* 0x0000002dff087e24 */ /* 0x000fe2000f8e00ff */
[----:B------:R-:W-:Y:S01]  /*4100*/  LOP3.LUT R9, RZ, R30, RZ, 0x33, !PT ;  /* 0x0000001eff097212 */ /* 0x000fe200078e33ff */
[----:B------:R-:W-:Y:S01]  /*4110*/  BSSY B2, `(.L_x_2336) ;  /* 0x000002b000027945 */ /* 0x000fe20003800000 */
[----:B------:R-:W-:Y:S01]  /*4120*/  CS2R R14, SRZ ;  /* 0x00000000000e7805 */ /* 0x000fe2000001ff00 */
[----:B------:R-:W-:Y:S01]  /*4130*/  IMAD.MOV.U32 R29, RZ, RZ, R17 ;  /* 0x000000ffff1d7224 */ /* 0x000fe200078e0011 */
[----:B------:R-:W-:Y:S01]  /*4140*/  IADD3 R8, -R8, -0x2, -R3 ;  /* 0xfffffffe08087810 */ /* 0x000fe20007ffe903 */
[----:B------:R-:W-:Y:S01]  /*4150*/  CS2R R12, SRZ ;  /* 0x00000000000c7805 */ /* 0x000fe2000001ff00 */
[----:B------:R-:W-:-:S03]  /*4160*/  CS2R R10, SRZ ;  /* 0x00000000000a7805 */ /* 0x000fc6000001ff00 */
[----:B------:R-:W-:-:S05]  /*4170*/  IMAD.IADD R8, R8, 0x1, -R9 ;  /* 0x0000000108087824 */ /* 0x000fca00078e0a09 */
[C---:B------:R-:W-:Y:S02]  /*4180*/  LOP3.LUT P3, RZ, R8.reuse, 0x8, RZ, 0xc0, !PT ;  /* 0x0000000808ff7812 */ /* 0x040fe4000786c0ff */
[----:B------:R-:W-:Y:S02]  /*4190*/  LOP3.LUT P1, RZ, R8, 0xfffffff8, RZ, 0xc0, !PT ;  /* 0xfffffff808ff7812 */ /* 0x000fe4000782c0ff */
[----:B------:R-:W-:-:S09]  /*41a0*/  CS2R R8, SRZ ;  /* 0x0000000000087805 */ /* 0x000fd2000001ff00 */
[----:B------:R-:W-:Y:S05]  /*41b0*/  @P3 BRA `(.L_x_2337) ;  /* 0x0000020000003947 */ /* 0x000fea0003800000 */
[C---:B------:R-:W-:Y:S01]  /*41c0*/  IADD3 R9, P3, R17.reuse, UR47, RZ ;  /* 0x0000002f11097c10 */ /* 0x040fe2000ff7e0ff */
[----:B------:R-:W0:Y:S03]  /*41d0*/  LDS.U16 R20, [R28] ;  /* 0x000000001c147984 */ /* 0x000e260000000400 */
[----:B------:R-:W-:Y:S02]  /*41e0*/  LEA.HI.X.SX32 R10, R17, UR50, 0x1, P3 ;  /* 0x00000032110a7c11 */ /* 0x000fe400098f0eff */
        /* <DEDUP_REMOVED lines=13> */
[----:B------:R-:W-:Y:S02]  /*42c0*/  HADD2.F32 R29, -RZ, R14.H1_H1 ;  /* 0x3000000eff1d7230 */ /* 0x000fe40000004100 */
[----:B------:R-:W-:Y:S02]  /*42d0*/  HADD2.F32 R21, -RZ, R12.H1_H1 ;  /* 0x3000000cff157230 */ /* 0x000fe40000004100 */
[--C-:B----4-:R-:W-:Y:S01]  /*42e0*/  HADD2.F32 R23, -RZ, R13.reuse.H0_H0 ;  /* 0x2000000dff177230 */ /* 0x110fe20000004100 */
[C---:B------:R-:W-:Y:S01]  /*42f0*/  FFMA.FTZ R10, R20.reuse, R29, RZ ;  /* 0x0000001d140a7223 */ /* 0x040fe200000100ff */
[----:B---3--:R-:W-:Y:S01]  /*4300*/  HADD2.F32 R25, -RZ, R13.H1_H1 ;  /* 0x3000000dff197230 */ /* 0x008fe20000004100 */
[----:B------:R-:W-:Y:S01]  /*4310*/  IADD3 R29, R17, 0x8, RZ ;  /* 0x00000008111d7810 */ /* 0x000fe20007ffe0ff */
        /* <DEDUP_REMOVED lines=8> */
[C---:B------:R-:W-:Y:S02]  /*43a0*/  FFMA.FTZ R9, R20.reuse, R31, RZ ;  /* 0x0000001f14097223 */ /* 0x040fe400000100ff */
[----:B------:R-:W-:Y:S02]  /*43b0*/  FFMA.FTZ R8, R20, R33, RZ ;  /* 0x0000002114087223 */ /* 0x000fe400000100ff */
.L_x_2337:
[----:B------:R-:W-:Y:S05]  /*43c0*/  BSYNC B2 ;  /* 0x0000000000027941 */ /* 0x000fea0003800000 */
.L_x_2336:
[----:B------:R-:W-:Y:S05]  /*43d0*/  @!P1 BRA `(.L_x_2335) ;  /* 0x000004c000009947 */ /* 0x000fea0003800000 */
[C---:B------:R-:W-:Y:S01]  /*43e0*/  LEA R20, R29.reuse, UR7, 0x1 ;  /* 0x000000071d147c11 */ /* 0x040fe2000f8e08ff */
[----:B------:R-:W-:Y:S01]  /*43f0*/  IMAD.U32 R21, RZ, RZ, UR45 ;  /* 0x0000002dff157e24 */ /* 0x000fe2000f8e00ff */
[C---:B------:R-:W-:Y:S01]  /*4400*/  IADD3 R41, P1, R29.reuse, UR47, RZ ;  /* 0x0000002f1d297c10 */ /* 0x040fe2000ff3e0ff */
[----:B----4-:R-:W-:Y:S01]  /*4410*/  IMAD.MOV.U32 R23, RZ, RZ, c[0x0][0x1d8] ;  /* 0x00007600ff177624 */ /* 0x010fe200078e00ff */
[----:B------:R-:W-:Y:S01]  /*4420*/  IADD3 R20, R20, 0x10, RZ ;  /* 0x0000001014147810 */ /* 0x000fe20007ffe0ff */
[C---:B------:R-:W-:Y:S01]  /*4430*/  IMAD R42, R29.reuse, 0x50, RZ ;  /* 0x000000501d2a7824 */ /* 0x040fe200078e02ff */
[----:B------:R-:W-:Y:S01]  /*4440*/  LEA.HI.X.SX32 R22, R29, UR50, 0x1, P1 ;  /* 0x000000321d167c11 */ /* 0x000fe200088f0eff */
[----:B------:R-:W-:Y:S01]  /*4450*/  IMAD.MOV.U32 R35, RZ, RZ, RZ ;  /* 0x000000ffff237224 */ /* 0x000fe200078e00ff */
[----:B------:R-:W-:Y:S01]  /*4460*/  LEA R40, P1, R41, c[0x0][0x1a8], 0x2 ;  /* 0x00006a0029287a11 */ /* 0x000fe200078210ff */
[----:B------:R-:W-:Y:S01]  /*4470*/  IMAD R21, R21, -0x2, R20 ;  /* 0xfffffffe15157824 */ /* 0x000fe200078e0214 */
[----:B------:R-:W-:Y:S01]  /*4480*/  IADD3 R43, R42, 0x280, RZ ;  /* 0x000002802a2b7810 */ /* 0x000fe20007ffe0ff */
[----:B------:R-:W-:Y:S01]  /*4490*/  IMAD R20, R23, c[0x0][0x1d4], RZ ;  /* 0x0000750017147a24 */ /* 0x000fe200078e02ff */
[----:B------:R-:W-:-:S02]  /*44a0*/  LEA.HI.X R41, R41, c[0x0][0x1ac], R22, 0x2, P1 ;  /* 0x00006b0029297a11 */ /* 0x000fc400008f1416 */
[----:B------:R-:W-:Y:S01]  /*44b0*/  IADD3 R34, R21, 0x120, RZ ;  /* 0x0000012015227810 */ /* 0x000fe20007ffe0ff */
[----:B------:R-:W-:-:S03]  /*44c0*/  IMAD R31, R20, 0x50, RZ ;  /* 0x00000050141f7824 */ /* 0x000fc600078e02ff */
.L_x_2338:
[----:B------:R-:W-:Y:S01]  /*44d0*/  IMAD.MOV.U32 R32, RZ, RZ, R40 ;  /* 0x000000ffff207224 */ /* 0x000fe200078e0028 */
[----:B------:R-:W0:Y:S01]  /*44e0*/  LDS.U16 R36, [R34+-0x10] ;  /* 0xfffff00022247984 */ /* 0x000e220000000400 */
[----:B------:R-:W-:-:S03]  /*44f0*/  IMAD.MOV.U32 R33, RZ, RZ, R41 ;  /* 0x000000ffff217224 */ /* 0x000fc600078e0029 */
[----:B------:R-:W2:Y:S04]  /*4500*/  LDS.U16 R38, [R34] ;  /* 0x0000000022267984 */ /* 0x000ea80000000400 */
[----:B------:R-:W4:Y:S04]  /*4510*/  LDG.E R20, [R32.64] ;  /* 0x0000002420147981 */ /* 0x000f28000c1e1900 */
[----:B---3--:R-:W3:Y:S01]  /*4520*/  LDG.E R22, [R32.64+0x20] ;  /* 0x0000202420167981 */ /* 0x008ee2000c1e1900 */
[----:B----4-:R-:W-:-:S04]  /*4530*/  IMAD R20, R31, R20, R42 ;  /* 0x000000141f147224 */ /* 0x010fc800078e022a */
[----:B------:R-:W-:Y:S02]  /*4540*/  IMAD.IADD R20, R20, 0x1, R35 ;  /* 0x0000000114147824 */ /* 0x000fe400078e0223 */
[----:B---3--:R-:W-:-:S03]  /*4550*/  IMAD R22, R31, R22, R43 ;  /* 0x000000161f167224 */ /* 0x008fc600078e022b */
[----:B------:R-:W-:-:S04]  /*4560*/  IADD3 R21, P1, R18, R20, RZ ;  /* 0x0000001412157210 */ /* 0x000fc80007f3e0ff */
[----:B------:R-:W-:Y:S02]  /*4570*/  LEA.HI.X.SX32 R24, R20, R19, 0x1, P1 ;  /* 0x0000001314187211 */ /* 0x000fe400008f0eff */
[----:B------:R-:W-:-:S04]  /*4580*/  LEA R20, P1, R21, c[0x0][0x1a0], 0x1 ;  /* 0x0000680015147a11 */ /* 0x000fc800078208ff */
[----:B------:R-:W-:Y:S01]  /*4590*/  LEA.HI.X R21, R21, c[0x0][0x1a4], R24, 0x1, P1 ;  /* 0x0000690015157a11 */ /* 0x000fe200008f0c18 */
[----:B------:R-:W-:-:S05]  /*45a0*/  IMAD.IADD R24, R22, 0x1, R35 ;  /* 0x0000000116187824 */ /* 0x000fca00078e0223 */
[----:B------:R-:W-:Y:S01]  /*45b0*/  IADD3 R25, P1, R18, R24, RZ ;  /* 0x0000001812197210 */ /* 0x000fe20007f3e0ff */
[----:B------:R-:W3:Y:S03]  /*45c0*/  LDG.E.128 R20, [R20.64] ;  /* 0x0000002414147981 */ /* 0x000ee6000c1e1d00 */
[----:B------:R-:W-:Y:S02]  /*45d0*/  LEA.HI.X.SX32 R26, R24, R19, 0x1, P1 ;  /* 0x00000013181a7211 */ /* 0x000fe400008f0eff */
[----:B------:R-:W-:-:S04]  /*45e0*/  LEA R24, P1, R25, c[0x0][0x1a0], 0x1 ;  /* 0x0000680019187a11 */ /* 0x000fc800078208ff */
[----:B------:R-:W-:-:S06]  /*45f0*/  LEA.HI.X R25, R25, c[0x0][0x1a4], R26, 0x1, P1 ;  /* 0x0000690019197a11 */ /* 0x000fcc00008f0c1a */
[----:B------:R-:W4:Y:S01]  /*4600*/  LDG.E.128 R24, [R24.64] ;  /* 0x0000002418187981 */ /* 0x000f22000c1e1d00 */
[----:B------:R-:W-:Y:S01]  /*4610*/  IADD3 R40, P1, R32, 0x40, RZ ;  /* 0x0000004020287810 */ /* 0x000fe20007f3e0ff */
[----:B0-----:R-:W-:Y:S01]  /*4620*/  HADD2.F32 R36, -RZ, R36.H0_H0 ;  /* 0x20000024ff247230 */ /* 0x001fe20000004100 */
[----:B------:R-:W-:Y:S01]  /*4630*/  IADD3 R29, R29, 0x10, RZ ;  /* 0x000000101d1d7810 */ /* 0x000fe20007ffe0ff */
[----:B--2---:R-:W-:Y:S01]  /*4640*/  HADD2.F32 R38, -RZ, R38.H0_H0 ;  /* 0x20000026ff267230 */ /* 0x004fe20000004100 */
[----:B------:R-:W-:Y:S01]  /*4650*/  IADD3 R34, R34, 0x20, RZ ;  /* 0x0000002022227810 */ /* 0x000fe20007ffe0ff */
[----:B------:R-:W-:Y:S01]  /*4660*/  IMAD.X R41, RZ, RZ, R33, P1 ;  /* 0x000000ffff297224 */ /* 0x000fe200008e0621 */
[----:B------:R-:W-:Y:S02]  /*4670*/  ISETP.GE.AND P1, PT, R29, R30, PT ;  /* 0x0000001e1d00720c */ /* 0x000fe40003f26270 */
[----:B------:R-:W-:Y:S01]  /*4680*/  IADD3 R35, R35, 0x500, RZ ;  /* 0x0000050023237810 */ /* 0x000fe20007ffe0ff */
[----:B---3--:R-:W-:-:S02]  /*4690*/  HADD2.F32 R32, -RZ, R20.H0_H0 ;  /* 0x20000014ff207230 */ /* 0x008fc40000004100 */
        /* <DEDUP_REMOVED lines=13> */
[--C-:B----4-:R-:W-:Y:S01]  /*4770*/  HADD2.F32 R20, -RZ, R24.reuse.H0_H0 ;  /* 0x20000018ff147230 */ /* 0x110fe20000004100 */
[C---:B------:R-:W-:Y:S01]  /*4780*/  FFMA.FTZ R9, R36.reuse, R22, R9 ;  /* 0x0000001624097223 */ /* 0x040fe20000010009 */
[----:B------:R-:W-:Y:S01]  /*4790*/  HADD2.F32 R21, -RZ, R24.H1_H1 ;  /* 0x30000018ff157230 */ /* 0x000fe20000004100 */
[----:B------:R-:W-:Y:S01]  /*47a0*/  FFMA.FTZ R8, R36, R23, R8 ;  /* 0x0000001724087223 */ /* 0x000fe20000010008 */
[----:B------:R-:W-:Y:S01]  /*47b0*/  HADD2.F32 R22, -RZ, R25.H0_H0 ;  /* 0x20000019ff167230 */ /* 0x000fe20000004100 */
[C---:B------:R-:W-:Y:S01]  /*47c0*/  FFMA.FTZ R15, R38.reuse, R20, R15 ;  /* 0x00000014260f7223 */ /* 0x040fe2000001000f */
[----:B------:R-:W-:Y:S01]  /*47d0*/  HADD2.F32 R24, -RZ, R27.H0_H0 ;  /* 0x2000001bff187230 */ /* 0x000fe20000004100 */
        /* <DEDUP_REMOVED lines=10> */
[----:B------:R-:W-:Y:S01]  /*4880*/  FFMA.FTZ R8, R38, R27, R8 ;  /* 0x0000001b26087223 */ /* 0x000fe20000010008 */
[----:B------:R-:W-:Y:S05]  /*4890*/  @!P1 BRA `(.L_x_2338) ;  /* 0xfffffc3000009947 */ /* 0x000fea000383ffff */
.L_x_2335:
[----:B------:R-:W-:Y:S05]  /*48a0*/  BSYNC B1 ;  /* 0x0000000000017941 */ /* 0x000fea0003800000 */
.L_x_2334:
[----:B------:R-:W-:-:S13]  /*48b0*/  ISETP.GE.AND P1, PT, R17, UR43, PT ;  /* 0x0000002b11007c0c */ /* 0x000fda000bf26270 */
[----:B------:R-:W-:Y:S05]  /*48c0*/  @P1 BRA `(.L_x_2333) ;  /* 0x00000c2000001947 */ /* 0x000fea0003800000 */
[----:B------:R-:W-:Y:S01]  /*48d0*/  IMAD.U32 R21, RZ, RZ, UR45 ;  /* 0x0000002dff157e24 */ /* 0x000fe2000f8e00ff */
[----:B------:R-:W-:Y:S01]  /*48e0*/  LOP3.LUT R20, RZ, R3, RZ, 0x33, !PT ;  /* 0x00000003ff147212 */ /* 0x000fe200078e33ff */
[----:B------:R-:W-:Y:S03]  /*48f0*/  BSSY B1, `(.L_x_2339) ;  /* 0x000003f000017945 */ /* 0x000fe60003800000 */
[----:B------:R-:W-:-:S04]  /*4900*/  IADD3 R32, -R21, UR43, R20 ;  /* 0x0000002b15207c10 */ /* 0x000fc8000fffe114 */
[----:B------:R-:W-:-:S13]  /*4910*/  LOP3.LUT P1, RZ, R32, 0x8, RZ, 0xc0, !PT ;  /* 0x0000000820ff7812 */ /* 0x000fda000782c0ff */
[----:B------:R-:W-:Y:S05]  /*4920*/  @P1 BRA `(.L_x_2340) ;  /* 0x000003b000001947 */ /* 0x000fea0003800000 */
[----:B------:R-:W-:Y:S01]  /*4930*/  ISETP.GE.AND P1, PT, R17, c[0x0][0x1d4], PT ;  /* 0x0000750011007a0c */ /* 0x000fe20003f26270 */
[----:B------:R-:W-:-:S12]  /*4940*/  BSSY B2, `(.L_x_2341) ;  /* 0x0000038000027945 */ /* 0x000fd80003800000 */
[----:B------:R-:W-:Y:S05]  /*4950*/  @!P1 BRA `(.L_x_2342) ;  /* 0x0000036000009947 */ /* 0x000fea0003800000 */
[----:B----4-:R-:W-:Y:S01]  /*4960*/  IABS R23, c[0x0][0x1d4] ;  /* 0x0000750000177a13 */ /* 0x010fe20000000000 */
[----:B------:R-:W0:Y:S01]  /*4970*/  LDS.U16 R28, [R28] ;  /* 0x000000001c1c7984 */ /* 0x000e220000000400 */
[----:B------:R-:W-:Y:S02]  /*4980*/  IABS R26, R17 ;  /* 0x00000011001a7213 */ /* 0x000fe40000000000 */
[----:B------:R-:W2:Y:S01]  /*4990*/  I2F.RP R22, R23 ;  /* 0x0000001700167306 */ /* 0x000ea20000209400 */
[----:B------:R-:W-:Y:S02]  /*49a0*/  ISETP.GE.AND P3, PT, R17, RZ, PT ;  /* 0x000000ff1100720c */ /* 0x000fe40003f66270 */
[----:B------:R-:W-:-:S05]  /*49b0*/  ISETP.NE.AND P4, PT, RZ, c[0x0][0x1d4], PT ;  /* 0x00007500ff007a0c */ /* 0x000fca0003f85270 */
[----:B--2---:R-:W2:Y:S02]  /*49c0*/  MUFU.RCP R22, R22 ;  /* 0x0000001600167308 */ /* 0x004ea40000001000 */
[----:B--23--:R-:W-:-:S06]  /*49d0*/  IADD3 R24, R22, 0xffffffe, RZ ;  /* 0x0ffffffe16187810 */ /* 0x00cfcc0007ffe0ff */
        /* <DEDUP_REMOVED lines=16> */
[----:B------:R-:W-:-:S04]  /*4ae0*/  IADD3 R22, P1, R20, UR47, RZ ;  /* 0x0000002f14167c10 */ /* 0x000fc8000ff3e0ff */
[----:B------:R-:W-:Y:S02]  /*4af0*/  IADD3.X R21, R21, UR50, RZ, P1, !PT ;  /* 0x0000003215157c10 */ /* 0x000fe40008ffe4ff */
        /* <DEDUP_REMOVED lines=10> */
[----:B------:R-:W2:Y:S01]  /*4ba0*/  LDG.E.128 R20, [R20.64] ;  /* 0x0000002414147981 */ /* 0x000ea2000c1e1d00 */
[----:B0-----:R-:W-:Y:S02]  /*4bb0*/  HADD2.F32 R26, -RZ, R28.H0_H0 ;  /* 0x2000001cff1a7230 */ /* 0x001fe40000004100 */
[--C-:B--2---:R-:W-:Y:S02]  /*4bc0*/  HADD2.F32 R30, -RZ, R22.reuse.H0_H0 ;  /* 0x20000016ff1e7230 */ /* 0x104fe40000004100 */
[----:B------:R-:W-:Y:S02]  /*4bd0*/  HADD2.F32 R31, -RZ, R22.H1_H1 ;  /* 0x30000016ff1f7230 */ /* 0x000fe40000004100 */
[----:B------:R-:W-:Y:S01]  /*4be0*/  HADD2.F32 R22, -RZ, R23.H0_H0 ;  /* 0x20000017ff167230 */ /* 0x000fe20000004100 */
        /* <DEDUP_REMOVED lines=13> */
.L_x_2342:
[----:B------:R-:W-:Y:S05]  /*4cc0*/  BSYNC B2 ;  /* 0x0000000000027941 */ /* 0x000fea0003800000 */
.L_x_2341:
[----:B------:R-:W-:Y:S02]  /*4cd0*/  IADD3 R17, R17, 0x8, RZ ;  /* 0x0000000811117810 */ /* 0x000fe40007ffe0ff */
.L_x_2340:
[----:B------:R-:W-:Y:S05]  /*4ce0*/  BSYNC B1 ;  /* 0x0000000000017941 */ /* 0x000fea0003800000 */
.L_x_2339:
[----:B------:R-:W-:-:S13]  /*4cf0*/  LOP3.LUT P1, RZ, R32, 0xfffffff8, RZ, 0xc0, !PT ;  /* 0xfffffff820ff7812 */ /* 0x000fda000782c0ff */
[----:B------:R-:W-:Y:S05]  /*4d00*/  @!P1 BRA `(.L_x_2333) ;  /* 0x000007e000009947 */ /* 0x000fea0003800000 */
[----:B---3--:R-:W-:Y:S01]  /*4d10*/  LEA R25, R17, UR7, 0x1 ;  /* 0x0000000711197c11 */ /* 0x008fe2000f8e08ff */
[----:B------:R-:W-:Y:S02]  /*4d20*/  IMAD.U32 R20, RZ, RZ, UR45 ;  /* 0x0000002dff147e24 */ /* 0x000fe4000f8e00ff */
[----:B------:R-:W-:Y:S02]  /*4d30*/  IMAD.MOV.U32 R24, RZ, RZ, RZ ;  /* 0x000000ffff187224 */ /* 0x000fe400078e00ff */
[----:B------:R-:W-:Y:S02]  /*4d40*/  IMAD R25, R20, -0x2, R25 ;  /* 0xfffffffe14197824 */ /* 0x000fe400078e0219 */
.L_x_2347:
[C---:B------:R-:W-:Y:S01]  /*4d50*/  ISETP.GE.AND P3, PT, R17.reuse, c[0x0][0x1d4], PT ;  /* 0x0000750011007a0c */ /* 0x040fe20003f66270 */
[----:B------:R-:W-:Y:S01]  /*4d60*/  BSSY B1, `(.L_x_2343) ;  /* 0x000003b000017945 */ /* 0x000fe20003800000 */
[----:B------:R-:W-:Y:S01]  /*4d70*/  IADD3 R33, R17, 0x8, RZ ;  /* 0x0000000811217810 */ /* 0x000fe20007ffe0ff */
[----:B------:R-:W-:-:S03]  /*4d80*/  IMAD.IADD R26, R25, 0x1, R24 ;  /* 0x00000001191a7824 */ /* 0x000fc600078e0218 */
[----:B------:R-:W-:-:S07]  /*4d90*/  ISETP.GE.AND P1, PT, R33, c[0x0][0x1d4], PT ;  /* 0x0000750021007a0c */ /* 0x000fce0003f26270 */
[----:B------:R-:W-:Y:S05]  /*4da0*/  @!P3 BRA `(.L_x_2344) ;  /* 0x000003600000b947 */ /* 0x000fea0003800000 */
[----:B----4-:R-:W-:Y:S02]  /*4db0*/  IABS R23, c[0x0][0x1d4] ;  /* 0x0000750000177a13 */ /* 0x010fe40000000000 */
[----:B------:R-:W-:Y:S02]  /*4dc0*/  IABS R28, R17 ;  /* 0x00000011001c7213 */ /* 0x000fe40000000000 */
[----:B------:R-:W0:Y:S01]  /*4dd0*/  I2F.RP R22, R23 ;  /* 0x0000001700167306 */ /* 0x000e220000209400 */
[----:B------:R-:W-:Y:S02]  /*4de0*/  ISETP.GE.AND P4, PT, R17, RZ, PT ;  /* 0x000000ff1100720c */ /* 0x000fe40003f86270 */
[----:B------:R-:W-:-:S05]  /*4df0*/  ISETP.NE.AND P5, PT, RZ, c[0x0][0x1d4], PT ;  /* 0x00007500ff007a0c */ /* 0x000fca0003fa5270 */
[----:B0-----:R-:W0:Y:S02]  /*4e00*/  MUFU.RCP R22, R22 ;  /* 0x0000001600167308 */ /* 0x001e240000001000 */
[----:B0-----:R-:W-:-:S06]  /*4e10*/  IADD3 R27, R22, 0xffffffe, RZ ;  /* 0x0ffffffe161b7810 */ /* 0x001fcc0007ffe0ff */
[----:B------:R0:W2:Y:S02]  /*4e20*/  F2I.FTZ.U32.TRUNC.NTZ R21, R27 ;  /* 0x0000001b00157305 */ /* 0x0000a4000021f000 */
[----:B0-----:R-:W0:Y:S01]  /*4e30*/  LDS.U16 R27, [R26+0x120] ;  /* 0x000120001a1b7984 */ /* 0x001e220000000400 */
        /* <DEDUP_REMOVED lines=29> */
[----:B--2---:R-:W-:Y:S02]  /*5010*/  HADD2.F32 R32, -RZ, R22.H0_H0 ;  /* 0x20000016ff207230 */ /* 0x004fe40000004100 */
[----:B------:R-:W-:Y:S02]  /*5020*/  HADD2.F32 R34, -RZ, R23.H0_H0 ;  /* 0x20000017ff227230 */ /* 0x000fe40000004100 */
        /* <DEDUP_REMOVED lines=14> */
.L_x_2344:
[----:B------:R-:W-:Y:S05]  /*5110*/  BSYNC B1 ;  /* 0x0000000000017941 */ /* 0x000fea0003800000 */
.L_x_2343:
[----:B------:R-:W-:Y:S01]  /*5120*/  BSSY B1, `(.L_x_2345) ;  /* 0x0000038000017945 */ /* 0x000fe20003800000 */
[----:B------:R-:W-:Y:S05]  /*5130*/  @!P1 BRA `(.L_x_2346) ;  /* 0x0000036000009947 */ /* 0x000fea0003800000 */
[----:B----4-:R-:W-:Y:S01]  /*5140*/  IABS R23, c[0x0][0x1d4] ;  /* 0x0000750000177a13 */ /* 0x010fe20000000000 */
[----:B------:R-:W0:Y:S01]  /*5150*/  LDS.U16 R26, [R26+0x130] ;  /* 0x000130001a1a7984 */ /* 0x000e220000000400 */
        /* <DEDUP_REMOVED lines=52> */
.L_x_2346:
[----:B------:R-:W-:Y:S05]  /*54a0*/  BSYNC B1 ;  /* 0x0000000000017941 */ /* 0x000fea0003800000 */
.L_x_2345:
[----:B------:R-:W-:Y:S02]  /*54b0*/  IADD3 R17, R17, 0x10, RZ ;  /* 0x0000001011117810 */ /* 0x000fe40007ffe0ff */
[----:B------:R-:W-:Y:S02]  /*54c0*/  IADD3 R24, R24, 0x20, RZ ;  /* 0x0000002018187810 */ /* 0x000fe40007ffe0ff */
[----:B------:R-:W-:-:S13]  /*54d0*/  ISETP.GE.AND P1, PT, R17, UR43, PT ;  /* 0x0000002b11007c0c */ /* 0x000fda000bf26270 */
[----:B------:R-:W-:Y:S05]  /*54e0*/  @!P1 BRA `(.L_x_2347) ;  /* 0xfffff86000009947 */ /* 0x000fea000383ffff */
.L_x_2333:
[----:B0-----:R-:W-:Y:S05]  /*54f0*/  BSYNC B0 ;  /* 0x0000000000007941 */ /* 0x001fea0003800000 */
.L_x_2332:
[----:B------:R-:W-:Y:S01]  /*5500*/  BSSY B0, `(.L_x_2348) ;  /* 0x000005c000007945 */ /* 0x000fe20003800000 */
[----:B------:R-:W-:Y:S05]  /*5510*/  @P2 BRA `(.L_x_2349) ;  /* 0x000005a000002947 */ /* 0x000fea0003800000 */
[----:B------:R-:W-:Y:S01]  /*5520*/  ULDC.64 UR8, c[0x0][0x240] ;  /* 0x0000900000087ab9 */ /* 0x000fe20000000a00 */
[----:B---3--:R-:W-:Y:S01]  /*5530*/  IMAD.MOV.U32 R24, RZ, RZ, 0x2 ;  /* 0x00000002ff187424 */ /* 0x008fe200078e00ff */
[----:B------:R-:W-:Y:S02]  /*5540*/  UISETP.NE.U32.AND UP0, UPT, URZ, UR8, UPT ;  /* 0x000000083f00728c */ /* 0x000fe4000bf05070 */
[----:B------:R-:W-:Y:S02]  /*5550*/  ULDC UR6, c[0x0][0x1d8] ;  /* 0x0000760000067ab9 */ /* 0x000fe40000000800 */
[----:B------:R-:W-:-:S06]  /*5560*/  UISETP.NE.AND.EX UP0, UPT, URZ, UR9, UPT, UP0 ;  /* 0x000000093f00728c */ /* 0x000fcc000bf05300 */
[----:B------:R-:W-:-:S13]  /*5570*/  PLOP3.LUT P3, PT, PT, PT, UP0, 0x80, 0x0 ;  /* 0x000000000000781c */ /* 0x000fda0003f6f008 */
[----:B------:R-:W0:Y:S02]  /*5580*/  @P3 S2R R18, SR_CTAID.X ;  /* 0x0000000000123919 */ /* 0x000e240000002500 */
[----:B0-----:R-:W0:Y:S01]  /*5590*/  @P3 R2UR UR5, R18 ;  /* 0x00000000120533c2 */ /* 0x001e2200000e0000 */
[----:B------:R-:W-:Y:S02]  /*55a0*/  ISETP.NE.AND P2, PT, R24, c[0x0][0x258], PT ;  /* 0x0000960018007a0c */ /* 0x000fe40003f45270 */
[----:B------:R-:W-:Y:S01]  /*55b0*/  IADD3 R19, R0, UR44, RZ ;  /* 0x0000002c00137c10 */ /* 0x000fe2000fffe0ff */
[----:B0-----:R-:W-:-:S06]  /*55c0*/  @UP0 UIMAD UR5, UR40, UR6, UR5 ;  /* 0x00000006280502a4 */ /* 0x001fcc000f8e0205 */
[----:B------:R-:W-:-:S04]  /*55d0*/  IMAD.U32 R17, RZ, RZ, UR5 ;  /* 0x00000005ff117e24 */ /* 0x000fc8000f8e00ff */
[----:B------:R-:W-:-:S04]  /*55e0*/  @P3 IMAD R20, R17, 0x50, R0 ;  /* 0x0000005011143824 */ /* 0x000fc800078e0200 */
[----:B------:R-:W-:-:S04]  /*55f0*/  @P3 IMAD.WIDE R20, R20, R24, c[0x0][0x238] ;  /* 0x00008e0014143625 */ /* 0x000fc800078e0218 */
[----:B------:R-:W-:Y:S02]  /*5600*/  @P2 IMAD.WIDE R24, R19, R24, c[0x0][0x188] ;  /* 0x0000620013182625 */ /* 0x000fe400078e0218 */
[----:B----4-:R-:W5:Y:S04]  /*5610*/  @P3 LDG.E.128 R20, [R20.64] ;  /* 0x0000002414143981 */ /* 0x010f68000c1e1d00 */
[----:B------:R-:W5:Y:S01]  /*5620*/  @P2 LDG.E.128 R24, [R24.64] ;  /* 0x0000002418182981 */ /* 0x000f62000c1e1d00 */
[----:B------:R-:W-:Y:S01]  /*5630*/  IMAD.U32 R17, RZ, RZ, UR4 ;  /* 0x00000004ff117e24 */ /* 0x000fe2000f8e00ff */
[----:B------:R-:W-:Y:S01]  /*5640*/  UIADD3 UR5, -UR45, UR43, URZ ;  /* 0x0000002b2d057290 */ /* 0x000fe2000fffe13f */
[----:B------:R-:W-:Y:S02]  /*5650*/  IMAD R16, R16, 0x50, RZ ;  /* 0x0000005010107824 */ /* 0x000fe400078e02ff */
[----:B------:R-:W-:Y:S01]  /*5660*/  IMAD R17, R17, 0x50, R0 ;  /* 0x0000005011117824 */ /* 0x000fe200078e0200 */
[----:B------:R-:W-:-:S04]  /*5670*/  ULEA UR5, UR5, UR7, 0x1 ;  /* 0x0000000705057291 */ /* 0x000fc8000f8e083f */
[----:B------:R-:W-:Y:S02]  /*5680*/  SHF.R.S32.HI R29, RZ, 0x1f, R17 ;  /* 0x0000001fff1d7819 */ /* 0x000fe40000011411 */
[----:B------:R-:W-:-:S03]  /*5690*/  IADD3 R17, P1, R16, R17, RZ ;  /* 0x0000001110117210 */ /* 0x000fc60007f3e0ff */
[----:B------:R-:W0:Y:S01]  /*56a0*/  LDS.U16 R32, [UR5+0x120] ;  /* 0x00012005ff207984 */ /* 0x000e220008000400 */
[----:B------:R-:W-:Y:S02]  /*56b0*/  LEA.HI.X.SX32 R18, R16, R29, 0x1, P1 ;  /* 0x0000001d10127211 */ /* 0x000fe400008f0eff */
[----:B------:R-:W-:-:S04]  /*56c0*/  LEA R16, P1, R17, c[0x0][0x1a0], 0x1 ;  /* 0x0000680011107a11 */ /* 0x000fc800078208ff */
[----:B------:R-:W-:Y:S01]  /*56d0*/  LEA.HI.X R17, R17, c[0x0][0x1a4], R18, 0x1, P1 ;  /* 0x0000690011117a11 */ /* 0x000fe200008f0c12 */
[----:B------:R-:W-:Y:S05]  /*56e0*/  @P2 BRA `(.L_x_2350) ;  /* 0x0000023000002947 */ /* 0x000fea0003800000 */
[----:B------:R-:W-:-:S04]  /*56f0*/  IADD3 R18, P1, R19, c[0x0][0x188], RZ ;  /* 0x0000620013127a10 */ /* 0x000fc80007f3e0ff */
[----:B------:R-:W-:-:S05]  /*5700*/  LEA.HI.X.SX32 R19, R19, c[0x0][0x18c], 0x1, P1 ;  /* 0x0000630013137a11 */ /* 0x000fca00008f0eff */
[----:B------:R-:W2:Y:S01]  /*5710*/  LDG.E.64 R34, [R18.64] ;  /* 0x0000002412227981 */ /* 0x000ea2000c1e1b00 */
[----:B-----5:R-:W-:Y:S02]  /*5720*/  IMAD.U32 R25, RZ, RZ, UR39 ;  /* 0x00000027ff197e24 */ /* 0x020fe4000f8e00ff */
[----:B------:R-:W-:-:S05]  /*5730*/  IMAD.U32 R24, RZ, RZ, UR38 ;  /* 0x00000026ff187e24 */ /* 0x000fca000f8e00ff */
[----:B------:R3:W4:Y:S01]  /*5740*/  LDG.E R25, [R24.64+0x4] ;  /* 0x0000042418197981 */ /* 0x000722000c1e1900 */
[C-C-:B--2---:R-:W-:Y:S01]  /*5750*/  SHF.R.U64 R31, R34.reuse, 0x10, R35.reuse ;  /* 0x00000010221f7819 */ /* 0x144fe20000001223 */
[----:B------:R-:W4:Y:S01]  /*5760*/  I2F.S8 R28, R35 ;  /* 0x00000023001c7306 */ /* 0x000f220000001400 */
[----:B------:R-:W-:Y:S02]  /*5770*/  PRMT R18, R34, 0x9910, RZ ;  /* 0x0000991022127816 */ /* 0x000fe400000000ff */
[----:B---3--:R-:W-:Y:S02]  /*5780*/  PRMT R24, R35, 0x9910, RZ ;  /* 0x0000991023187816 */ /* 0x008fe400000000ff */
[----:B------:R-:W-:Y:S02]  /*5790*/  PRMT R19, R31, 0x9910, RZ ;  /* 0x000099101f137816 */ /* 0x000fe400000000ff */
[----:B------:R-:W-:Y:S01]  /*57a0*/  SHF.R.U32.HI R29, RZ, 0x10, R35 ;  /* 0x00000010ff1d7819 */ /* 0x000fe20000011623 */
[----:B------:R4:W2:Y:S01]  /*57b0*/  I2F.S8 R27, R31 ;  /* 0x0000001f001b7306 */ /* 0x0008a20000001400 */
[----:B------:R-:W-:-:S02]  /*57c0*/  SHF.R.S32.HI R18, RZ, 0x8, R18 ;  /* 0x00000008ff127819 */ /* 0x000fc40000011412 */
[----:B------:R-:W-:Y:S02]  /*57d0*/  SHF.R.S32.HI R30, RZ, 0x18, R35 ;  /* 0x00000018ff1e7819 */ /* 0x000fe40000011423 */
[----:B------:R-:W-:Y:S02]  /*57e0*/  SHF.R.S32.HI R24, RZ, 0x8, R24 ;  /* 0x00000008ff187819 */ /* 0x000fe40000011418 */
[----:B------:R-:W-:Y:S01]  /*57f0*/  SHF.R.S32.HI R19, RZ, 0x8, R19 ;  /* 0x00000008ff137819 */ /* 0x000fe20000011413 */
[----:B------:R-:W3:Y:S01]  /*5800*/  I2F.S8 R29, R29 ;  /* 0x0000001d001d7306 */ /* 0x000ee20000001400 */
[----:B----4-:R-:W-:-:S07]  /*5810*/  FMUL.FTZ R31, R28, R25 ;  /* 0x000000191c1f7220 */ /* 0x010fce0000410000 */
[----:B------:R-:W4:Y:S01]  /*5820*/  I2F.S16 R18, R18 ;  /* 0x0000001200127306 */ /* 0x000f220000101400 */
[----:B--2---:R-:W-:-:S07]  /*5830*/  FMUL.FTZ R28, R27, R25 ;  /* 0x000000191b1c7220 */ /* 0x004fce0000410000 */
[----:B------:R-:W2:Y:S01]  /*5840*/  I2F.S8 R26, R34 ;  /* 0x00000022001a7306 */ /* 0x000ea20000001400 */
[----:B---3--:R-:W-:-:S07]  /*5850*/  FMUL.FTZ R27, R29, R25 ;  /* 0x000000191d1b7220 */ /* 0x008fce0000410000 */
[----:B------:R-:W3:Y:S01]  /*5860*/  I2F.S16 R30, R30 ;  /* 0x0000001e001e7306 */ /* 0x000ee20000101400 */
[----:B----4-:R-:W-:-:S07]  /*5870*/  FMUL.FTZ R29, R18, R25 ;  /* 0x00000019121d7220 */ /* 0x010fce0000410000 */
[----:B------:R-:W4:Y:S01]  /*5880*/  I2F.S16 R24, R24 ;  /* 0x0000001800187306 */ /* 0x000f220000101400 */
[----:B--2---:R-:W-:-:S07]  /*5890*/  FMUL.FTZ R26, R26, R25 ;  /* 0x000000191a1a7220 */ /* 0x004fce0000410000 */
[----:B------:R-:W2:Y:S01]  /*58a0*/  I2F.S16 R19, R19 ;  /* 0x0000001300137306 */ /* 0x000ea20000101400 */
[----:B---3--:R-:W-:-:S05]  /*58b0*/  FMUL.FTZ R30, R30, R25 ;  /* 0x000000191e1e7220 */ /* 0x008fca0000410000 */
[----:B------:R-:W-:Y:S01]  /*58c0*/  F2FP.PACK_AB R27, R30, R27 ;  /* 0x0000001b1e1b723e */ /* 0x000fe200000000ff */
[----:B----4-:R-:W-:Y:S01]  /*58d0*/  FMUL.FTZ R18, R24, R25 ;  /* 0x0000001918127220 */ /* 0x010fe20000410000 */
[----:B------:R-:W-:-:S04]  /*58e0*/  F2FP.PACK_AB R24, R29, R26 ;  /* 0x0000001a1d18723e */ /* 0x000fc800000000ff */
[----:B------:R-:W-:Y:S01]  /*58f0*/  F2FP.PACK_AB R26, R18, R31 ;  /* 0x0000001f121a723e */ /* 0x000fe200000000ff */
[----:B--2---:R-:W-:-:S05]  /*5900*/  FMUL.FTZ R25, R19, R25 ;  /* 0x0000001913197220 */ /* 0x004fca0000410000 */
[----:B------:R-:W-:-:S04]  /*5910*/  F2FP.PACK_AB R25, R25, R28 ;  /* 0x0000001c1919723e */ /* 0x000fc800000000ff */
.L_x_2350:
[----:B-----5:R-:W-:Y:S01]  /*5920*/  HFMA2.MMA R4, R24, 1, 1, R4 ;  /* 0x3c003c0018047835 */ /* 0x020fe20000000004 */
[----:B------:R-:W-:Y:S01]  /*5930*/  HADD2 R5, R25, R5 ;  /* 0x0000000519057230 */ /* 0x000fe20000000000 */
[----:B------:R-:W-:Y:S01]  /*5940*/  HFMA2.MMA R6, R26, 1, 1, R6 ;  /* 0x3c003c001a067835 */ /* 0x000fe20000000006 */
[----:B------:R-:W-:Y:S02]  /*5950*/  HADD2 R7, R27, R7 ;  /* 0x000000071b077230 */ /* 0x000fe40000000000 */
[----:B0-----:R-:W-:Y:S02]  /*5960*/  HADD2.F32 R32, -RZ, R32.H0_H0 ;  /* 0x20000020ff207230 */ /* 0x001fe40000004100 */
[----:B------:R-:W-:Y:S02]  /*5970*/  @P3 HFMA2.MMA R5, R5, R21, -RZ ;  /* 0x0000001505053235 */ /* 0x000fe400001000ff */
[----:B------:R-:W-:Y:S01]  /*5980*/  @P3 HFMA2.MMA R7, R7, R23, -RZ ;  /* 0x0000001707073235 */ /* 0x000fe200001000ff */
[----:B------:R-:W-:-:S02]  /*5990*/  @P3 HMUL2 R4, R4, R20 ;  /* 0x0000001404043232 */ /* 0x000fc40000000000 */
        /* <DEDUP_REMOVED lines=18> */
.L_x_2349:
[----:B0-----:R-:W-:Y:S05]  /*5ac0*/  BSYNC B0 ;  /* 0x0000000000007941 */ /* 0x001fea0003800000 */
.L_x_2348:
[----:B------:R-:W-:Y:S06]  /*5ad0*/  BAR.SYNC.DEFER_BLOCKING 0x0 ;  /* 0x0000000000007b1d */ /* 0x000fec0000010000 */
[----:B------:R-:W-:Y:S05]  /*5ae0*/  @P0 BRA `(.L_x_2351) ;  /* 0x0000064000000947 */ /* 0x000fea0003800000 */
[C---:B-----5:R-:W-:Y:S01]  /*5af0*/  LOP3.LUT R4, R2.reuse, 0xffffffc0, RZ, 0xc0, !PT ;  /* 0xffffffc002047812 */ /* 0x060fe200078ec0ff */
        /* <DEDUP_REMOVED lines=16> */
.L_x_2352:
        /* <DEDUP_REMOVED lines=21> */
.L_x_2354:
[----:B------:R-:W-:Y:S05]  /*5d50*/  BSYNC B0 ;  /* 0x0000000000007941 */ /* 0x000fea0003800000 */
.L_x_2353:
        /* <DEDUP_REMOVED lines=8> */
.L_x_2356:
[----:B------:R-:W-:Y:S05]  /*5de0*/  BSYNC B0 ;  /* 0x0000000000007941 */ /* 0x000fea0003800000 */
.L_x_2355:
        /* <DEDUP_REMOVED lines=20> */
.L_x_2358:
[----:B------:R-:W-:Y:S05]  /*5f30*/  BSYNC B0 ;  /* 0x0000000000007941 */ /* 0x000fea0003800000 */
.L_x_2357:
        /* <DEDUP_REMOVED lines=8> */
.L_x_2360:
[----:B------:R-:W-:Y:S05]  /*5fc0*/  BSYNC B0 ;  /* 0x0000000000007941 */ /* 0x000fea0003800000 */
.L_x_2359:
        /* <DEDUP_REMOVED lines=20> */
.L_x_2362:
[----:B------:R-:W-:Y:S05]  /*6110*/  BSYNC B0 ;  /* 0x0000000000007941 */ /* 0x000fea0003800000 */
.L_x_2361:
[----:B------:R-:W-:Y:S06]  /*6120*/  BAR.SYNC.DEFER_BLOCKING 0x0 ;  /* 0x0000000000007b1d */ /* 0x000fec0000010000 */
.L_x_2351:
[----:B------:R-:W-:-:S04]  /*6130*/  IADD3 R2, R2, 0xf, RZ ;  /* 0x0000000f02027810 */ /* 0x000fc80007ffe0ff */
[----:B------:R-:W-:-:S13]  /*6140*/  ISETP.GT.U32.OR P0, PT, R2, 0x1e, P0 ;  /* 0x0000001e0200780c */ /* 0x000fda0000704470 */
[----:B------:R-:W-:Y:S05]  /*6150*/  @P0 EXIT ;  /* 0x000000000000094d */ /* 0x000fea0003800000 */
[----:B0-----:R-:W-:-:S05]  /*6160*/  IMAD.MOV.U32 R3, RZ, RZ, 0x2 ;  /* 0x00000002ff037424 */ /* 0x001fca00078e00ff */
[----:B------:R-:W-:-:S13]  /*6170*/  ISETP.NE.AND P0, PT, R3, c[0x0][0x258], PT ;  /* 0x0000960003007a0c */ /* 0x000fda0003f05270 */
[----:B------:R-:W-:Y:S05]  /*6180*/  @!P0 BRA `(.L_x_2363) ;  /* 0x000000c000008947 */ /* 0x000fea0003800000 */
[----:B-----5:R-:W-:Y:S01]  /*6190*/  IMAD.U32 R5, RZ, RZ, UR42 ;  /* 0x0000002aff057e24 */ /* 0x020fe2000f8e00ff */
[----:B------:R-:W-:Y:S02]  /*61a0*/  F2FP.PACK_AB R15, R14, R15 ;  /* 0x0000000f0e0f723e */ /* 0x000fe400000000ff */
[----:B------:R-:W-:Y:S01]  /*61b0*/  F2FP.PACK_AB R13, R12, R13 ;  /* 0x0000000d0c0d723e */ /* 0x000fe200000000ff */
[----:B------:R-:W-:Y:S01]  /*61c0*/  IMAD R2, R5, 0x50, R0 ;  /* 0x0000005005027824 */ /* 0x000fe200078e0200 */
[----:B------:R-:W-:Y:S02]  /*61d0*/  F2FP.PACK_AB R11, R10, R11 ;  /* 0x0000000b0a0b723e */ /* 0x000fe400000000ff */
[----:B------:R-:W-:Y:S01]  /*61e0*/  F2FP.PACK_AB R9, R8, R9 ;  /* 0x000000090809723e */ /* 0x000fe200000000ff */
[----:B------:R-:W-:-:S05]  /*61f0*/  IMAD.WIDE R2, R2, R3, c[0x0][0x160] ;  /* 0x0000580002027625 */ /* 0x000fca00078e0203 */
[----:B------:R-:W-:Y:S04]  /*6200*/  STG.E [R2.64], R15 ;  /* 0x0000000f02007986 */ /* 0x000fe8000c101924 */
[----:B------:R-:W-:Y:S04]  /*6210*/  STG.E [R2.64+0x4], R13 ;  /* 0x0000040d02007986 */ /* 0x000fe8000c101924 */
[----:B------:R-:W-:Y:S04]  /*6220*/  STG.E [R2.64+0x8], R11 ;  /* 0x0000080b02007986 */ /* 0x000fe8000c101924 */
[----:B------:R-:W-:Y:S01]  /*6230*/  STG.E [R2.64+0xc], R9 ;  /* 0x00000c0902007986 */ /* 0x000fe2000c101924 */
[----:B------:R-:W-:Y:S05]  /*6240*/  EXIT ;  /* 0x000000000000794d */ /* 0x000fea0003800000 */
.L_x_2363:
        /* <DEDUP_REMOVED lines=11> */
[----:B------:R-:W2:Y:S01]  /*6300*/  F2I.S8.NTZ R13, R13 ;  /* 0x0000000d000d7305 */ /* 0x000ea20000202100 */
[----:B------:R-:W-:-:S07]  /*6310*/  FMUL.FTZ R2, R2, R8 ;  /* 0x0000000802027220 */ /* 0x000fce0000410000 */
[----:B------:R-:W4:Y:S01]  /*6320*/  F2I.S8.NTZ R12, R12 ;  /* 0x0000000c000c7305 */ /* 0x000f220000202100 */
[----:B0-----:R-:W-:-:S04]  /*6330*/  PRMT R3, R14, 0x8880, RZ ;  /* 0x000088800e037816 */ /* 0x001fc800000000ff */
[----:B------:R-:W-:-:S03]  /*6340*/  PRMT R3, R3, 0x7710, RZ ;  /* 0x0000771003037816 */ /* 0x000fc600000000ff */
[----:B------:R-:W0:Y:S01]  /*6350*/  F2I.S8.NTZ R11, R11 ;  /* 0x0000000b000b7305 */ /* 0x000e220000202100 */
[----:B--2--5:R-:W-:Y:S02]  /*6360*/  PRMT R4, R13, 0x8880, RZ ;  /* 0x000088800d047816 */ /* 0x024fe400000000ff */
[----:B------:R-:W-:Y:S02]  /*6370*/  LOP3.LUT R14, R3, 0xff, RZ, 0xc0, !PT ;  /* 0x000000ff030e7812 */ /* 0x000fe400078ec0ff */
[----:B------:R-:W-:Y:S02]  /*6380*/  PRMT R4, R4, 0x7710, RZ ;  /* 0x0000771004047816 */ /* 0x000fe400000000ff */
[----:B----4-:R-:W-:Y:S01]  /*6390*/  PRMT R5, R12, 0x8880, RZ ;  /* 0x000088800c057816 */ /* 0x010fe200000000ff */
[----:B------:R-:W2:Y:S01]  /*63a0*/  F2I.S8.NTZ R10, R10 ;  /* 0x0000000a000a7305 */ /* 0x000ea20000202100 */
[----:B------:R-:W-:Y:S02]  /*63b0*/  LOP3.LUT R12, R4, 0xff, RZ, 0xc0, !PT ;  /* 0x000000ff040c7812 */ /* 0x000fe400078ec0ff */
[----:B------:R-:W-:-:S02]  /*63c0*/  PRMT R5, R5, 0x7710, RZ ;  /* 0x0000771005057816 */ /* 0x000fc400000000ff */
[----:B------:R-:W-:Y:S02]  /*63d0*/  SHF.L.U64.HI R4, R14, 0x8, RZ ;  /* 0x000000080e047819 */ /* 0x000fe400000102ff */
[----:B------:R-:W-:Y:S01]  /*63e0*/  LOP3.LUT R7, R5, 0xff, RZ, 0xc0, !PT ;  /* 0x000000ff05077812 */ /* 0x000fe200078ec0ff */
[----:B------:R-:W4:Y:S01]  /*63f0*/  F2I.S8.NTZ R15, R15 ;  /* 0x0000000f000f7305 */ /* 0x000f220000202100 */
[----:B0-----:R-:W-:Y:S01]  /*6400*/  PRMT R3, R11, 0x8880, RZ ;  /* 0x000088800b037816 */ /* 0x001fe200000000ff */
[----:B------:R-:W-:Y:S01]  /*6410*/  IMAD.U32 R11, RZ, RZ, UR42 ;  /* 0x0000002aff0b7e24 */ /* 0x000fe2000f8e00ff */
[----:B------:R-:W-:Y:S02]  /*6420*/  SHF.L.U64.HI R5, R12, 0x10, RZ ;  /* 0x000000100c057819 */ /* 0x000fe400000102ff */
[----:B------:R-:W-:Y:S02]  /*6430*/  SHF.L.U64.HI R6, R7, 0x18, RZ ;  /* 0x0000001807067819 */ /* 0x000fe400000102ff */
[----:B------:R-:W-:Y:S01]  /*6440*/  PRMT R3, R3, 0x7710, RZ ;  /* 0x0000771003037816 */ /* 0x000fe200000000ff */
[----:B------:R-:W0:Y:S01]  /*6450*/  F2I.S8.NTZ R9, R9 ;  /* 0x0000000900097305 */ /* 0x000e220000202100 */
[----:B------:R-:W-:-:S02]  /*6460*/  LOP3.LUT R6, R6, R5, R4, 0xfe, !PT ;  /* 0x0000000506067212 */ /* 0x000fc400078efe04 */
[----:B--2---:R-:W-:Y:S02]  /*6470*/  PRMT R4, R10, 0x8880, RZ ;  /* 0x000088800a047816 */ /* 0x004fe400000000ff */
[----:B------:R-:W-:Y:S02]  /*6480*/  LOP3.LUT R3, R3, 0xff, RZ, 0xc0, !PT ;  /* 0x000000ff03037812 */ /* 0x000fe400078ec0ff */
[----:B------:R-:W-:Y:S01]  /*6490*/  PRMT R4, R4, 0x7710, RZ ;  /* 0x0000771004047816 */ /* 0x000fe200000000ff */
[----:B------:R-:W2:Y:S01]  /*64a0*/  F2I.S8.NTZ R2, R2 ;  /* 0x0000000200027305 */ /* 0x000ea20000202100 */
[----:B----4-:R-:W-:Y:S02]  /*64b0*/  PRMT R15, R15, 0x8880, RZ ;  /* 0x000088800f0f7816 */ /* 0x010fe400000000ff */
[----:B------:R-:W-:Y:S01]  /*64c0*/  LOP3.LUT R5, R3, 0xffffff00, R6, 0xf8, !PT ;  /* 0xffffff0003057812 */ /* 0x000fe200078ef806 */
[----:B------:R-:W-:Y:S01]  /*64d0*/  IMAD R6, R11, 0x50, R0 ;  /* 0x000000500b067824 */ /* 0x000fe200078e0200 */
[----:B------:R-:W-:-:S02]  /*64e0*/  PRMT R3, R15, 0x7710, RZ ;  /* 0x000077100f037816 */ /* 0x000fc400000000ff */
[----:B------:R-:W-:Y:S02]  /*64f0*/  PRMT R4, R4, 0x7604, RZ ;  /* 0x0000760404047816 */ /* 0x000fe400000000ff */
[----:B0-----:R-:W-:-:S04]  /*6500*/  PRMT R9, R9, 0x8880, RZ ;  /* 0x0000888009097816 */ /* 0x001fc800000000ff */
[----:B------:R-:W-:Y:S02]  /*6510*/  PRMT R0, R9, 0x7710, RZ ;  /* 0x0000771009007816 */ /* 0x000fe400000000ff */
[----:B------:R-:W-:Y:S02]  /*6520*/  PRMT R9, R3, 0x6540, R14 ;  /* 0x0000654003097816 */ /* 0x000fe4000000000e */
[----:B------:R-:W-:Y:S01]  /*6530*/  LOP3.LUT R3, R4, 0xffff00ff, R5, 0xf8, !PT ;  /* 0xffff00ff04037812 */ /* 0x000fe200078ef805 */
[----:B------:R-:W-:Y:S01]  /*6540*/  IMAD.U32 R4, R12, 0x10000, RZ ;  /* 0x000100000c047824 */ /* 0x000fe200078e00ff */
[----:B------:R-:W-:Y:S02]  /*6550*/  PRMT R0, R0, 0x7054, RZ ;  /* 0x0000705400007816 */ /* 0x000fe400000000ff */
[----:B--2---:R-:W-:Y:S02]  /*6560*/  PRMT R5, R2, 0x8880, RZ ;  /* 0x0000888002057816 */ /* 0x004fe400000000ff */
[----:B------:R-:W-:-:S02]  /*6570*/  LOP3.LUT R2, R4, 0xff00ffff, R9, 0xf8, !PT ;  /* 0xff00ffff04027812 */ /* 0x000fc400078ef809 */
[----:B------:R-:W-:Y:S02]  /*6580*/  LOP3.LUT R3, R0, 0xff00ffff, R3, 0xf8, !PT ;  /* 0xff00ffff00037812 */ /* 0x000fe400078ef803 */
[----:B------:R-:W-:Y:S02]  /*6590*/  IADD3 R4, P0, R6, c[0x0][0x160], RZ ;  /* 0x0000580006047a10 */ /* 0x000fe40007f1e0ff */
[----:B------:R-:W-:Y:S02]  /*65a0*/  PRMT R0, R5, 0x7710, RZ ;  /* 0x0000771005007816 */ /* 0x000fe400000000ff */
[----:B------:R-:W-:Y:S02]  /*65b0*/  PRMT R2, R2, 0x4210, R7 ;  /* 0x0000421002027816 */ /* 0x000fe40000000007 */
[----:B------:R-:W-:Y:S02]  /*65c0*/  LEA.HI.X.SX32 R5, R6, c[0x0][0x164], 0x1, P0 ;  /* 0x0000590006057a11 */ /* 0x000fe400000f0eff */
[----:B------:R-:W-:-:S05]  /*65d0*/  PRMT R3, R3, 0x4210, R0 ;  /* 0x0000421003037816 */ /* 0x000fca0000000000 */
[----:B------:R-:W-:Y:S01]  /*65e0*/  STG.E.64 [R4.64], R2 ;  /* 0x0000000204007986 */ /* 0x000fe2000c101b24 */
[----:B------:R-:W-:Y:S05]  /*65f0*/  EXIT ;  /* 0x000000000000794d */ /* 0x000fea0003800000 */
.L_x_2311:
[----:B------:R-:W-:Y:S01]  /*6600*/  IMAD.MOV.U32 R74, RZ, RZ, R11 ;  /* 0x000000ffff4a7224 */ /* 0x000fe200078e000b */
[----:B------:R-:W-:Y:S01]  /*6610*/  MOV R72, 0x6660 ;  /* 0x0000666000487802 */ /* 0x000fe20000000f00 */
[----:B------:R-:W-:Y:S02]  /*6620*/  IMAD.MOV.U32 R75, RZ, RZ, 0x10 ;  /* 0x00000010ff4b7424 */ /* 0x000fe400078e00ff */
[----:B------:R-:W-:Y:S02]  /*6630*/  IMAD.MOV.U32 R76, RZ, RZ, 0x1f ;  /* 0x0000001fff4c7424 */ /* 0x000fe400078e00ff */
[----:B------:R-:W-:Y:S02]  /*6640*/  IMAD.MOV.U32 R77, RZ, RZ, -0x1 ;  /* 0xffffffffff4d7424 */ /* 0x000fe400078e00ff */
[----:B-1----:R-:W-:Y:S05]  /*6650*/  CALL.REL.NOINC `($__internal_13_$__cuda_sm70_shflsync_bfly_p) ;  /* 0x0000045000007944 */ /* 0x002fea0003c00000 */
[----:B-1----:R-:W-:Y:S01]  /*6660*/  IMAD.MOV.U32 R0, RZ, RZ, R74 ;  /* 0x000000ffff007224 */ /* 0x002fe200078e004a */
[----:B0-----:R-:W-:Y:S05]  /*6670*/  BRA `(.L_x_2364) ;  /* 0xffffb6b000007947 */ /* 0x001fea000383ffff */
.L_x_2312:
[----:B------:R-:W-:Y:S01]  /*6680*/  IMAD.MOV.U32 R74, RZ, RZ, R11 ;  /* 0x000000ffff4a7224 */ /* 0x000fe200078e000b */
[----:B------:R-:W-:Y:S01]  /*6690*/  MOV R72, 0x66e0 ;  /* 0x000066e000487802 */ /* 0x000fe20000000f00 */
[----:B------:R-:W-:-:S02]  /*66a0*/  IMAD.MOV.U32 R75, RZ, RZ, 0x8 ;  /* 0x00000008ff4b7424 */ /* 0x000fc400078e00ff */
[----:B------:R-:W-:Y:S02]  /*66b0*/  IMAD.MOV.U32 R76, RZ, RZ, 0x1f ;  /* 0x0000001fff4c7424 */ /* 0x000fe400078e00ff */
[----:B------:R-:W-:Y:S02]  /*66c0*/  IMAD.MOV.U32 R77, RZ, RZ, -0x1 ;  /* 0xffffffffff4d7424 */ /* 0x000fe400078e00ff */
[----:B-1----:R-:W-:Y:S05]  /*66d0*/  CALL.REL.NOINC `($__internal_13_$__cuda_sm70_shflsync_bfly_p) ;  /* 0x000003d000007944 */ /* 0x002fea0003c00000 */
[----:B-1----:R-:W-:Y:S01]  /*66e0*/  FADD.FTZ R11, R11, R74 ;  /* 0x0000004a0b0b7221 */ /* 0x002fe20000010000 */
[----:B------:R-:W-:Y:S01]  /*66f0*/  MOV R72, 0x6750 ;  /* 0x0000675000487802 */ /* 0x000fe20000000f00 */
[----:B0-----:R-:W-:Y:S02]  /*6700*/  IMAD.MOV.U32 R75, RZ, RZ, 0x4 ;  /* 0x00000004ff4b7424 */ /* 0x001fe400078e00ff */
[----:B------:R-:W-:Y:S02]  /*6710*/  IMAD.MOV.U32 R76, RZ, RZ, 0x1f ;  /* 0x0000001fff4c7424 */ /* 0x000fe400078e00ff */
[----:B------:R-:W-:Y:S02]  /*6720*/  IMAD.MOV.U32 R77, RZ, RZ, -0x1 ;  /* 0xffffffffff4d7424 */ /* 0x000fe400078e00ff */
[----:B------:R-:W-:-:S02]  /*6730*/  IMAD.MOV.U32 R74, RZ, RZ, R11 ;  /* 0x000000ffff4a7224 */ /* 0x000fc400078e000b */
[----:B------:R-:W-:Y:S05]  /*6740*/  CALL.REL.NOINC `($__internal_13_$__cuda_sm70_shflsync_bfly_p) ;  /* 0x0000036000007944 */ /* 0x000fea0003c00000 */
[----:B-1----:R-:W-:Y:S01]  /*6750*/  FADD.FTZ R11, R11, R74 ;  /* 0x0000004a0b0b7221 */ /* 0x002fe20000010000 */
[----:B------:R-:W-:Y:S01]  /*6760*/  MOV R72, 0x67c0 ;  /* 0x000067c000487802 */ /* 0x000fe20000000f00 */
[----:B0-----:R-:W-:-:S02]  /*6770*/  IMAD.MOV.U32 R75, RZ, RZ, 0x2 ;  /* 0x00000002ff4b7424 */ /* 0x001fc400078e00ff */
[----:B------:R-:W-:Y:S02]  /*6780*/  IMAD.MOV.U32 R76, RZ, RZ, 0x1f ;  /* 0x0000001fff4c7424 */ /* 0x000fe400078e00ff */
[----:B------:R-:W-:Y:S02]  /*6790*/  IMAD.MOV.U32 R77, RZ, RZ, -0x1 ;  /* 0xffffffffff4d7424 */ /* 0x000fe400078e00ff */
[----:B------:R-:W-:Y:S02]  /*67a0*/  IMAD.MOV.U32 R74, RZ, RZ, R11 ;  /* 0x000000ffff4a7224 */ /* 0x000fe400078e000b */
[----:B------:R-:W-:Y:S05]  /*67b0*/  CALL.REL.NOINC `($__internal_13_$__cuda_sm70_shflsync_bfly_p) ;  /* 0x000002f000007944 */ /* 0x000fea0003c00000 */
[----:B-1----:R-:W-:Y:S01]  /*67c0*/  FADD.FTZ R4, R11, R74 ;  /* 0x0000004a0b047221 */ /* 0x002fe20000010000 */
[----:B------:R-:W-:Y:S01]  /*67d0*/  MOV R72, 0x6830 ;  /* 0x0000683000487802 */ /* 0x000fe20000000f00 */
[----:B0-----:R-:W-:Y:S02]  /*67e0*/  IMAD.MOV.U32 R75, RZ, RZ, 0x1 ;  /* 0x00000001ff4b7424 */ /* 0x001fe400078e00ff */
[----:B------:R-:W-:Y:S02]  /*67f0*/  IMAD.MOV.U32 R76, RZ, RZ, 0x1f ;  /* 0x0000001fff4c7424 */ /* 0x000fe400078e00ff */
[----:B------:R-:W-:-:S02]  /*6800*/  IMAD.MOV.U32 R77, RZ, RZ, -0x1 ;  /* 0xffffffffff4d7424 */ /* 0x000fc400078e00ff */
[----:B------:R-:W-:Y:S02]  /*6810*/  IMAD.MOV.U32 R74, RZ, RZ, R4 ;  /* 0x000000ffff4a7224 */ /* 0x000fe400078e0004 */
[----:B------:R-:W-:Y:S05]  /*6820*/  CALL.REL.NOINC `($__internal_13_$__cuda_sm70_shflsync_bfly_p) ;  /* 0x0000028000007944 */ /* 0x000fea0003c00000 */
[----:B-1----:R-:W-:Y:S01]  /*6830*/  IMAD.MOV.U32 R5, RZ, RZ, R74 ;  /* 0x000000ffff057224 */ /* 0x002fe200078e004a */
[----:B0-----:R-:W-:Y:S05]  /*6840*/  BRA `(.L_x_2365) ;  /* 0xffffb57000007947 */ /* 0x001fea000383ffff */
.L_x_2317:
[----:B------:R-:W-:Y:S01]  /*6850*/  IMAD.MOV.U32 R74, RZ, RZ, R83 ;  /* 0x000000ffff4a7224 */ /* 0x000fe200078e0053 */
[----:B------:R-:W-:Y:S01]  /*6860*/  MOV R72, 0x68b0 ;  /* 0x000068b000487802 */ /* 0x000fe20000000f00 */
[----:B------:R-:W-:Y:S02]  /*6870*/  IMAD.MOV.U32 R75, RZ, RZ, 0x1 ;  /* 0x00000001ff4b7424 */ /* 0x000fe400078e00ff */
[----:B------:R-:W-:Y:S02]  /*6880*/  IMAD.MOV.U32 R76, RZ, RZ, 0x1f ;  /* 0x0000001fff4c7424 */ /* 0x000fe400078e00ff */
[----:B------:R-:W-:Y:S02]  /*6890*/  IMAD.MOV.U32 R77, RZ, RZ, -0x1 ;  /* 0xffffffffff4d7424 */ /* 0x000fe400078e00ff */
[----:B------:R-:W-:Y:S05]  /*68a0*/  CALL.REL.NOINC `($__internal_13_$__cuda_sm70_shflsync_bfly_p) ;  /* 0x0000020000007944 */ /* 0x000fea0003c00000 */
[----:B-1----:R-:W-:Y:S01]  /*68b0*/  IMAD.MOV.U32 R72, RZ, RZ, R74 ;  /* 0x000000ffff487224 */ /* 0x002fe200078e004a */
[----:B0-----:R-:W-:Y:S05]  /*68c0*/  BRA `(.L_x_2366) ;  /* 0xffffcc0000007947 */ /* 0x001fea000383ffff */
.L_x_2321:
[----:B------:R-:W-:Y:S01]  /*68d0*/  IMAD.MOV.U32 R74, RZ, RZ, R0 ;  /* 0x000000ffff4a7224 */ /* 0x000fe200078e0000 */
[----:B------:R-:W-:Y:S01]  /*68e0*/  MOV R72, 0x6930 ;  /* 0x0000693000487802 */ /* 0x000fe20000000f00 */
[----:B------:R-:W-:-:S02]  /*68f0*/  IMAD.MOV.U32 R75, RZ, RZ, 0x10 ;  /* 0x00000010ff4b7424 */ /* 0x000fc400078e00ff */
[----:B------:R-:W-:Y:S02]  /*6900*/  IMAD.MOV.U32 R76, RZ, RZ, 0x1f ;  /* 0x0000001fff4c7424 */ /* 0x000fe400078e00ff */
[----:B------:R-:W-:Y:S02]  /*6910*/  IMAD.MOV.U32 R77, RZ, RZ, -0x1 ;  /* 0xffffffffff4d7424 */ /* 0x000fe400078e00ff */
[----:B01234-:R-:W-:Y:S05]  /*6920*/  CALL.REL.NOINC `($__internal_13_$__cuda_sm70_shflsync_bfly_p) ;  /* 0x0000018000007944 */ /* 0x01ffea0003c00000 */
[----:B-1----:R-:W-:Y:S01]  /*6930*/  IMAD.MOV.U32 R3, RZ, RZ, R74 ;  /* 0x000000ffff037224 */ /* 0x002fe200078e004a */
[----:B0-----:R-:W-:Y:S05]  /*6940*/  BRA `(.L_x_2367) ;  /* 0xffffcda000007947 */ /* 0x001fea000383ffff */
.L_x_2322:
[----:B------:R-:W-:Y:S01]  /*6950*/  IMAD.MOV.U32 R74, RZ, RZ, R5 ;  /* 0x000000ffff4a7224 */ /* 0x000fe200078e0005 */
[----:B------:R-:W-:Y:S01]  /*6960*/  MOV R72, 0x69b0 ;  /* 0x000069b000487802 */ /* 0x000fe20000000f00 */
[----:B------:R-:W-:Y:S02]  /*6970*/  IMAD.MOV.U32 R75, RZ, RZ, 0x8 ;  /* 0x00000008ff4b7424 */ /* 0x000fe400078e00ff */
[----:B------:R-:W-:Y:S02]  /*6980*/  IMAD.MOV.U32 R76, RZ, RZ, 0x1f ;  /* 0x0000001fff4c7424 */ /* 0x000fe400078e00ff */
[----:B------:R-:W-:Y:S02]  /*6990*/  IMAD.MOV.U32 R77, RZ, RZ, -0x1 ;  /* 0xffffffffff4d7424 */ /* 0x000fe400078e00ff */
[----:B01-34-:R-:W-:Y:S05]  /*69a0*/  CALL.REL.NOINC `($__internal_13_$__cuda_sm70_shflsync_bfly_p) ;  /* 0x0000010000007944 */ /* 0x01bfea0003c00000 */
[----:B-1----:R-:W-:Y:S01]  /*69b0*/  FMNMX.FTZ R3, R5, R74, !PT ;  /* 0x0000004a05037209 */ /* 0x002fe20007810000 */
[----:B0-----:R-:W-:Y:S01]  /*69c0*/  IMAD.MOV.U32 R75, RZ, RZ, 0x4 ;  /* 0x00000004ff4b7424 */ /* 0x001fe200078e00ff */
[----:B------:R-:W-:Y:S01]  /*69d0*/  MOV R72, 0x6a20 ;  /* 0x00006a2000487802 */ /* 0x000fe20000000f00 */
[----:B------:R-:W-:-:S02]  /*69e0*/  IMAD.MOV.U32 R76, RZ, RZ, 0x1f ;  /* 0x0000001fff4c7424 */ /* 0x000fc400078e00ff */
[----:B------:R-:W-:Y:S02]  /*69f0*/  IMAD.MOV.U32 R77, RZ, RZ, -0x1 ;  /* 0xffffffffff4d7424 */ /* 0x000fe400078e00ff */
[----:B------:R-:W-:Y:S02]  /*6a00*/  IMAD.MOV.U32 R74, RZ, RZ, R3 ;  /* 0x000000ffff4a7224 */ /* 0x000fe400078e0003 */
[----:B------:R-:W-:Y:S05]  /*6a10*/  CALL.REL.NOINC `($__internal_13_$__cuda_sm70_shflsync_bfly_p) ;  /* 0x0000009000007944 */ /* 0x000fea0003c00000 */
[----:B-1----:R-:W-:Y:S01]  /*6a20*/  FMNMX.FTZ R3, R3, R74, !PT ;  /* 0x0000004a03037209 */ /* 0x002fe20007810000 */
[----:B0-----:R-:W-:Y:S01]  /*6a30*/  IMAD.MOV.U32 R75, RZ, RZ, 0x2 ;  /* 0x00000002ff4b7424 */ /* 0x001fe200078e00ff */
[----:B------:R-:W-:Y:S01]  /*6a40*/  MOV R72, 0x6a90 ;  /* 0x00006a9000487802 */ /* 0x000fe20000000f00 */
[----:B------:R-:W-:Y:S02]  /*6a50*/  IMAD.MOV.U32 R76, RZ, RZ, 0x1f ;  /* 0x0000001fff4c7424 */ /* 0x000fe400078e00ff */
[----:B------:R-:W-:Y:S02]  /*6a60*/  IMAD.MOV.U32 R77, RZ, RZ, -0x1 ;  /* 0xffffffffff4d7424 */ /* 0x000fe400078e00ff */
[----:B------:R-:W-:Y:S02]  /*6a70*/  IMAD.MOV.U32 R74, RZ, RZ, R3 ;  /* 0x000000ffff4a7224 */ /* 0x000fe400078e0003 */
[----:B------:R-:W-:Y:S05]  /*6a80*/  CALL.REL.NOINC `($__internal_13_$__cuda_sm70_shflsync_bfly_p) ;  /* 0x0000002000007944 */ /* 0x000fea0003c00000 */
[----:B-1----:R-:W-:Y:S01]  /*6a90*/  IMAD.MOV.U32 R4, RZ, RZ, R74 ;  /* 0x000000ffff047224 */ /* 0x002fe200078e004a */
[----:B0-----:R-:W-:Y:S05]  /*6aa0*/  BRA `(.L_x_2368) ;  /* 0xffffccb000007947 */ /* 0x001fea000383ffff */
        .weak           $__internal_13_$__cuda_sm70_shflsync_bfly_p
        .type           $__internal_13_$__cuda_sm70_shflsync_bfly_p,@function
        .size           $__internal_13_$__cuda_sm70_shflsync_bfly_p,(.L_x_3264 - $__internal_13_$__cuda_sm70_shflsync_bfly_p)
$__internal_13_$__cuda_sm70_shflsync_bfly_p:
[----:B------:R-:W-:Y:S01]  /*6ab0*/  IMAD.MOV.U32 R73, RZ, RZ, 0x0 ;  /* 0x00000000ff497424 */ /* 0x000fe200078e00ff */
[----:B------:R-:W-:Y:S04]  /*6ac0*/  WARPSYNC R77 ;  /* 0x0000004d00007348 */ /* 0x000fe80003800000 */
[----:B------:R0:W1:Y:S01]  /*6ad0*/  SHFL.BFLY PT, R74, R74, R75, R76 ;  /* 0x0c00004b4a4a7389 */ /* 0x00006200000e004c */
[----:B------:R-:W-:Y:S05]  /*6ae0*/  RET.REL.NODEC R72 `(_ZN4mmha33masked_multihead_attention_kernelItLi80ELi128ELi2ELi16ELi128ELb0ELb1EEEv26Multihead_attention_paramsIT_XT5_EE) ;  /* 0xffff951048007950 */ /* 0x000fea0003c3ffff */
.L_x_2369:
        /* <DEDUP_REMOVED lines=9> */
.L_x_3264:


//--------------------- .text._ZN4mmha33masked_multihead_attention_kernelItLi80ELi128ELi4ELi16ELi64ELb0ELb1EEEv26Multihead_attention_paramsIT_XT5_EE --------------------------
	.section	.text._ZN4mmha33masked_multihead_attention_kernelItLi80ELi128ELi4ELi16ELi64ELb0ELb1EEEv26Multihead_attention_paramsIT_XT5_EE,"ax",@progbits
	.sectioninfo	@"SHI_REGISTERS=57"
	.align	128
        .global         _ZN4mmha33masked_multihead_attention_kernelItLi80ELi128ELi4ELi16ELi64ELb0ELb1EEEv26Multihead_attention_paramsIT_XT5_EE
        .type           _ZN4mmha33masked_multihead_attention_kernelItLi80ELi128ELi4ELi16ELi64ELb0ELb1EEEv26Multihead_attention_paramsIT_XT5_EE,@function
        .size           _ZN4mmha33masked_multihead_attention_kernelItLi80ELi128ELi4ELi16ELi64ELb0ELb1EEEv26Multihead_attention_paramsIT_XT5_EE,(.L_x_3265 - _ZN4mmha33masked_multihead_attention_kernelItLi80ELi128ELi4ELi16ELi64ELb0ELb1EEEv26Multihead_attention_paramsIT_XT5_EE)
        .other          _ZN4mmha33masked_multihead_attention_kernelItLi80ELi128ELi4ELi16ELi64ELb0ELb1EEEv26Multihead_attention_paramsIT_XT5_EE,@"STO_CUDA_ENTRY STV_DEFAULT"
_ZN4mmha33masked_multihead_attention_kernelItLi80ELi128ELi4ELi16ELi64ELb0ELb1EEEv26Multihead_attention_paramsIT_XT5_EE:
.text._ZN4mmha33masked_multihead_attention_kernelItLi80ELi128ELi4ELi16ELi64ELb0ELb1EEEv26Multihead_attention_paramsIT_XT5_EE:
        /* <DEDUP_REMOVED lines=14> */
.L_x_2370:
[----:B------:R-:W-:Y:S01]  /*00e0*/  IABS R4, c[0x0][0x1d0] ;  /* 0x0000740000047a13 */ /* 0x000fe20000000000 */
[----:B------:R-:W1:Y:S01]  /*00f0*/  S2R R3, SR_CTAID.Y ;  /* 0x0000000000037919 */ /* 0x000e620000002600 */
[----:B------:R-:W-:Y:S02]  /*0100*/  ULDC.64 UR8, c[0x0][0x280] ;  /* 0x0000a00000087ab9 */ /* 0x000fe40000000a00 */
[----:B------:R-:W2:Y:S01]  /*0110*/  R2UR UR11, R4 ;  /* 0x00000000040b73c2 */ /* 0x000ea200000e0000 */
[----:B------:R-:W-:-:S04]  /*0120*/  UISETP.NE.U32.AND UP0, UPT, URZ, UR8, UPT ;  /* 0x000000083f00728c */ /* 0x000fc8000bf05070 */
        /* <DEDUP_REMOVED lines=28> */
[----:B------:R-:W-:Y:S02]  /*02f0*/  ULDC.64 UR10, c[0x0][0x240] ;  /* 0x00009000000a7ab9 */ /* 0x000fe40000000a00 */
[----:B------:R-:W-:Y:S02]  /*0300*/  UISETP.NE.U32.AND UP1, UPT, URZ, UR10, UPT ;  /* 0x0000000a3f00728c */ /* 0x000fe4000bf25070 */
[----:B------:R-:W-:-:S02]  /*0310*/  UISETP.GE.AND UP3, UPT, UR4, URZ, UPT ;  /* 0x0000003f0400728c */ /* 0x000fc4000bf66270 */
        /* <DEDUP_REMOVED lines=20> */
[----:B------:R-:W5:Y:S01]  /*0460*/  S2R R16, SR_TID.X ;  /* 0x0000000000107919 */ /* 0x000f620000002100 */
[----:B-1----:R-:W-:Y:S02]  /*0470*/  IMAD.MOV.U32 R4, RZ, RZ, RZ ;  /* 0x000000ffff047224 */ /* 0x002fe400078e00ff */
[----:B0-----:R-:W-:-:S04]  /*0480*/  IMAD.MOV R2, RZ, RZ, -R5 ;  /* 0x000000ffff027224 */ /* 0x001fc800078e0a05 */
[----:B------:R-:W-:-:S04]  /*0490*/  IMAD R7, R2, R13, RZ ;  /* 0x0000000d02077224 */ /* 0x000fc800078e02ff */
[----:B------:R-:W-:Y:S01]  /*04a0*/  IMAD.HI.U32 R5, R5, R7, R4 ;  /* 0x0000000705057227 */ /* 0x000fe200078e0004 */
[----:B------:R-:W-:Y:S02]  /*04b0*/  UMOV UR40, URZ ;  /* 0x0000003f00287c82 */ /* 0x000fe40008000000 */
[----:B------:R-:W-:Y:S02]  /*04c0*/  ULDC UR44, c[0x0][0x1d8] ;  /* 0x00007600002c7ab9 */ /* 0x000fe40000000800 */
[----:B----4-:R-:W-:Y:S02]  /*04d0*/  UIMAD UR44, UR6, UR44, UR48 ;  /* 0x0000002c062c72a4 */ /* 0x010fe4000f8e0230 */
[----:B------:R-:W-:Y:S02]  /*04e0*/  UIMAD UR5, UR48, 0x50, URZ ;  /* 0x00000050300578a4 */ /* 0x000fe4000f8e023f */
[----:B------:R-:W-:Y:S02]  /*04f0*/  ULDC UR43, c[0x0][0x1c8] ;  /* 0x00007200002b7ab9 */ /* 0x000fe40000000800 */
[----:B------:R-:W-:-:S02]  /*0500*/  UMOV UR8, 0x1 ;  /* 0x0000000100087882 */ /* 0x000fc40000000000 */
[----:B------:R-:W-:Y:S01]  /*0510*/  UIMAD UR44, UR44, 0x50, URZ ;  /* 0x000000502c2c78a4 */ /* 0x000fe2000f8e023f */
[----:B-----5:R-:W-:Y:S01]  /*0520*/  IMAD.SHL.U32 R0, R16, 0x4, RZ ;  /* 0x0000000410007824 */ /* 0x020fe200078e00ff */
[----:B------:R-:W-:Y:S01]  /*0530*/  UIMAD UR47, UR6, UR9, URZ ;  /* 0x00000009062f72a4 */ /* 0x000fe2000f8e023f */
[----:B------:R-:W-:Y:S01]  /*0540*/  BSSY B0, `(.L_x_2371) ;  /* 0x0000034000007945 */ /* 0x000fe20003800000 */
        /* <DEDUP_REMOVED lines=17> */
[----:B------:R-:W-:Y:S02]  /*0660*/  ISETP.LE.AND P0, PT, RZ, UR45, PT ;  /* 0x0000002dff007c0c */ /* 0x000fe4000bf03270 */
[----:B------:R-:W-:Y:S02]  /*0670*/  ISETP.GT.U32.AND P2, PT, R13, R2, PT ;  /* 0x000000020d00720c */ /* 0x000fe40003f44070 */
[----:B------:R-:W-:Y:S01]  /*0680*/  IADD3 R8, R0, UR43, RZ ;  /* 0x0000002b00087c10 */ /* 0x000fe2000fffe0ff */
[----:B--2---:R0:W1:Y:S01]  /*0690*/  @P1 R2UR UR40, R3 ;  /* 0x00000000032813c2 */ /* 0x00406200000e0000 */
[----:B------:R-:W-:-:S02]  /*06a0*/  ISETP.GE.AND P1, PT, R16, 0x14, PT ;  /* 0x000000141000780c */ /* 0x000fc40003f26270 */
[----:B0-----:R-:W-:-:S11]  /*06b0*/  IADD3 R3, R0, UR5, RZ ;  /* 0x0000000500037c10 */ /* 0x001fd6000fffe0ff */
[----:B------:R-:W-:Y:S02]  /*06c0*/  @P1 IMAD.MOV.U32 R5, RZ, RZ, RZ ;  /* 0x000000ffff051224 */ /* 0x000fe400078e00ff */
[----:B------:R-:W-:Y:S01]  /*06d0*/  @P1 IMAD.MOV.U32 R4, RZ, RZ, RZ ;  /* 0x000000ffff041224 */ /* 0x000fe200078e00ff */
[----:B------:R-:W-:Y:S05]  /*06e0*/  @P1 BRA `(.L_x_2372) ;  /* 0x0000019000001947 */ /* 0x000fea0003800000 */
[----:B------:R-:W-:-:S05]  /*06f0*/  IMAD.MOV.U32 R5, RZ, RZ, 0x2 ;  /* 0x00000002ff057424 */ /* 0x000fca00078e00ff */
[----:B------:R-:W-:-:S13]  /*0700*/  ISETP.NE.AND P1, PT, R5, c[0x0][0x258], PT ;  /* 0x0000960005007a0c */ /* 0x000fda0003f25270 */
[----:B------:R-:W-:-:S06]  /*0710*/  @P1 IMAD.WIDE R4, R8, R5, c[0x0][0x168] ;  /* 0x00005a0008041625 */ /* 0x000fcc00078e0205 */
[----:B------:R-:W5:Y:S01]  /*0720*/  @P1 LDG.E.64 R4, [R4.64] ;  /* 0x0000002404041981 */ /* 0x000f62000c1e1b00 */
[----:B------:R-:W-:Y:S05]  /*0730*/  @P1 BRA `(.L_x_2372) ;  /* 0x0000014000001947 */ /* 0x000fea0003800000 */
[----:B------:R-:W-:-:S04]  /*0740*/  IADD3 R6, P1, R8, c[0x0][0x168], RZ ;  /* 0x00005a0008067a10 */ /* 0x000fc80007f3e0ff */
[----:B------:R-:W-:-:S05]  /*0750*/  LEA.HI.X.SX32 R7, R8, c[0x0][0x16c], 0x1, P1 ;  /* 0x00005b0008077a11 */ /* 0x000fca00008f0eff */
[----:B------:R-:W2:Y:S01]  /*0760*/  LDG.E R6, [R6.64] ;  /* 0x0000002406067981 */ /* 0x000ea2000c1e1900 */
[----:B-----5:R-:W-:Y:S02]  /*0770*/  IMAD.MOV.U32 R4, RZ, RZ, c[0x0][0x248] ;  /* 0x00009200ff047624 */ /* 0x020fe400078e00ff */
        /* <DEDUP_REMOVED lines=16> */
.L_x_2372:
[----:B------:R-:W-:Y:S05]  /*0880*/  BSYNC B0 ;  /* 0x0000000000007941 */ /* 0x000fea0003800000 */
.L_x_2371:
        /* <DEDUP_REMOVED lines=17> */
[----:B------:R-:W-:-:S05]  /*09a0*/  IMAD.WIDE R6, R8, R17, c[0x0][0x178] ;  /* 0x00005e0008067625 */ /* 0x000fca00078e0211 */
[----:B------:R0:W5:Y:S01]  /*09b0*/  LDG.E.64 R22, [R6.64] ;  /* 0x0000002406167981 */ /* 0x000162000c1e1b00 */
[----:B------:R-:W-:Y:S05]  /*09c0*/  BRA `(.L_x_2375) ;  /* 0x0000014000007947 */ /* 0x000fea0003800000 */
.L_x_2374:
[----:B------:R-:W-:-:S04]  /*09d0*/  IADD3 R6, P0, R8, c[0x0][0x178], RZ ;  /* 0x00005e0008067a10 */ /* 0x000fc80007f1e0ff */
        /* <DEDUP_REMOVED lines=19> */
.L_x_2375:
[----:B------:R-:W-:Y:S05]  /*0b10*/  BSYNC B0 ;  /* 0x0000000000007941 */ /* 0x000fea0003800000 */
.L_x_2373:
[----:B------:R-:W-:Y:S01]  /*0b20*/  ULDC.64 UR4, c[0x0][0x1f8] ;  /* 0x00007e0000047ab9 */ /* 0x000fe20000000a00 */
[C---:B------:R-:W-:Y:S01]  /*0b30*/  ISETP.GT.AND P1, PT, R16.reuse, 0x1f, PT ;  /* 0x0000001f1000780c */ /* 0x040fe20003f24270 */
[----:B------:R-:W-:Y:S01]  /*0b40*/  UISETP.NE.U32.AND UP0, UPT, URZ, UR4, UPT ;  /* 0x000000043f00728c */ /* 0x000fe2000bf05070 */
[----:B------:R-:W-:Y:S02]  /*0b50*/  ISETP.EQ.U32.AND P0, PT, RZ, c[0x0][0x240], PT ;  /* 0x00009000ff007a0c */ /* 0x000fe40003f02070 */
[----:B0-----:R-:W-:Y:S01]  /*0b60*/  P2R R6, PR, RZ, 0x2 ;  /* 0x00000002ff067803 */ /* 0x001fe20000000000 */
[----:B------:R-:W-:Y:S01]  /*0b70*/  UISETP.NE.AND.EX UP0, UPT, URZ, UR5, UPT, UP0 ;  /* 0x000000053f00728c */ /* 0x000fe2000bf05300 */
[----:B------:R-:W-:Y:S02]  /*0b80*/  ISETP.EQ.OR.EX P0, PT, RZ, c[0x0][0x244], P1, P0 ;  /* 0x00009100ff007a0c */ /* 0x000fe40000f02700 */
[----:B------:R-:W-:Y:S01]  /*0b90*/  ISETP.GT.AND P4, PT, R16, 0x13, PT ;  /* 0x000000131000780c */ /* 0x000fe20003f84270 */
[----:B------:R-:W-:Y:S01]  /*0ba0*/  ULDC.64 UR4, c[0x0][0x1f8] ;  /* 0x00007e0000047ab9 */ /* 0x000fe20000000a00 */
[----:B------:R-:W-:-:S02]  /*0bb0*/  ISETP.EQ.U32.AND P1, PT, RZ, c[0x0][0x180], PT ;  /* 0x00006000ff007a0c */ /* 0x000fc40003f22070 */
        /* <DEDUP_REMOVED lines=9> */
[----:B------:R-:W-:Y:S01]  /*0c50*/  P2R R6, PR, RZ, 0x10 ;  /* 0x00000010ff067803 */ /* 0x000fe20000000000 */
[----:B------:R-:W-:Y:S01]  /*0c60*/  IMAD.U32 R12, RZ, RZ, UR6 ;  /* 0x00000006ff0c7e24 */ /* 0x000fe2000f8e00ff */
[----:B-1----:R-:W-:Y:S01]  /*0c70*/  @!UP0 UIMAD UR4, UR40, UR4, UR48 ;  /* 0x00000004280482a4 */ /* 0x002fe2000f8e0230 */
[----:B------:R-:W-:-:S02]  /*0c80*/  IMAD.U32 R13, RZ, RZ, UR7 ;  /* 0x00000007ff0d7e24 */ /* 0x000fc4000f8e00ff */
[----:B------:R-:W-:-:S03]  /*0c90*/  @!P1 IMAD.WIDE R8, R3, R17, c[0x0][0x180] ;  /* 0x0000600003089625 */ /* 0x000fc600078e0211 */
[----:B------:R-:W2:Y:S01]  /*0ca0*/  @P3 LDG.E R12, [R12.64] ;  /* 0x000000240c0c3981 */ /* 0x000ea2000c1e1900 */
[----:B------:R-:W-:Y:S01]  /*0cb0*/  IMAD.U32 R7, RZ, RZ, UR4 ;  /* 0x00000004ff077e24 */ /* 0x000fe2000f8e00ff */
[----:B------:R-:W-:Y:S02]  /*0cc0*/  CS2R R24, SRZ ;  /* 0x0000000000187805 */ /* 0x000fe4000001ff00 */
[----:B------:R-:W3:Y:S01]  /*0cd0*/  @!P1 LDG.E.64 R14, [R8.64] ;  /* 0x00000024080e9981 */ /* 0x000ee2000c1e1b00 */
[----:B------:R-:W-:Y:S02]  /*0ce0*/  @!P0 IMAD R10, R7, 0x50, R0 ;  /* 0x00000050070a8824 */ /* 0x000fe400078e0200 */
[----:B------:R-:W-:-:S04]  /*0cf0*/  @!P2 IMAD.WIDE R6, R3, R17, c[0x0][0x170] ;  /* 0x00005c000306a625 */ /* 0x000fc800078e0211 */
[----:B------:R-:W-:Y:S01]  /*0d00*/  @!P0 IMAD.WIDE R10, R10, R17, c[0x0][0x230] ;  /* 0x00008c000a0a8625 */ /* 0x000fe200078e0211 */
[----:B------:R-:W4:Y:S05]  /*0d10*/  @!P2 LDG.E.64 R24, [R6.64] ;  /* 0x000000240618a981 */ /* 0x000f2a000c1e1b00 */
[----:B------:R-:W4:Y:S01]  /*0d20*/  @!P0 LDG.E.64 R10, [R10.64] ;  /* 0x000000240a0a8981 */ /* 0x000f22000c1e1b00 */
[----:B------:R-:W-:Y:S02]  /*0d30*/  ULDC.U8 UR4, c[0x0][0x1e4] ;  /* 0x0000790000047ab9 */ /* 0x000fe40000000000 */
[----:B------:R-:W-:Y:S02]  /*0d40*/  UISETP.NE.AND UP0, UPT, UR4, URZ, UPT ;  /* 0x0000003f0400728c */ /* 0x000fe4000bf05270 */
[----:B------:R-:W-:-:S04]  /*0d50*/  UMOV UR41, URZ ;  /* 0x0000003f00297c82 */ /* 0x000fc80008000000 */
        /* <DEDUP_REMOVED lines=70> */
.L_x_2378:
        /* <DEDUP_REMOVED lines=87> */
.L_x_2382:
[----:B------:R-:W-:Y:S05]  /*1730*/  BSYNC B1 ;  /* 0x0000000000017941 */ /* 0x000fea0003800000 */
.L_x_2381:
        /* <DEDUP_REMOVED lines=8> */
.L_x_2380:
[----:B------:R-:W-:Y:S05]  /*17c0*/  BSYNC B0 ;  /* 0x0000000000007941 */ /* 0x000fea0003800000 */
.L_x_2379:
[----:B------:R-:W-:Y:S06]  /*17d0*/  BAR.SYNC.DEFER_BLOCKING 0x0 ;  /* 0x0000000000007b1d */ /* 0x000fec0000010000 */
[----:B0-----:R0:W3:Y:S04]  /*17e0*/  @P6 LDS.64 R24, [R0] ;  /* 0x0000000000186984 */ /* 0x0010e80000000a00 */
[----:B------:R0:W4:Y:S04]  /*17f0*/  @P6 LDS.64 R22, [R3] ;  /* 0x0000000003166984 */ /* 0x0001280000000a00 */
[----:B------:R-:W-:Y:S06]  /*1800*/  BAR.SYNC.DEFER_BLOCKING 0x0 ;  /* 0x0000000000007b1d */ /* 0x000fec0000010000 */
[----:B------:R-:W-:Y:S05]  /*1810*/  BRA `(.L_x_2377) ;  /* 0x0000036000007947 */ /* 0x000fea0003800000 */
.L_x_2376:
        /* <DEDUP_REMOVED lines=53> */
.L_x_2383:
[----:B------:R-:W-:Y:S05]  /*1b70*/  BSYNC B0 ;  /* 0x0000000000007941 */ /* 0x000fea0003800000 */
.L_x_2377:
[----:B0-----:R-:W-:Y:S01]  /*1b80*/  ISETP.GT.AND P0, PT, R16, 0x1f, PT ;  /* 0x0000001f1000780c */ /* 0x001fe20003f04270 */
[----:B------:R-:W-:Y:S01]  /*1b90*/  BSSY B0, `(.L_x_2384) ;  /* 0x0000025000007945 */ /* 0x000fe20003800000 */
[----:B------:R-:W-:-:S11]  /*1ba0*/  IMAD.MOV.U32 R0, RZ, RZ, RZ ;  /* 0x000000ffff007224 */ /* 0x000fd600078e00ff */
[----:B------:R-:W-:Y:S05]  /*1bb0*/  @P0 BRA `(.L_x_2385) ;  /* 0x0000022000000947 */ /* 0x000fea0003800000 */
[----:B---3--:R0:W-:Y:S01]  /*1bc0*/  STS.64 [R16.X8+0x10], R24 ;  /* 0x0000101810007388 */ /* 0x0081e20000008a00 */
[----:B----4-:R-:W-:Y:S01]  /*1bd0*/  HMUL2 R11, R25, R23 ;  /* 0x00000017190b7232 */ /* 0x010fe20000000000 */
[----:B------:R-:W-:Y:S01]  /*1be0*/  ISETP.GT.AND P0, PT, R16, 0x13, PT ;  /* 0x000000131000780c */ /* 0x000fe20003f04270 */
[----:B------:R-:W-:Y:S04]  /*1bf0*/  BSSY B1, `(.L_x_2386) ;  /* 0x0000011000017945 */ /* 0x000fe80003800000 */
[----:B------:R-:W-:-:S10]  /*1c00*/  HFMA2.MMA R11, R24, R22, R11 ;  /* 0x00000016180b7235 */ /* 0x000fd4000000000b */
[--C-:B--2---:R-:W-:Y:S02]  /*1c10*/  HADD2.F32 R6, -RZ, R11.reuse.H0_H0 ;  /* 0x2000000bff067230 */ /* 0x104fe40000004100 */
        /* <DEDUP_REMOVED lines=14> */
.L_x_2387:
[----:B0-----:R-:W-:Y:S05]  /*1d00*/  BSYNC B1 ;  /* 0x0000000000017941 */ /* 0x001fea0003800000 */
.L_x_2386:
[----:B------:R-:W-:Y:S01]  /*1d10*/  FADD.FTZ R11, R6, R11 ;  /* 0x0000000b060b7221 */ /* 0x000fe20000010000 */
[----:B------:R-:W-:Y:S05]  /*1d20*/  BRA.DIV ~URZ, `(.L_x_2388) ;  /* 0x000044e27f007947 */ /* 0x000fea000b800000 */
[----:B------:R0:W2:Y:S02]  /*1d30*/  SHFL.BFLY PT, R0, R11, 0x10, 0x1f ;  /* 0x0e001f000b007f89 */ /* 0x0000a400000e0000 */
.L_x_2439:
        /* <DEDUP_REMOVED lines=9> */
.L_x_2440:
[----:B--2---:R-:W-:Y:S02]  /*1dd0*/  FADD.FTZ R0, R5, R4 ;  /* 0x0000000405007221 */ /* 0x004fe40000010000 */
.L_x_2385:
[----:B------:R-:W-:Y:S05]  /*1de0*/  BSYNC B0 ;  /* 0x0000000000007941 */ /* 0x000fea0003800000 */
.L_x_2384:
[----:B------:R-:W-:-:S13]  /*1df0*/  ISETP.NE.AND P0, PT, R16, RZ, PT ;  /* 0x000000ff1000720c */ /* 0x000fda0003f05270 */
[----:B------:R-:W-:Y:S01]  /*1e00*/  @P0 IMAD.MOV.U32 R3, RZ, RZ, -0x800001 ;  /* 0xff7fffffff030424 */ /* 0x000fe200078e00ff */
[----:B------:R-:W-:Y:S05]  /*1e10*/  @P0 BRA `(.L_x_2390) ;  /* 0x0000013000000947 */ /* 0x000fea0003800000 */
[----:B------:R-:W-:Y:S01]  /*1e20*/  ISETP.NE.U32.AND P0, PT, RZ, c[0x0][0x218], PT ;  /* 0x00008600ff007a0c */ /* 0x000fe20003f05070 */
[----:B------:R-:W-:Y:S01]  /*1e30*/  UIADD3 UR4, -UR42, UR45, URZ ;  /* 0x0000002d2a047290 */ /* 0x000fe2000fffe13f */
[----:B------:R-:W-:Y:S02]  /*1e40*/  FMUL.FTZ R3, R0, c[0x0][0x1f0] ;  /* 0x00007c0000037a20 */ /* 0x000fe40000410000 */
[----:B------:R-:W-:-:S03]  /*1e50*/  ISETP.NE.AND.EX P0, PT, RZ, c[0x0][0x21c], PT, P0 ;  /* 0x00008700ff007a0c */ /* 0x000fc60003f05300 */
[----:B--2---:R-:W-:-:S10]  /*1e60*/  IMAD.U32 R6, RZ, RZ, UR4 ;  /* 0x00000004ff067e24 */ /* 0x004fd4000f8e00ff */
        /* <DEDUP_REMOVED lines=13> */
.L_x_2391:
[----:B------:R2:W-:Y:S02]  /*1f40*/  STS [R6.X4+0x110], R3 ;  /* 0x0001100306007388 */ /* 0x0005e40000004800 */
.L_x_2390:
[----:B------:R-:W-:Y:S02]  /*1f50*/  WARPSYNC 0xffffffff ;  /* 0xffffffff00007948 */ /* 0x000fe40003800000 */
[----:B------:R-:W-:Y:S01]  /*1f60*/  UIADD3 UR4, UR45, 0x7, -UR42 ;  /* 0x000000072d047890 */ /* 0x000fe2000fffe82a */
[----:B--2---:R-:W-:Y:S01]  /*1f70*/  SHF.R.S32.HI R5, RZ, 0x1f, R16 ;  /* 0x0000001fff057819 */ /* 0x004fe20000011410 */
[----:B------:R-:W-:Y:S02]  /*1f80*/  BAR.SYNC.DEFER_BLOCKING 0x0 ;  /* 0x0000000000007b1d */ /* 0x000fe40000010000 */
[----:B------:R-:W-:Y:S01]  /*1f90*/  USHF.R.S32.HI UR5, URZ, 0x1f, UR4 ;  /* 0x0000001f3f057899 */ /* 0x000fe20008011404 */
[----:B------:R-:W-:-:S03]  /*1fa0*/  LEA.HI R5, R5, R16, RZ, 0x2 ;  /* 0x0000001005057211 */ /* 0x000fc600078f10ff */
[----:B------:R-:W-:Y:S01]  /*1fb0*/  ULEA.HI UR5, UR5, UR4, URZ, 0x3 ;  /* 0x0000000405057291 */ /* 0x000fe2000f8f183f */
[----:B---3--:R-:W-:Y:S01]  /*1fc0*/  LEA.HI.SX32 R24, R5, UR42, 0x1e ;  /* 0x0000002a05187c11 */ /* 0x008fe2000f8ff2ff */
[----:B------:R-:W-:Y:S01]  /*1fd0*/  BSSY B0, `(.L_x_2392) ;  /* 0x0000153000007945 */ /* 0x000fe20003800000 */
        /* <DEDUP_REMOVED lines=8> */
[----:B------:R-:W-:Y:S02]  /*2060*/  IMAD.U32 R21, RZ, RZ, UR48 ;  /* 0x00000030ff157e24 */ /* 0x000fe4000f8e00ff */
[----:B----4-:R-:W-:Y:S02]  /*2070*/  IMAD.MOV.U32 R22, RZ, RZ, c[0x0][0x220] ;  /* 0x00008800ff167624 */ /* 0x010fe400078e00ff */
[----:B------:R-:W-:Y:S02]  /*2080*/  IMAD.IADD R0, R16, 0x1, -R5 ;  /* 0x0000000110007824 */ /* 0x000fe400078e0a05 */
[----:B------:R-:W-:Y:S02]  /*2090*/  IMAD R21, R21, R22, UR45 ;  /* 0x0000002d15157e24 */ /* 0x000fe4000f8e0216 */
[----:B------:R-:W-:Y:S01]  /*20a0*/  IMAD.U32 R27, RZ, RZ, UR46 ;  /* 0x0000002eff1b7e24 */ /* 0x000fe2000f8e00ff */
[----:B0-----:R0:W2:Y:S01]  /*20b0*/  LDS R4, [R0.X4+0x10] ;  /* 0x0000100000047984 */ /* 0x0010a20000004800 */
[----:B------:R-:W-:-:S02]  /*20c0*/  IMAD.SHL.U32 R22, R0, 0x2, RZ ;  /* 0x0000000200167824 */ /* 0x000fc400078e00ff */
[----:B------:R-:W-:Y:S01]  /*20d0*/  IMAD.MOV.U32 R23, RZ, RZ, c[0x0][0x1e8] ;  /* 0x00007a00ff177624 */ /* 0x000fe200078e00ff */
[----:B------:R0:W3:Y:S01]  /*20e0*/  LDS R5, [R0.X4+0x20] ;  /* 0x0000200000057984 */ /* 0x0000e20000004800 */
[----:B------:R-:W-:Y:S02]  /*20f0*/  IMAD R22, R27, c[0x0][0x1d4], R22 ;  /* 0x000075001b167a24 */ /* 0x000fe400078e0216 */
[----:B------:R-:W-:Y:S01]  /*2100*/  IMAD.MOV.U32 R30, RZ, RZ, 0x2 ;  /* 0x00000002ff1e7424 */ /* 0x000fe200078e00ff */
[----:B------:R0:W4:Y:S01]  /*2110*/  LDS R7, [R0.X4+0x30] ;  /* 0x0000300000077984 */ /* 0x0001220000004800 */
[----:B------:R-:W-:Y:S01]  /*2120*/  IMAD.U32 R31, RZ, RZ, UR48 ;  /* 0x00000030ff1f7e24 */ /* 0x000fe2000f8e00ff */
[----:B------:R-:W-:Y:S01]  /*2130*/  IADD3 R23, R23, c[0x0][0x210], RZ ;  /* 0x0000840017177a10 */ /* 0x000fe20007ffe0ff */
[----:B------:R-:W-:Y:S01]  /*2140*/  IMAD.MOV.U32 R25, RZ, RZ, c[0x0][0x1d4] ;  /* 0x00007500ff197624 */ /* 0x000fe200078e00ff */
[----:B------:R0:W1:Y:S01]  /*2150*/  LDS R6, [R0.X4+0x40] ;  /* 0x0000400000067984 */ /* 0x0000620000004800 */
[----:B------:R-:W-:Y:S01]  /*2160*/  IMAD.WIDE R30, R30, R31, c[0x0][0x228] ;  /* 0x00008a001e1e7625 */ /* 0x000fe200078e021f */
[----:B------:R-:W-:-:S02]  /*2170*/  SHF.R.S32.HI R26, RZ, 0x1f, R22 ;  /* 0x0000001fff1a7819 */ /* 0x000fc40000011416 */
[----:B------:R0:W0:Y:S01]  /*2180*/  LDS R8, [R0.X4+0x50] ;  /* 0x0000500000087984 */ /* 0x0000220000004800 */
[----:B------:R-:W-:-:S03]  /*2190*/  IMAD R25, R25, 0x50, RZ ;  /* 0x0000005019197824 */ /* 0x000fc600078e02ff */
        /* <DEDUP_REMOVED lines=10> */
[----:B-1234-:R0:W0:Y:S02]  /*2240*/  LDS R20, [R0.X4+0x100] ;  /* 0x0001000000147984 */ /* 0x01e0240000004800 */
.L_x_2398:
[----:B------:R-:W-:Y:S01]  /*2250*/  IABS R34, c[0x0][0x1d4] ;  /* 0x0000750000227a13 */ /* 0x000fe20000000000 */
[----:B------:R-:W-:Y:S01]  /*2260*/  IMAD.U32 R45, RZ, RZ, UR47 ;  /* 0x0000002fff2d7e24 */ /* 0x000fe2000f8e00ff */
[----:B------:R-:W-:-:S02]  /*2270*/  ISETP.NE.U32.AND P1, PT, RZ, c[0x0][0x200], PT ;  /* 0x00008000ff007a0c */ /* 0x000fc40003f25070 */
[----:B------:R-:W1:Y:S02]  /*2280*/  I2F.RP R35, R34 ;  /* 0x0000002200237306 */ /* 0x000e640000209400 */
[----:B------:R-:W-:-:S13]  /*2290*/  ISETP.NE.AND.EX P1, PT, RZ, c[0x0][0x204], PT, P1 ;  /* 0x00008100ff007a0c */ /* 0x000fda0003f25310 */
[----:B------:R-:W-:Y:S01]  /*22a0*/  @P1 IADD3 R36, P0, P2, R24, c[0x0][0x200], R45 ;  /* 0x0000800018241a10 */ /* 0x000fe20007a1e02d */
[----:B-1----:R-:W1:Y:S01]  /*22b0*/  MUFU.RCP R35, R35 ;  /* 0x0000002300237308 */ /* 0x002e620000001000 */
[----:B------:R-:W-:Y:S01]  /*22c0*/  IMAD.U32 R45, RZ, RZ, UR49 ;  /* 0x00000031ff2d7e24 */ /* 0x000fe2000f8e00ff */
[----:B------:R-:W-:Y:S02]  /*22d0*/  @P1 SHF.R.S32.HI R32, RZ, 0x1f, R24 ;  /* 0x0000001fff201819 */ /* 0x000fe40000011418 */
[----:B-1----:R-:W-:-:S06]  /*22e0*/  IADD3 R33, R35, 0xffffffe, RZ ;  /* 0x0ffffffe23217810 */ /* 0x002fcc0007ffe0ff */
[----:B------:R-:W1:Y:S02]  /*22f0*/  F2I.FTZ.U32.TRUNC.NTZ R33, R33 ;  /* 0x0000002100217305 */ /* 0x000e64000021f000 */
[----:B-1----:R-:W-:-:S04]  /*2300*/  IMAD.MOV R37, RZ, RZ, -R33 ;  /* 0x000000ffff257224 */ /* 0x002fc800078e0a21 */
[----:B------:R-:W-:Y:S01]  /*2310*/  IMAD R35, R37, R34, RZ ;  /* 0x0000002225237224 */ /* 0x000fe200078e02ff */
[----:B------:R-:W-:Y:S01]  /*2320*/  @P1 IADD3.X R37, R32, c[0x0][0x204], R45, P0, P2 ;  /* 0x0000810020251a10 */ /* 0x000fe200007e442d */
[----:B------:R-:W-:Y:S01]  /*2330*/  IMAD.MOV.U32 R32, RZ, RZ, RZ ;  /* 0x000000ffff207224 */ /* 0x000fe200078e00ff */
[----:B------:R-:W-:Y:S02]  /*2340*/  IABS R45, R24 ;  /* 0x00000018002d7213 */ /* 0x000fe40000000000 */
[----:B------:R-:W-:Y:S01]  /*2350*/  ISETP.GE.AND P2, PT, R24, RZ, PT ;  /* 0x000000ff1800720c */ /* 0x000fe20003f46270 */
[----:B------:R-:W-:Y:S01]  /*2360*/  IMAD.HI.U32 R32, R33, R35, R32 ;  /* 0x0000002321207227 */ /* 0x000fe200078e0020 */
[----:B------:R-:W2:Y:S05]  /*2370*/  @P1 LDG.E.U8 R36, [R36.64] ;  /* 0x0000002424241981 */ /* 0x000eaa000c1e1100 */
        /* <DEDUP_REMOVED lines=10> */
[----:B------:R-:W-:-:S04]  /*2420*/  IADD3 R33, P0, R45, UR47, RZ ;  /* 0x0000002f2d217c10 */ /* 0x000fc8000ff1e0ff */
[----:B------:R-:W-:Y:S02]  /*2430*/  LEA.HI.X.SX32 R34, R45, UR49, 0x1, P0 ;  /* 0x000000312d227c11 */ /* 0x000fe400080f0eff */
[----:B------:R-:W-:-:S04]  /*2440*/  LEA R32, P0, R33, c[0x0][0x1a8], 0x2 ;  /* 0x00006a0021207a11 */ /* 0x000fc800078010ff */
[----:B------:R-:W-:Y:S02]  /*2450*/  LEA.HI.X R33, R33, c[0x0][0x1ac], R34, 0x2, P0 ;  /* 0x00006b0021217a11 */ /* 0x000fe400000f1422 */
[----:B------:R-:W-:Y:S02]  /*2460*/  IADD3 R34, R45, c[0x0][0x1d4], RZ ;  /* 0x000075002d227a10 */ /* 0x000fe40007ffe0ff */
[----:B------:R-:W-:-:S03]  /*2470*/  ISETP.GE.AND P0, PT, R24, UR45, PT ;  /* 0x0000002d18007c0c */ /* 0x000fc6000bf06270 */
[----:B------:R-:W-:-:S05]  /*2480*/  IMAD.SHL.U32 R50, R34, 0x8, RZ ;  /* 0x0000000822327824 */ /* 0x000fca00078e00ff */
[----:B------:R-:W-:-:S13]  /*2490*/  ISETP.GE.OR P3, PT, R50, R25, P0 ;  /* 0x000000193200720c */ /* 0x000fda0000766670 */
[----:B------:R-:W3:Y:S01]  /*24a0*/  @!P3 LDG.E R35, [R32.64] ;  /* 0x000000242023b981 */ /* 0x000ee2000c1e1900 */
[----:B------:R-:W-:Y:S02]  /*24b0*/  IADD3 R52, R34, c[0x0][0x1d4], RZ ;  /* 0x0000750022347a10 */ /* 0x000fe40007ffe0ff */
[----:B--2---:R-:W-:Y:S02]  /*24c0*/  ISETP.NE.AND P1, PT, R36, RZ, P1 ;  /* 0x000000ff2400720c */ /* 0x004fe40000f25270 */
[----:B------:R-:W-:Y:S01]  /*24d0*/  IADD3 R36, R52, c[0x0][0x1d4], RZ ;  /* 0x0000750034247a10 */ /* 0x000fe20007ffe0ff */
[----:B---3--:R-:W-:-:S04]  /*24e0*/  @!P3 IMAD R35, R35, c[0x0][0x1d8], RZ ;  /* 0x000076002323ba24 */ /* 0x008fc800078e02ff */
[----:B------:R-:W-:-:S04]  /*24f0*/  @!P3 IMAD R35, R35, 0x50, RZ ;  /* 0x000000502323b824 */ /* 0x000fc800078e02ff */
[----:B------:R-:W-:-:S05]  /*2500*/  @!P3 IMAD R35, R35, c[0x0][0x1d4], R50 ;  /* 0x000075002323ba24 */ /* 0x000fca00078e0232 */
[----:B------:R-:W-:-:S04]  /*2510*/  @!P3 IADD3 R50, P2, R22, R35, RZ ;  /* 0x000000231632b210 */ /* 0x000fc80007f5e0ff */
[----:B------:R-:W-:Y:S02]  /*2520*/  @!P3 LEA.HI.X.SX32 R35, R35, R26, 0x1, P2 ;  /* 0x0000001a2323b211 */ /* 0x000fe400010f0eff */
[----:B------:R-:W-:-:S04]  /*2530*/  @!P3 LEA R34, P2, R50, c[0x0][0x198], 0x1 ;  /* 0x000066003222ba11 */ /* 0x000fc800078408ff */
[----:B------:R-:W-:Y:S01]  /*2540*/  @!P3 LEA.HI.X R35, R50, c[0x0][0x19c], R35, 0x1, P2 ;  /* 0x000067003223ba11 */ /* 0x000fe200010f0c23 */
[----:B------:R-:W-:-:S05]  /*2550*/  IMAD.SHL.U32 R50, R52, 0x8, RZ ;  /* 0x0000000834327824 */ /* 0x000fca00078e00ff */
[----:B------:R-:W-:Y:S01]  /*2560*/  ISETP.GE.OR P5, PT, R50, R25, P0 ;  /* 0x000000193200720c */ /* 0x000fe200007a6670 */
[----:B------:R-:W-:-:S05]  /*2570*/  IMAD.SHL.U32 R52, R36, 0x8, RZ ;  /* 0x0000000824347824 */ /* 0x000fca00078e00ff */
[----:B------:R-:W-:-:S07]  /*2580*/  ISETP.GE.OR P4, PT, R52, R25, P0 ;  /* 0x000000193400720c */ /* 0x000fce0000786670 */
[----:B------:R-:W2:Y:S06]  /*2590*/  @!P5 LDG.E R37, [R32.64] ;  /* 0x000000242025d981 */ /* 0x000eac000c1e1900 */
[----:B------:R-:W3:Y:S01]  /*25a0*/  @!P4 LDG.E R53, [R32.64] ;  /* 0x000000242035c981 */ /* 0x000ee2000c1e1900 */
[----:B------:R-:W-:-:S04]  /*25b0*/  ISETP.GE.AND P2, PT, R24, UR45, PT ;  /* 0x0000002d18007c0c */ /* 0x000fc8000bf46270 */
[----:B------:R-:W-:-:S06]  /*25c0*/  SEL R28, R28, RZ, P2 ;  /* 0x000000ff1c1c7207 */ /* 0x000fcc0001000000 */
[----:B------:R1:W4:Y:S01]  /*25d0*/  @!P3 LDG.E R28, [R34.64] ;  /* 0x00000024221cb981 */ /* 0x000322000c1e1900 */
[----:B0-----:R-:W-:Y:S01]  /*25e0*/  SEL R0, R0, RZ, P2 ;  /* 0x000000ff00007207 */ /* 0x001fe20001000000 */
[----:B--2---:R-:W-:-:S04]  /*25f0*/  @!P5 IMAD R37, R37, c[0x0][0x1d8], RZ ;  /* 0x000076002525da24 */ /* 0x004fc800078e02ff */
[----:B------:R-:W-:Y:S02]  /*2600*/  @!P5 IMAD R37, R37, 0x50, RZ ;  /* 0x000000502525d824 */ /* 0x000fe400078e02ff */
[----:B---3--:R-:W-:Y:S02]  /*2610*/  @!P4 IMAD R53, R53, c[0x0][0x1d8], RZ ;  /* 0x000076003535ca24 */ /* 0x008fe400078e02ff */
[----:B------:R-:W-:Y:S02]  /*2620*/  @!P5 IMAD R37, R37, c[0x0][0x1d4], R50 ;  /* 0x000075002525da24 */ /* 0x000fe400078e0232 */
[----:B------:R-:W-:-:S03]  /*2630*/  @!P4 IMAD R53, R53, 0x50, RZ ;  /* 0x000000503535c824 */ /* 0x000fc600078e02ff */
[----:B------:R-:W-:Y:S01]  /*2640*/  @!P5 IADD3 R50, P3, R22, R37, RZ ;  /* 0x000000251632d210 */ /* 0x000fe20007f7e0ff */
[----:B------:R-:W-:-:S03]  /*2650*/  @!P4 IMAD R53, R53, c[0x0][0x1d4], R52 ;  /* 0x000075003535ca24 */ /* 0x000fc600078e0234 */
[----:B------:R-:W-:Y:S02]  /*2660*/  @!P5 LEA.HI.X.SX32 R37, R37, R26, 0x1, P3 ;  /* 0x0000001a2525d211 */ /* 0x000fe400018f0eff */
[----:B------:R-:W-:-:S04]  /*2670*/  @!P5 LEA R36, P3, R50, c[0x0][0x198], 0x1 ;  /* 0x000066003224da11 */ /* 0x000fc800078608ff */
[----:B------:R-:W-:Y:S02]  /*2680*/  @!P5 LEA.HI.X R37, R50, c[0x0][0x19c], R37, 0x1, P3 ;  /* 0x000067003225da11 */ /* 0x000fe400018f0c25 */
[----:B-1----:R-:W-:-:S03]  /*2690*/  @!P4 IADD3 R35, P3, R22, R53, RZ ;  /* 0x000000351623c210 */ /* 0x002fc60007f7e0ff */
[----:B------:R0:W2:Y:S01]  /*26a0*/  @!P5 LDG.E R0, [R36.64] ;  /* 0x000000242400d981 */ /* 0x0000a2000c1e1900 */
[----:B------:R-:W-:Y:S02]  /*26b0*/  @!P4 LEA.HI.X.SX32 R50, R53, R26, 0x1, P3 ;  /* 0x0000001a3532c211 */ /* 0x000fe400018f0eff */
[----:B------:R-:W-:-:S04]  /*26c0*/  @!P4 LEA R34, P3, R35, c[0x0][0x198], 0x1 ;  /* 0x000066002322ca11 */ /* 0x000fc800078608ff */
[----:B------:R-:W-:Y:S01]  /*26d0*/  @!P4 LEA.HI.X R35, R35, c[0x0][0x19c], R50, 0x1, P3 ;  /* 0x000067002323ca11 */ /* 0x000fe200018f0c32 */
[----:B------:R-:W-:-:S04]  /*26e0*/  IMAD.MOV.U32 R50, RZ, RZ, c[0x0][0x1d4] ;  /* 0x00007500ff327624 */ /* 0x000fc800078e00ff */
[----:B------:R-:W-:-:S04]  /*26f0*/  IMAD R52, R50, 0x4, R45 ;  /* 0x0000000432347824 */ /* 0x000fc800078e022d */
[----:B------:R-:W-:-:S05]  /*2700*/  IMAD.SHL.U32 R54, R52, 0x8, RZ ;  /* 0x0000000834367824 */ /* 0x000fca00078e00ff */
[----:B------:R-:W-:-:S13]  /*2710*/  ISETP.GE.OR P3, PT, R54, R25, P0 ;  /* 0x000000193600720c */ /* 0x000fda0000766670 */
[----:B0-----:R-:W3:Y:S01]  /*2720*/  @!P3 LDG.E R36, [R32.64] ;  /* 0x000000242024b981 */ /* 0x001ee2000c1e1900 */
[----:B------:R-:W-:-:S06]  /*2730*/  SEL R51, R51, RZ, P2 ;  /* 0x000000ff33337207 */ /* 0x000fcc0001000000 */
[----:B------:R0:W5:Y:S01]  /*2740*/  @!P4 LDG.E R51, [R34.64] ;  /* 0x000000242233c981 */ /* 0x000162000c1e1900 */
[----:B------:R-:W-:Y:S01]  /*2750*/  SEL R27, R27, RZ, P2 ;  /* 0x000000ff1b1b7207 */ /* 0x000fe20001000000 */
[----:B---3--:R-:W-:-:S04]  /*2760*/  @!P3 IMAD R36, R36, c[0x0][0x1d8], RZ ;  /* 0x000076002424ba24 */ /* 0x008fc800078e02ff */
[----:B------:R-:W-:-:S04]  /*2770*/  @!P3 IMAD R37, R36, 0x50, RZ ;  /* 0x000000502425b824 */ /* 0x000fc800078e02ff */
[----:B------:R-:W-:-:S05]  /*2780*/  @!P3 IMAD R37, R37, c[0x0][0x1d4], R54 ;  /* 0x000075002525ba24 */ /* 0x000fca00078e0236 */
[----:B------:R-:W-:-:S04]  /*2790*/  @!P3 IADD3 R36, P4, R22, R37, RZ ;  /* 0x000000251624b210 */ /* 0x000fc80007f9e0ff */
[----:B------:R-:W-:Y:S02]  /*27a0*/  @!P3 LEA.HI.X.SX32 R37, R37, R26, 0x1, P4 ;  /* 0x0000001a2525b211 */ /* 0x000fe400020f0eff */
[----:B0-----:R-:W-:-:S04]  /*27b0*/  @!P3 LEA R34, P4, R36, c[0x0][0x198], 0x1 ;  /* 0x000066002422ba11 */ /* 0x001fc800078808ff */
[----:B------:R-:W-:Y:S02]  /*27c0*/  @!P3 LEA.HI.X R35, R36, c[0x0][0x19c], R37, 0x1, P4 ;  /* 0x000067002423ba11 */ /* 0x000fe400020f0c25 */
[----:B------:R-:W-:-:S03]  /*27d0*/  IADD3 R36, R52, c[0x0][0x1d4], RZ ;  /* 0x0000750034247a10 */ /* 0x000fc60007ffe0ff */
[----:B------:R0:W3:Y:S02]  /*27e0*/  @!P3 LDG.E R27, [R34.64] ;  /* 0x00000024221bb981 */ /* 0x0000e4000c1e1900 */
[----:B------:R-:W-:-:S05]  /*27f0*/  IMAD.SHL.U32 R52, R36, 0x8, RZ ;  /* 0x0000000824347824 */ /* 0x000fca00078e00ff */
[----:B------:R-:W-:-:S13]  /*2800*/  ISETP.GE.OR P3, PT, R52, R25, P0 ;  /* 0x000000193400720c */ /* 0x000fda0000766670 */
[----:B------:R-:W2:Y:S01]  /*2810*/  @!P3 LDG.E R37, [R32.64] ;  /* 0x000000242025b981 */ /* 0x000ea2000c1e1900 */
[----:B------:R-:W-:-:S05]  /*2820*/  IADD3 R36, R36, c[0x0][0x1d4], RZ ;  /* 0x0000750024247a10 */ /* 0x000fca0007ffe0ff */
[----:B------:R-:W-:Y:S02]  /*2830*/  IMAD.SHL.U32 R36, R36, 0x8, RZ ;  /* 0x0000000824247824 */ /* 0x000fe400078e00ff */
[----:B--2---:R-:W-:-:S04]  /*2840*/  @!P3 IMAD R37, R37, c[0x0][0x1d8], RZ ;  /* 0x000076002525ba24 */ /* 0x004fc800078e02ff */
[----:B------:R-:W-:-:S04]  /*2850*/  @!P3 IMAD R37, R37, 0x50, RZ ;  /* 0x000000502525b824 */ /* 0x000fc800078e02ff */
[----:B------:R-:W-:-:S05]  /*2860*/  @!P3 IMAD R37, R37, c[0x0][0x1d4], R52 ;  /* 0x000075002525ba24 */ /* 0x000fca00078e0234 */
[----:B------:R-:W-:-:S04]  /*2870*/  @!P3 IADD3 R52, P4, R22, R37, RZ ;  /* 0x000000251634b210 */ /* 0x000fc80007f9e0ff */
[----:B------:R-:W-:Y:S02]  /*2880*/  @!P3 LEA.HI.X.SX32 R37, R37, R26, 0x1, P4 ;  /* 0x0000001a2525b211 */ /* 0x000fe400020f0eff */
[----:B0-----:R-:W-:-:S04]  /*2890*/  @!P3 LEA R34, P4, R52, c[0x0][0x198], 0x1 ;  /* 0x000066003422ba11 */ /* 0x001fc800078808ff */
[----:B------:R-:W-:Y:S02]  /*28a0*/  @!P3 LEA.HI.X R35, R52, c[0x0][0x19c], R37, 0x1, P4 ;  /* 0x000067003423ba11 */ /* 0x000fe400020f0c25 */
[----:B------:R-:W-:-:S13]  /*28b0*/  ISETP.GE.OR P4, PT, R36, R25, P0 ;  /* 0x000000192400720c */ /* 0x000fda0000786670 */
[----:B------:R-:W2:Y:S01]  /*28c0*/  @!P4 LDG.E R37, [R32.64] ;  /* 0x000000242025c981 */ /* 0x000ea2000c1e1900 */
[----:B------:R-:W-:Y:S01]  /*28d0*/  SEL R38, R38, RZ, P2 ;  /* 0x000000ff26267207 */ /* 0x000fe20001000000 */
[----:B------:R-:W-:-:S05]  /*28e0*/  IMAD R53, R50, 0x7, R45 ;  /* 0x0000000732357824 */ /* 0x000fca00078e022d */
[----:B------:R0:W3:Y:S02]  /*28f0*/  @!P3 LDG.E R38, [R34.64] ;  /* 0x000000242226b981 */ /* 0x0000e4000c1e1900 */
[----:B0-----:R-:W-:Y:S02]  /*2900*/  IMAD.SHL.U32 R34, R53, 0x8, RZ ;  /* 0x0000000835227824 */ /* 0x001fe400078e00ff */
[----:B--2---:R-:W-:-:S04]  /*2910*/  @!P4 IMAD R37, R37, c[0x0][0x1d8], RZ ;  /* 0x000076002525ca24 */ /* 0x004fc800078e02ff */
[----:B------:R-:W-:-:S04]  /*2920*/  @!P4 IMAD R37, R37, 0x50, RZ ;  /* 0x000000502525c824 */ /* 0x000fc800078e02ff */
[----:B------:R-:W-:-:S05]  /*2930*/  @!P4 IMAD R37, R37, c[0x0][0x1d4], R36 ;  /* 0x000075002525ca24 */ /* 0x000fca00078e0224 */
[----:B------:R-:W-:-:S04]  /*2940*/  @!P4 IADD3 R52, P3, R22, R37, RZ ;  /* 0x000000251634c210 */ /* 0x000fc80007f7e0ff */
[----:B------:R-:W-:Y:S02]  /*2950*/  @!P4 LEA.HI.X.SX32 R37, R37, R26, 0x1, P3 ;  /* 0x0000001a2525c211 */ /* 0x000fe400018f0eff */
[----:B------:R-:W-:-:S04]  /*2960*/  @!P4 LEA R36, P3, R52, c[0x0][0x198], 0x1 ;  /* 0x000066003424ca11 */ /* 0x000fc800078608ff */
[----:B------:R-:W-:Y:S02]  /*2970*/  @!P4 LEA.HI.X R37, R52, c[0x0][0x19c], R37, 0x1, P3 ;  /* 0x000067003425ca11 */ /* 0x000fe400018f0c25 */
[----:B------:R-:W-:-:S13]  /*2980*/  ISETP.GE.OR P3, PT, R34, R25, P0 ;  /* 0x000000192200720c */ /* 0x000fda0000766670 */
[----:B------:R-:W2:Y:S01]  /*2990*/  @!P3 LDG.E R35, [R32.64] ;  /* 0x000000242023b981 */ /* 0x000ea2000c1e1900 */
[----:B------:R-:W-:-:S06]  /*29a0*/  SEL R29, R29, RZ, P2 ;  /* 0x000000ff1d1d7207 */ /* 0x000fcc0001000000 */
[----:B------:R0:W3:Y:S01]  /*29b0*/  @!P4 LDG.E R29, [R36.64] ;  /* 0x00000024241dc981 */ /* 0x0000e2000c1e1900 */
[----:B------:R-:W-:Y:S02]  /*29c0*/  SEL R40, R40, RZ, P2 ;  /* 0x000000ff28287207 */ /* 0x000fe40001000000 */
[----:B0-----:R-:W-:Y:S01]  /*29d0*/  IADD3 R36, R53, c[0x0][0x1d4], RZ ;  /* 0x0000750035247a10 */ /* 0x001fe20007ffe0ff */
[----:B--2---:R-:W-:-:S04]  /*29e0*/  @!P3 IMAD R35, R35, c[0x0][0x1d8], RZ ;  /* 0x000076002323ba24 */ /* 0x004fc800078e02ff */
[----:B------:R-:W-:-:S04]  /*29f0*/  @!P3 IMAD R35, R35, 0x50, RZ ;  /* 0x000000502323b824 */ /* 0x000fc800078e02ff */
[----:B------:R-:W-:-:S05]  /*2a00*/  @!P3 IMAD R35, R35, c[0x0][0x1d4], R34 ;  /* 0x000075002323ba24 */ /* 0x000fca00078e0222 */
[----:B------:R-:W-:-:S04]  /*2a10*/  @!P3 IADD3 R52, P4, R22, R35, RZ ;  /* 0x000000231634b210 */ /* 0x000fc80007f9e0ff */
[----:B------:R-:W-:Y:S02]  /*2a20*/  @!P3 LEA.HI.X.SX32 R35, R35, R26, 0x1, P4 ;  /* 0x0000001a2323b211 */ /* 0x000fe400020f0eff */
[----:B------:R-:W-:-:S04]  /*2a30*/  @!P3 LEA R34, P4, R52, c[0x0][0x198], 0x1 ;  /* 0x000066003422ba11 */ /* 0x000fc800078808ff */
[----:B------:R-:W-:Y:S01]  /*2a40*/  @!P3 LEA.HI.X R35, R52, c[0x0][0x19c], R35, 0x1, P4 ;  /* 0x000067003423ba11 */ /* 0x000fe200020f0c23 */
[----:B------:R-:W-:-:S04]  /*2a50*/  IMAD.SHL.U32 R52, R36, 0x8, RZ ;  /* 0x0000000824347824 */ /* 0x000fc800078e00ff */
[----:B------:R0:W2:Y:S01]  /*2a60*/  @!P3 LDG.E R40, [R34.64] ;  /* 0x000000242228b981 */ /* 0x0000a2000c1e1900 */
        /* <DEDUP_REMOVED lines=13> */
[----:B------:R-:W-:-:S06]  /*2b40*/  SEL R39, R39, RZ, P2 ;  /* 0x000000ff27277207 */ /* 0x000fcc0001000000 */
[----:B------:R0:W3:Y:S01]  /*2b50*/  @!P3 LDG.E R39, [R34.64] ;  /* 0x000000242227b981 */ /* 0x0000e2000c1e1900 */
[----:B--2---:R-:W-:-:S04]  /*2b60*/  @!P4 IMAD R37, R37, c[0x0][0x1d8], RZ ;  /* 0x000076002525ca24 */ /* 0x004fc800078e02ff */
[----:B------:R-:W-:-:S04]  /*2b70*/  @!P4 IMAD R37, R37, 0x50, RZ ;  /* 0x000000502525c824 */ /* 0x000fc800078e02ff */
[----:B------:R-:W-:-:S05]  /*2b80*/  @!P4 IMAD R37, R37, c[0x0][0x1d4], R36 ;  /* 0x000075002525ca24 */ /* 0x000fca00078e0224 */
[----:B------:R-:W-:-:S04]  /*2b90*/  @!P4 IADD3 R52, P3, R22, R37, RZ ;  /* 0x000000251634c210 */ /* 0x000fc80007f7e0ff */
[----:B------:R-:W-:Y:S02]  /*2ba0*/  @!P4 LEA.HI.X.SX32 R37, R37, R26, 0x1, P3 ;  /* 0x0000001a2525c211 */ /* 0x000fe400018f0eff */
[----:B------:R-:W-:-:S04]  /*2bb0*/  @!P4 LEA R36, P3, R52, c[0x0][0x198], 0x1 ;  /* 0x000066003424ca11 */ /* 0x000fc800078608ff */
[----:B------:R-:W-:Y:S01]  /*2bc0*/  @!P4 LEA.HI.X R37, R52, c[0x0][0x19c], R37, 0x1, P3 ;  /* 0x000067003425ca11 */ /* 0x000fe200018f0c25 */
[----:B------:R-:W-:-:S05]  /*2bd0*/  IMAD.SHL.U32 R52, R45, 0x8, RZ ;  /* 0x000000082d347824 */ /* 0x000fca00078e00ff */
[----:B------:R-:W-:-:S13]  /*2be0*/  ISETP.GE.OR P3, PT, R52, R25, P0 ;  /* 0x000000193400720c */ /* 0x000fda0000766670 */
[----:B0-----:R-:W2:Y:S01]  /*2bf0*/  @!P3 LDG.E R34, [R32.64] ;  /* 0x000000242022b981 */ /* 0x001ea2000c1e1900 */
[----:B------:R-:W-:-:S06]  /*2c00*/  SEL R42, R42, RZ, P2 ;  /* 0x000000ff2a2a7207 */ /* 0x000fcc0001000000 */
[----:B------:R0:W3:Y:S01]  /*2c10*/  @!P4 LDG.E R42, [R36.64] ;  /* 0x00000024242ac981 */ /* 0x0000e2000c1e1900 */
[----:B------:R-:W-:Y:S01]  /*2c20*/  SEL R41, R41, RZ, P2 ;  /* 0x000000ff29297207 */ /* 0x000fe20001000000 */
[----:B--2---:R-:W-:-:S04]  /*2c30*/  @!P3 IMAD R34, R34, c[0x0][0x1d8], RZ ;  /* 0x000076002222ba24 */ /* 0x004fc800078e02ff */
[----:B------:R-:W-:-:S04]  /*2c40*/  @!P3 IMAD R34, R34, 0x50, RZ ;  /* 0x000000502222b824 */ /* 0x000fc800078e02ff */
[----:B------:R-:W-:-:S05]  /*2c50*/  @!P3 IMAD R35, R34, c[0x0][0x1d4], R52 ;  /* 0x000075002223ba24 */ /* 0x000fca00078e0234 */
[----:B------:R-:W-:-:S04]  /*2c60*/  @!P3 IADD3 R52, P4, R22, R35, RZ ;  /* 0x000000231634b210 */ /* 0x000fc80007f9e0ff */
[----:B------:R-:W-:Y:S02]  /*2c70*/  @!P3 LEA.HI.X.SX32 R35, R35, R26, 0x1, P4 ;  /* 0x0000001a2323b211 */ /* 0x000fe400020f0eff */
[----:B------:R-:W-:-:S04]  /*2c80*/  @!P3 LEA R34, P4, R52, c[0x0][0x198], 0x1 ;  /* 0x000066003422ba11 */ /* 0x000fc800078808ff */
[----:B------:R-:W-:Y:S01]  /*2c90*/  @!P3 LEA.HI.X R35, R52, c[0x0][0x19c], R35, 0x1, P4 ;  /* 0x000067003423ba11 */ /* 0x000fe200020f0c23 */
[----:B------:R-:W-:-:S04]  /*2ca0*/  IMAD R52, R50, 0xa, R45 ;  /* 0x0000000a32347824 */ /* 0x000fc800078e022d */
[----:B0-----:R-:W-:Y:S01]  /*2cb0*/  IMAD.SHL.U32 R36, R52, 0x8, RZ ;  /* 0x0000000834247824 */ /* 0x001fe200078e00ff */
[----:B------:R0:W2:Y:S04]  /*2cc0*/  @!P3 LDG.E R41, [R34.64] ;  /* 0x000000242229b981 */ /* 0x0000a8000c1e1900 */
[----:B------:R-:W-:-:S13]  /*2cd0*/  ISETP.GE.OR P3, PT, R36, R25, P0 ;  /* 0x000000192400720c */ /* 0x000fda0000766670 */
[----:B------:R-:W2:Y:S01]  /*2ce0*/  @!P3 LDG.E R37, [R32.64] ;  /* 0x000000242025b981 */ /* 0x000ea2000c1e1900 */
[----:B------:R-:W-:Y:S01]  /*2cf0*/  IADD3 R52, R52, c[0x0][0x1d4], RZ ;  /* 0x0000750034347a10 */ /* 0x000fe20007ffe0ff */
[----:B------:R-:W-:-:S04]  /*2d00*/  IMAD R45, R50, 0xd, R45 ;  /* 0x0000000d322d7824 */ /* 0x000fc800078e022d */
        /* <DEDUP_REMOVED lines=13> */
[----:B------:R-:W-:Y:S01]  /*2de0*/  @!P4 IMAD R37, R36, 0x50, RZ ;  /* 0x000000502425c824 */ /* 0x000fe200078e02ff */
[----:B------:R-:W-:-:S05]  /*2df0*/  IADD3 R36, R52, c[0x0][0x1d4], RZ ;  /* 0x0000750034247a10 */ /* 0x000fca0007ffe0ff */
[----:B------:R-:W-:-:S05]  /*2e00*/  IMAD.SHL.U32 R52, R36, 0x8, RZ ;  /* 0x0000000824347824 */ /* 0x000fca00078e00ff */
[----:B------:R-:W-:-:S13]  /*2e10*/  ISETP.GE.OR P3, PT, R52, R25, P0 ;  /* 0x000000193400720c */ /* 0x000fda0000766670 */
[----:B0-----:R-:W2:Y:S01]  /*2e20*/  @!P3 LDG.E R34, [R32.64] ;  /* 0x000000242022b981 */ /* 0x001ea2000c1e1900 */
[----:B------:R-:W-:-:S05]  /*2e30*/  @!P4 IMAD R37, R37, c[0x0][0x1d4], R50 ;  /* 0x000075002525ca24 */ /* 0x000fca00078e0232 */
[----:B------:R-:W-:-:S04]  /*2e40*/  @!P4 IADD3 R50, P5, R22, R37, RZ ;  /* 0x000000251632c210 */ /* 0x000fc80007fbe0ff */
[----:B------:R-:W-:Y:S02]  /*2e50*/  @!P4 LEA.HI.X.SX32 R37, R37, R26, 0x1, P5 ;  /* 0x0000001a2525c211 */ /* 0x000fe400028f0eff */
[----:B------:R-:W-:Y:S02]  /*2e60*/  @!P4 LEA R36, P5, R50, c[0x0][0x198], 0x1 ;  /* 0x000066003224ca11 */ /* 0x000fe400078a08ff */
[----:B------:R-:W-:Y:S02]  /*2e70*/  SEL R44, R44, RZ, P2 ;  /* 0x000000ff2c2c7207 */ /* 0x000fe40001000000 */
[----:B------:R-:W-:-:S05]  /*2e80*/  @!P4 LEA.HI.X R37, R50, c[0x0][0x19c], R37, 0x1, P5 ;  /* 0x000067003225ca11 */ /* 0x000fca00028f0c25 */
[----:B------:R0:W3:Y:S01]  /*2e90*/  @!P4 LDG.E R44, [R36.64] ;  /* 0x00000024242cc981 */ /* 0x0000e2000c1e1900 */
[----:B--2---:R-:W-:-:S04]  /*2ea0*/  @!P3 IMAD R34, R34, c[0x0][0x1d8], RZ ;  /* 0x000076002222ba24 */ /* 0x004fc800078e02ff */
[----:B------:R-:W-:-:S04]  /*2eb0*/  @!P3 IMAD R35, R34, 0x50, RZ ;  /* 0x000000502223b824 */ /* 0x000fc800078e02ff */
[----:B------:R-:W-:Y:S02]  /*2ec0*/  @!P3 IMAD R35, R35, c[0x0][0x1d4], R52 ;  /* 0x000075002323ba24 */ /* 0x000fe400078e0234 */
[----:B------:R-:W-:-:S05]  /*2ed0*/  IMAD.SHL.U32 R52, R45, 0x8, RZ ;  /* 0x000000082d347824 */ /* 0x000fca00078e00ff */
[----:B------:R-:W-:Y:S02]  /*2ee0*/  ISETP.GE.OR P4, PT, R52, R25, P0 ;  /* 0x000000193400720c */ /* 0x000fe40000786670 */
[----:B------:R-:W-:-:S04]  /*2ef0*/  @!P3 IADD3 R50, P5, R22, R35, RZ ;  /* 0x000000231632b210 */ /* 0x000fc80007fbe0ff */
[----:B------:R-:W-:Y:S02]  /*2f00*/  @!P3 LEA.HI.X.SX32 R35, R35, R26, 0x1, P5 ;  /* 0x0000001a2323b211 */ /* 0x000fe400028f0eff */
[----:B------:R-:W-:-:S04]  /*2f10*/  @!P3 LEA R34, P5, R50, c[0x0][0x198], 0x1 ;  /* 0x000066003222ba11 */ /* 0x000fc800078a08ff */
[----:B------:R-:W-:Y:S02]  /*2f20*/  @!P3 LEA.HI.X R35, R50, c[0x0][0x19c], R35, 0x1, P5 ;  /* 0x000067003223ba11 */ /* 0x000fe400028f0c23 */
[----:B------:R-:W2:Y:S01]  /*2f30*/  @!P4 LDG.E R50, [R32.64] ;  /* 0x000000242032c981 */ /* 0x000ea2000c1e1900 */
[----:B0-----:R-:W-:Y:S02]  /*2f40*/  IADD3 R36, R45, c[0x0][0x1d4], RZ ;  /* 0x000075002d247a10 */ /* 0x001fe40007ffe0ff */
[----:B------:R-:W-:-:S06]  /*2f50*/  SEL R46, R46, RZ, P2 ;  /* 0x000000ff2e2e7207 */ /* 0x000fcc0001000000 */
[----:B------:R0:W3:Y:S01]  /*2f60*/  @!P3 LDG.E R46, [R34.64] ;  /* 0x00000024222eb981 */ /* 0x0000e2000c1e1900 */
[----:B--2---:R-:W-:-:S04]  /*2f70*/  @!P4 IMAD R50, R50, c[0x0][0x1d8], RZ ;  /* 0x000076003232ca24 */ /* 0x004fc800078e02ff */
[----:B------:R-:W-:Y:S02]  /*2f80*/  @!P4 IMAD R37, R50, 0x50, RZ ;  /* 0x000000503225c824 */ /* 0x000fe400078e02ff */
[C---:B------:R-:W-:Y:S01]  /*2f90*/  IMAD.SHL.U32 R50, R36.reuse, 0x8, RZ ;  /* 0x0000000824327824 */ /* 0x040fe200078e00ff */
[----:B------:R-:W-:Y:S01]  /*2fa0*/  IADD3 R36, R36, c[0x0][0x1d4], RZ ;  /* 0x0000750024247a10 */ /* 0x000fe20007ffe0ff */
[----:B------:R-:W-:-:S03]  /*2fb0*/  @!P4 IMAD R37, R37, c[0x0][0x1d4], R52 ;  /* 0x000075002525ca24 */ /* 0x000fc600078e0234 */
[----:B------:R-:W-:Y:S01]  /*2fc0*/  ISETP.GE.OR P3, PT, R50, R25, P0 ;  /* 0x000000193200720c */ /* 0x000fe20000766670 */
[----:B------:R-:W-:Y:S01]  /*2fd0*/  IMAD.SHL.U32 R52, R36, 0x8, RZ ;  /* 0x0000000824347824 */ /* 0x000fe200078e00ff */
[----:B------:R-:W-:-:S04]  /*2fe0*/  @!P4 IADD3 R36, P5, R22, R37, RZ ;  /* 0x000000251624c210 */ /* 0x000fc80007fbe0ff */
[----:B------:R-:W-:Y:S02]  /*2ff0*/  @!P4 LEA.HI.X.SX32 R37, R37, R26, 0x1, P5 ;  /* 0x0000001a2525c211 */ /* 0x000fe400028f0eff */
[----:B0-----:R-:W-:Y:S02]  /*3000*/  @!P4 LEA R34, P5, R36, c[0x0][0x198], 0x1 ;  /* 0x000066002422ca11 */ /* 0x001fe400078a08ff */
[----:B------:R-:W-:Y:S02]  /*3010*/  ISETP.GE.OR P0, PT, R52, R25, P0 ;  /* 0x000000193400720c */ /* 0x000fe40000706670 */
[----:B------:R-:W-:Y:S02]  /*3020*/  @!P4 LEA.HI.X R35, R36, c[0x0][0x19c], R37, 0x1, P5 ;  /* 0x000067002423ca11 */ /* 0x000fe400028f0c25 */
[----:B------:R-:W2:Y:S09]  /*3030*/  @!P3 LDG.E R36, [R32.64] ;  /* 0x000000242024b981 */ /* 0x000eb2000c1e1900 */
[----:B------:R-:W3:Y:S01]  /*3040*/  @!P0 LDG.E R45, [R32.64] ;  /* 0x00000024202d8981 */ /* 0x000ee2000c1e1900 */
[----:B------:R-:W-:-:S06]  /*3050*/  SEL R47, R47, RZ, P2 ;  /* 0x000000ff2f2f7207 */ /* 0x000fcc0001000000 */
[----:B------:R0:W4:Y:S01]  /*3060*/  @!P4 LDG.E R47, [R34.64] ;  /* 0x00000024222fc981 */ /* 0x000122000c1e1900 */
[----:B------:R-:W-:Y:S02]  /*3070*/  SEL R48, R48, RZ, P2 ;  /* 0x000000ff30307207 */ /* 0x000fe40001000000 */
[----:B------:R-:W-:Y:S01]  /*3080*/  SEL R49, R49, RZ, P2 ;  /* 0x000000ff31317207 */ /* 0x000fe20001000000 */
[----:B--2---:R-:W-:-:S04]  /*3090*/  @!P3 IMAD R36, R36, c[0x0][0x1d8], RZ ;  /* 0x000076002424ba24 */ /* 0x004fc800078e02ff */
[----:B------:R-:W-:-:S04]  /*30a0*/  @!P3 IMAD R37, R36, 0x50, RZ ;  /* 0x000000502425b824 */ /* 0x000fc800078e02ff */
[----:B------:R-:W-:Y:S02]  /*30b0*/  @!P3 IMAD R37, R37, c[0x0][0x1d4], R50 ;  /* 0x000075002525ba24 */ /* 0x000fe400078e0232 */
[----:B---3--:R-:W-:-:S03]  /*30c0*/  @!P0 IMAD R45, R45, c[0x0][0x1d8], RZ ;  /* 0x000076002d2d8a24 */ /* 0x008fc600078e02ff */
[----:B------:R-:W-:Y:S01]  /*30d0*/  @!P3 IADD3 R50, P4, R22, R37, RZ ;  /* 0x000000251632b210 */ /* 0x000fe20007f9e0ff */
[----:B------:R-:W-:-:S03]  /*30e0*/  @!P0 IMAD R45, R45, 0x50, RZ ;  /* 0x000000502d2d8824 */ /* 0x000fc600078e02ff */
[----:B------:R-:W-:Y:S01]  /*30f0*/  @!P3 LEA.HI.X.SX32 R37, R37, R26, 0x1, P4 ;  /* 0x0000001a2525b211 */ /* 0x000fe200020f0eff */
[----:B------:R-:W-:Y:S01]  /*3100*/  @!P0 IMAD R45, R45, c[0x0][0x1d4], R52 ;  /* 0x000075002d2d8a24 */ /* 0x000fe200078e0234 */
[----:B------:R-:W-:-:S04]  /*3110*/  @!P3 LEA R36, P4, R50, c[0x0][0x198], 0x1 ;  /* 0x000066003224ba11 */ /* 0x000fc800078808ff */
[----:B------:R-:W-:Y:S02]  /*3120*/  @!P3 LEA.HI.X R37, R50, c[0x0][0x19c], R37, 0x1, P4 ;  /* 0x000067003225ba11 */ /* 0x000fe400020f0c25 */
[----:B------:R-:W-:-:S03]  /*3130*/  @!P0 IADD3 R33, P4, R22, R45, RZ ;  /* 0x0000002d16218210 */ /* 0x000fc60007f9e0ff */
[----:B------:R-:W2:Y:S01]  /*3140*/  @!P3 LDG.E R48, [R36.64] ;  /* 0x000000242430b981 */ /* 0x000ea2000c1e1900 */
[----:B0-----:R-:W-:Y:S02]  /*3150*/  @!P0 LEA.HI.X.SX32 R34, R45, R26, 0x1, P4 ;  /* 0x0000001a2d228211 */ /* 0x001fe400020f0eff */
[----:B------:R-:W-:-:S04]  /*3160*/  @!P0 LEA R32, P3, R33, c[0x0][0x198], 0x1 ;  /* 0x0000660021208a11 */ /* 0x000fc800078608ff */
[----:B------:R-:W-:-:S05]  /*3170*/  @!P0 LEA.HI.X R33, R33, c[0x0][0x19c], R34, 0x1, P3 ;  /* 0x0000670021218a11 */ /* 0x000fca00018f0c22 */
[----:B------:R0:W3:Y:S02]  /*3180*/  @!P0 LDG.E R49, [R32.64] ;  /* 0x0000002420318981 */ /* 0x0000e4000c1e1900 */
[----:B0-----:R-:W-:-:S04]  /*3190*/  HMUL2 R33, R4, R41 ;  /* 0x0000002904217232 */ /* 0x001fc80000000000 */
[----:B----4-:R-:W-:-:S06]  /*31a0*/  HFMA2 R33, R5, R28, R33 ;  /* 0x0000001c05217231 */ /* 0x010fcc0000000021 */
[----:B------:R-:W-:-:S10]  /*31b0*/  HFMA2.MMA R33, R7, R0, R33 ;  /* 0x0000000007217235 */ /* 0x000fd40000000021 */
[----:B-----5:R-:W-:-:S06]  /*31c0*/  HFMA2 R33, R6, R51, R33 ;  /* 0x0000003306217231 */ /* 0x020fcc0000000021 */
        /* <DEDUP_REMOVED lines=10> */
[----:B--2---:R-:W-:-:S10]  /*3270*/  HFMA2.MMA R33, R19, R48, R33 ;  /* 0x0000003013217235 */ /* 0x004fd40000000021 */
[----:B---3--:R-:W-:-:S05]  /*3280*/  HFMA2 R33, R20, R49, R33 ;  /* 0x0000003114217231 */ /* 0x008fca0000000021 */
[--C-:B------:R-:W-:Y:S02]  /*3290*/  HADD2.F32 R32, -RZ, R33.reuse.H0_H0 ;  /* 0x20000021ff207230 */ /* 0x100fe40000004100 */
[----:B------:R-:W-:-:S05]  /*32a0*/  HADD2.F32 R33, -RZ, R33.H1_H1 ;  /* 0x30000021ff217230 */ /* 0x000fca0000004100 */
[----:B------:R-:W-:Y:S01]  /*32b0*/  FADD.FTZ R45, R32, R33 ;  /* 0x00000021202d7221 */ /* 0x000fe20000010000 */
[----:B------:R-:W-:Y:S05]  /*32c0*/  BRA.DIV ~URZ, `(.L_x_2394) ;  /* 0x000031927f007947 */ /* 0x000fea000b800000 */
[----:B------:R0:W1:Y:S02]  /*32d0*/  SHFL.BFLY PT, R32, R45, 0x2, 0x1f ;  /* 0x0c401f002d207f89 */ /* 0x00006400000e0000 */
.L_x_2441:
[----:B01----:R-:W-:Y:S01]  /*32e0*/  FADD.FTZ R45, R45, R32 ;  /* 0x000000202d2d7221 */ /* 0x003fe20000010000 */
[----:B------:R-:W-:Y:S05]  /*32f0*/  BRA.DIV ~URZ, `(.L_x_2395) ;  /* 0x000031e27f007947 */ /* 0x000fea000b800000 */
[----:B------:R0:W1:Y:S02]  /*3300*/  SHFL.BFLY PT, R32, R45, 0x1, 0x1f ;  /* 0x0c201f002d207f89 */ /* 0x00006400000e0000 */
.L_x_2442:
        /* <DEDUP_REMOVED lines=13> */
[----:B------:R0:W3:Y:S01]  /*33e0*/  @P2 LDG.E.U16 R32, [R32.64] ;  /* 0x0000002420202981 */ /* 0x0000e2000c1e1500 */
[----:B------:R-:W-:-:S04]  /*33f0*/  @P0 ISETP.GE.AND P3, PT, R24, R23, PT ;  /* 0x000000171800020c */ /* 0x000fc80003f66270 */
[----:B------:R-:W-:-:S04]  /*3400*/  @P0 SEL R35, RZ, UR41, P3 ;  /* 0x00000029ff230c07 */ /* 0x000fc80009800000 */
[----:B------:R-:W-:-:S04]  /*3410*/  @P0 IADD3 R36, R35, -UR45, R24 ;  /* 0x8000002d23240c10 */ /* 0x000fc8000fffe018 */
[----:B------:R-:W1:Y:S01]  /*3420*/  @P0 I2F R37, R36 ;  /* 0x0000002400250306 */ /* 0x000e620000201400 */
[----:B------:R-:W-:Y:S01]  /*3430*/  FMUL.FTZ R34, R34, c[0x0][0x1f0] ;  /* 0x00007c0022227a20 */ /* 0x000fe20000410000 */
[----:B0-----:R-:W-:Y:S01]  /*3440*/  IADD3 R33, R24, -UR42, RZ ;  /* 0x8000002a18217c10 */ /* 0x001fe2000fffe0ff */
[----:B--2---:R-:W-:Y:S02]  /*3450*/  @P0 HADD2.F32 R45, -RZ, R45.H0_H0 ;  /* 0x2000002dff2d0230 */ /* 0x004fe40000004100 */
[----:B---3--:R-:W-:-:S05]  /*3460*/  @P2 HADD2.F32 R35, -RZ, R32.H0_H0 ;  /* 0x20000020ff232230 */ /* 0x008fca0000004100 */
[----:B------:R-:W-:-:S04]  /*3470*/  @P2 FADD.FTZ R34, R34, R35 ;  /* 0x0000002322222221 */ /* 0x000fc80000010000 */
[----:B-1----:R-:W-:-:S05]  /*3480*/  @P0 FFMA.FTZ R34, R37, R45, R34 ;  /* 0x0000002d25220223 */ /* 0x002fca0000010022 */
[----:B------:R0:W-:Y:S01]  /*3490*/  STS [R33.X4+0x110], R34 ;  /* 0x0001102221007388 */ /* 0x0001e20000004800 */
[----:B------:R-:W-:-:S03]  /*34a0*/  @!P1 FMNMX.FTZ R3, R3, R34, !PT ;  /* 0x0000002203039209 */ /* 0x000fc60007810000 */
.L_x_2397:
[----:B------:R-:W-:Y:S05]  /*34b0*/  BSYNC B1 ;  /* 0x0000000000017941 */ /* 0x000fea0003800000 */
.L_x_2396:
[----:B------:R-:W-:-:S04]  /*34c0*/  IADD3 R24, R24, 0x10, RZ ;  /* 0x0000001018187810 */ /* 0x000fc80007ffe0ff */
[----:B------:R-:W-:-:S13]  /*34d0*/  ISETP.GE.AND P0, PT, R24, UR5, PT ;  /* 0x0000000518007c0c */ /* 0x000fda000bf06270 */
[----:B0-----:R-:W-:Y:S01]  /*34e0*/  @P0 CALL.REL.NOINC `(.L_x_2393) ;  /* 0x0000001000000944 */ /* 0x001fe20003c00000 */
[----:B------:R-:W-:Y:S05]  /*34f0*/  BRA `(.L_x_2398) ;  /* 0xffffed5000007947 */ /* 0x000fea000383ffff */
.L_x_2393:
[----:B------:R-:W-:Y:S05]  /*3500*/  BSYNC B0 ;  /* 0x0000000000007941 */ /* 0x000fea0003800000 */
.L_x_2392:
[----:B------:R-:W2:Y:S02]  /*3510*/  S2R R6, SR_TID.X ;  /* 0x0000000000067919 */ /* 0x000ea40000002100 */
[----:B--2---:R-:W-:Y:S01]  /*3520*/  SHF.R.S32.HI R7, RZ, 0x1f, R6 ;  /* 0x0000001fff077819 */ /* 0x004fe20000011406 */
[----:B------:R-:W-:Y:S05]  /*3530*/  BRA.DIV ~URZ, `(.L_x_2399) ;  /* 0x000030227f007947 */ /* 0x000fea000b800000 */
[----:B------:R2:W3:Y:S02]  /*3540*/  SHFL.BFLY PT, R0, R3, 0x10, 0x1f ;  /* 0x0e001f0003007f89 */ /* 0x0004e400000e0000 */
.L_x_2443:
[----:B---3--:R-:W-:Y:S01]  /*3550*/  FMNMX.FTZ R5, R0, R3, !PT ;  /* 0x0000000300057209 */ /* 0x008fe20007810000 */
[----:B------:R-:W-:Y:S05]  /*3560*/  BRA.DIV ~URZ, `(.L_x_2400) ;  /* 0x000030727f007947 */ /* 0x000fea000b800000 */
[----:B------:R-:W3:Y:S02]  /*3570*/  SHFL.BFLY PT, R0, R5, 0x8, 0x1f ;  /* 0x0d001f0005007f89 */ /* 0x000ee400000e0000 */
[----:B---3--:R-:W-:-:S05]  /*3580*/  FMNMX.FTZ R0, R5, R0, !PT ;  /* 0x0000000005007209 */ /* 0x008fca0007810000 */
[----:B--2---:R2:W3:Y:S02]  /*3590*/  SHFL.BFLY PT, R3, R0, 0x4, 0x1f ;  /* 0x0c801f0000037f89 */ /* 0x0044e400000e0000 */
.L_x_2444:
[----:B0-----:R-:W-:Y:S01]  /*35a0*/  LEA.HI R4, R7, R6, RZ, 0x5 ;  /* 0x0000000607047211 */ /* 0x001fe200078f28ff */
[----:B------:R-:W-:Y:S03]  /*35b0*/  WARPSYNC 0xffffffff ;  /* 0xffffffff00007948 */ /* 0x000fe60003800000 */
[----:B------:R-:W-:-:S05]  /*35c0*/  LOP3.LUT R5, R4, 0xffffffe0, RZ, 0xc0, !PT ;  /* 0xffffffe004057812 */ /* 0x000fca00078ec0ff */
[----:B------:R-:W-:-:S05]  /*35d0*/  IMAD.IADD R5, R6, 0x1, -R5 ;  /* 0x0000000106057824 */ /* 0x000fca00078e0a05 */
[----:B------:R-:W-:-:S13]  /*35e0*/  ISETP.NE.AND P0, PT, R5, RZ, PT ;  /* 0x000000ff0500720c */ /* 0x000fda0003f05270 */
[----:B---3--:R-:W-:Y:S02]  /*35f0*/  @!P0 FMNMX.FTZ R3, R3, R0, !PT ;  /* 0x0000000003038209 */ /* 0x008fe40007810000 */
[----:B------:R-:W-:-:S05]  /*3600*/  @!P0 SHF.R.S32.HI R4, RZ, 0x5, R4 ;  /* 0x00000005ff048819 */ /* 0x000fca0000011404 */
[----:B------:R0:W-:Y:S02]  /*3610*/  @!P0 STS [R4.X4], R3 ;  /* 0x0000000304008388 */ /* 0x0001e40000004800 */
[----:B------:R-:W-:Y:S01]  /*3620*/  BAR.SYNC.DEFER_BLOCKING 0x0 ;  /* 0x0000000000007b1d */ /* 0x000fe20000010000 */
[----:B------:R-:W-:Y:S01]  /*3630*/  ISETP.GT.AND P0, PT, R5, 0x1, PT ;  /* 0x000000010500780c */ /* 0x000fe20003f04270 */
[----:B--2---:R-:W-:Y:S02]  /*3640*/  IMAD.MOV.U32 R0, RZ, RZ, -0x800001 ;  /* 0xff7fffffff007424 */ /* 0x004fe400078e00ff */
[----:B------:R-:W-:Y:S02]  /*3650*/  IMAD.MOV.U32 R7, RZ, RZ, RZ ;  /* 0x000000ffff077224 */ /* 0x000fe400078e00ff */
[----:B------:R-:W2:Y:S01]  /*3660*/  S2R R6, SR_TID.X ;  /* 0x0000000000067919 */ /* 0x000ea20000002100 */
[----:B------:R-:W-:Y:S07]  /*3670*/  BSSY B0, `(.L_x_2401) ;  /* 0x0000023000007945 */ /* 0x000fee0003800000 */
[----:B------:R-:W3:Y:S01]  /*3680*/  @!P0 LDS R0, [R5.X4] ;  /* 0x0000000005008984 */ /* 0x000ee20000004800 */
[----:B--2---:R-:W-:-:S04]  /*3690*/  IADD3 R6, R6, UR42, RZ ;  /* 0x0000002a06067c10 */ /* 0x004fc8000fffe0ff */
[----:B------:R-:W-:Y:S01]  /*36a0*/  ISETP.GT.AND P1, PT, R6, UR45, PT ;  /* 0x0000002d06007c0c */ /* 0x000fe2000bf24270 */
[----:B0--3--:R-:W0:Y:S02]  /*36b0*/  SHFL.BFLY PT, R3, R0, 0x1, 0x1f ;  /* 0x0c201f0000037f89 */ /* 0x009e2400000e0000 */
[----:B0-----:R-:W-:-:S05]  /*36c0*/  FMNMX.FTZ R3, R3, R0, !PT ;  /* 0x0000000003037209 */ /* 0x001fca0007810000 */
[----:B------:R0:W2:Y:S05]  /*36d0*/  SHFL.IDX PT, R10, R3, RZ, 0x1f ;  /* 0x00001fff030a7589 */ /* 0x0000aa00000e0000 */
[----:B------:R-:W-:Y:S05]  /*36e0*/  @P1 BRA `(.L_x_2402) ;  /* 0x000001b000001947 */ /* 0x000fea0003800000 */
[----:B------:R-:W-:Y:S01]  /*36f0*/  ISETP.NE.U32.AND P0, PT, RZ, c[0x0][0x200], PT ;  /* 0x00008000ff007a0c */ /* 0x000fe20003f05070 */
[----:B------:R-:W-:Y:S02]  /*3700*/  IMAD.MOV.U32 R7, RZ, RZ, RZ ;  /* 0x000000ffff077224 */ /* 0x000fe400078e00ff */
[----:B------:R-:W-:Y:S01]  /*3710*/  IMAD.MOV.U32 R0, RZ, RZ, R6 ;  /* 0x000000ffff007224 */ /* 0x000fe200078e0006 */
[----:B------:R-:W-:-:S08]  /*3720*/  ISETP.NE.AND.EX P0, PT, RZ, c[0x0][0x204], PT, P0 ;  /* 0x00008100ff007a0c */ /* 0x000fd00003f05300 */
.L_x_2406:
[----:B0-----:R-:W-:Y:S01]  /*3730*/  IADD3 R3, R0, -UR42, RZ ;  /* 0x8000002a00037c10 */ /* 0x001fe2000fffe0ff */
[----:B------:R-:W-:Y:S03]  /*3740*/  BSSY B1, `(.L_x_2403) ;  /* 0x0000010000017945 */ /* 0x000fe60003800000 */
[----:B------:R-:W-:Y:S01]  /*3750*/  LEA R9, R3, 0x110, 0x2 ;  /* 0x0000011003097811 */ /* 0x000fe200078e10ff */
[----:B------:R-:W-:Y:S05]  /*3760*/  @!P0 BRA `(.L_x_2404) ;  /* 0x0000009000008947 */ /* 0x000fea0003800000 */
[----:B------:R-:W-:Y:S01]  /*3770*/  IMAD.U32 R5, RZ, RZ, UR47 ;  /* 0x0000002fff057e24 */ /* 0x000fe2000f8e00ff */
[----:B------:R-:W-:Y:S01]  /*3780*/  SHF.R.S32.HI R3, RZ, 0x1f, R0 ;  /* 0x0000001fff037819 */ /* 0x000fe20000011400 */
[----:B------:R-:W-:-:S03]  /*3790*/  IMAD.U32 R8, RZ, RZ, UR49 ;  /* 0x00000031ff087e24 */ /* 0x000fc6000f8e00ff */
[----:B------:R-:W-:-:S04]  /*37a0*/  IADD3 R4, P2, P3, R0, c[0x0][0x200], R5 ;  /* 0x0000800000047a10 */ /* 0x000fc80007b5e005 */
[----:B------:R-:W-:-:S05]  /*37b0*/  IADD3.X R5, R3, c[0x0][0x204], R8, P2, P3 ;  /* 0x0000810003057a10 */ /* 0x000fca00017e6408 */
[----:B------:R-:W3:Y:S02]  /*37c0*/  LDG.E.U8 R4, [R4.64] ;  /* 0x0000002404047981 */ /* 0x000ee4000c1e1100 */
[----:B---3--:R-:W-:-:S13]  /*37d0*/  ISETP.NE.AND P2, PT, R4, RZ, PT ;  /* 0x000000ff0400720c */ /* 0x008fda0003f45270 */
[----:B------:R-:W-:Y:S01]  /*37e0*/  @P2 IMAD.MOV.U32 R8, RZ, RZ, RZ ;  /* 0x000000ffff082224 */ /* 0x000fe200078e00ff */
[----:B------:R-:W-:Y:S05]  /*37f0*/  @P2 BRA `(.L_x_2405) ;  /* 0x0000004000002947 */ /* 0x000fea0003800000 */
.L_x_2404:
[----:B------:R-:W0:Y:S02]  /*3800*/  LDS R3, [R9] ;  /* 0x0000000009037984 */ /* 0x000e240000000800 */
[----:B0-2---:R-:W-:-:S04]  /*3810*/  FADD.FTZ R3, -R10, R3 ;  /* 0x000000030a037221 */ /* 0x005fc80000010100 */
[----:B------:R-:W-:-:S04]  /*3820*/  FMUL.FTZ R3, R3, 1.4426950216293334961 ;  /* 0x3fb8aa3b03037820 */ /* 0x000fc80000410000 */
[----:B------:R0:W2:Y:S03]  /*3830*/  MUFU.EX2 R8, R3 ;  /* 0x0000000300087308 */ /* 0x0000a60000000800 */
.L_x_2405:
[----:B------:R-:W-:Y:S05]  /*3840*/  BSYNC B1 ;  /* 0x0000000000017941 */ /* 0x000fea0003800000 */
.L_x_2403:
[----:B--2---:R2:W-:Y:S01]  /*3850*/  STS [R9], R8 ;  /* 0x0000000809007388 */ /* 0x0045e20000000800 */
[----:B------:R-:W-:Y:S01]  /*3860*/  IADD3 R0, R0, 0x40, RZ ;  /* 0x0000004000007810 */ /* 0x000fe20007ffe0ff */
[----:B------:R-:W-:-:S03]  /*3870*/  FADD.FTZ R7, R8, R7 ;  /* 0x0000000708077221 */ /* 0x000fc60000010000 */
[----:B------:R-:W-:-:S13]  /*3880*/  ISETP.GT.AND P2, PT, R0, UR45, PT ;  /* 0x0000002d00007c0c */ /* 0x000fda000bf44270 */
[----:B--2---:R-:W-:Y:S05]  /*3890*/  @!P2 BRA `(.L_x_2406) ;  /* 0xfffffe900000a947 */ /* 0x004fea000383ffff */
.L_x_2402:
[----:B------:R-:W-:Y:S05]  /*38a0*/  BSYNC B0 ;  /* 0x0000000000007941 */ /* 0x000fea0003800000 */
.L_x_2401:
[----:B------:R-:W3:Y:S01]  /*38b0*/  SHFL.BFLY PT, R0, R7, 0x10, 0x1f ;  /* 0x0e001f0007007f89 */ /* 0x000ee200000e0000 */
[----:B------:R-:W-:Y:S02]  /*38c0*/  ULDC UR7, c[0x0][0x1ec] ;  /* 0x00007b0000077ab9 */ /* 0x000fe40000000800 */
[----:B------:R-:W-:Y:S01]  /*38d0*/  ULDC UR4, c[0x0][0x1d4] ;  /* 0x0000750000047ab9 */ /* 0x000fe20000000800 */
[----:B--2---:R-:W2:Y:S01]  /*38e0*/  S2R R10, SR_TID.X ;  /* 0x00000000000a7919 */ /* 0x004ea20000002100 */
[----:B------:R-:W-:-:S03]  /*38f0*/  UISETP.LT.AND UP0, UPT, UR7, UR4, UPT ;  /* 0x000000040700728c */ /* 0x000fc6000bf01270 */
[----:B------:R-:W5:Y:S01]  /*3900*/  S2R R11, SR_TID.X ;  /* 0x00000000000b7919 */ /* 0x000f620000002100 */
[----:B------:R-:W-:-:S04]  /*3910*/  USEL UR4, UR7, UR4, UP0 ;  /* 0x0000000407047287 */ /* 0x000fc80008000000 */
[----:B------:R-:W-:-:S04]  /*3920*/  UIADD3 UR4, UR4, 0x4, URZ ;  /* 0x0000000404047890 */ /* 0x000fc8000fffe03f */
[----:B------:R-:W-:-:S04]  /*3930*/  USHF.R.S32.HI UR5, URZ, 0x1f, UR4 ;  /* 0x0000001f3f057899 */ /* 0x000fc80008011404 */
[----:B------:R-:W-:Y:S01]  /*3940*/  ULEA.HI UR5, UR5, UR4, URZ, 0x2 ;  /* 0x0000000405057291 */ /* 0x000fe2000f8f103f */
[----:B---3--:R-:W-:Y:S02]  /*3950*/  FADD.FTZ R0, R0, R7 ;  /* 0x0000000700007221 */ /* 0x008fe40000010000 */
[----:B------:R-:W-:Y:S02]  /*3960*/  ULDC.U8 UR4, c[0x0][0x26c] ;  /* 0x00009b0000047ab9 */ /* 0x000fe40000000000 */
[----:B------:R-:W-:Y:S01]  /*3970*/  USHF.L.U32 UR5, UR5, 0x2, URZ ;  /* 0x0000000205057899 */ /* 0x000fe2000800063f */
[----:B--2---:R-:W-:Y:S01]  /*3980*/  LOP3.LUT P0, R9, R10, 0x1f, RZ, 0xc0, !PT ;  /* 0x0000001f0a097812 */ /* 0x004fe2000780c0ff */
[----:B0-----:R-:W0:Y:S02]  /*3990*/  SHFL.BFLY PT, R3, R0, 0x8, 0x1f ;  /* 0x0d001f0000037f89 */ /* 0x001e2400000e0000 */
[----:B------:R-:W-:Y:S01]  /*39a0*/  ULOP3.LUT UR6, UR5, 0xfffffff0, URZ, 0xc0, !UPT ;  /* 0xfffffff005067892 */ /* 0x000fe2000f8ec03f */
[----:B------:R-:W-:-:S02]  /*39b0*/  ISETP.GT.U32.AND P2, PT, R9, 0x1, PT ;  /* 0x000000010900780c */ /* 0x000fc40003f44070 */
[----:B------:R-:W-:Y:S02]  /*39c0*/  UMOV UR5, URZ ;  /* 0x0000003f00057c82 */ /* 0x000fe40008000000 */
[----:B------:R-:W-:-:S05]  /*39d0*/  UIADD3 UR9, UR6, 0x110, URZ ;  /* 0x0000011006097890 */ /* 0x000fca000fffe03f */
[----:B------:R-:W-:Y:S02]  /*39e0*/  @!P0 SHF.R.U32.HI R7, RZ, 0x3, R10 ;  /* 0x00000003ff078819 */ /* 0x000fe4000001160a */
[----:B-----5:R-:W-:Y:S02]  /*39f0*/  SHF.R.S32.HI R10, RZ, 0x1f, R11 ;  /* 0x0000001fff0a7819 */ /* 0x020fe4000001140b */
        /* <DEDUP_REMOVED lines=10> */
[----:B------:R-:W-:-:S05]  /*3aa0*/  ISETP.NE.AND P0, PT, RZ, UR4, PT ;  /* 0x00000004ff007c0c */ /* 0x000fca000bf05270 */
[----:B------:R-:W-:Y:S01]  /*3ab0*/  UMOV UR4, URZ ;  /* 0x0000003f00047c82 */ /* 0x000fe20008000000 */
[----:B------:R-:W0:Y:S04]  /*3ac0*/  @!P2 LDS R8, [R9.X4+0x8] ;  /* 0x000008000908a984 */ /* 0x000e280000004800 */
[----:B0-----:R-:W0:Y:S02]  /*3ad0*/  SHFL.BFLY PT, R3, R8, 0x1, 0x1f ;  /* 0x0c201f0008037f89 */ /* 0x001e2400000e0000 */
[----:B0-----:R-:W-:-:S05]  /*3ae0*/  FADD.FTZ R3, R3, R8 ;  /* 0x0000000803037221 */ /* 0x001fca0000010000 */
[----:B------:R0:W2:Y:S01]  /*3af0*/  SHFL.IDX PT, R0, R3, RZ, 0x1f ;  /* 0x00001fff03007589 */ /* 0x0000a200000e0000 */
[----:B------:R-:W-:Y:S05]  /*3b00*/  @!P0 BRA `(.L_x_2407) ;  /* 0x0000009000008947 */ /* 0x000fea0003800000 */
[----:B------:R-:W3:Y:S01]  /*3b10*/  S2UR UR4, SR_CTAID.X ;  /* 0x00000000000479c3 */ /* 0x000ee20000002500 */
[----:B------:R-:W-:-:S07]  /*3b20*/  ULDC UR8, c[0x0][0x1d8] ;  /* 0x0000760000087ab9 */ /* 0x000fce0000000800 */
[----:B------:R-:W3:Y:S02]  /*3b30*/  S2UR UR5, SR_CTAID.Y ;  /* 0x00000000000579c3 */ /* 0x000ee40000002600 */
[----:B---3--:R-:W-:-:S03]  /*3b40*/  UIMAD UR4, UR5, UR8, UR4 ;  /* 0x00000008050472a4 */ /* 0x008fc6000f8e0204 */
[----:B------:R-:W-:Y:S02]  /*3b50*/  ULDC UR5, c[0x0][0x268] ;  /* 0x00009a0000057ab9 */ /* 0x000fe40000000800 */
[----:B------:R-:W-:-:S03]  /*3b60*/  UIMAD UR4, UR4, UR5, UR7 ;  /* 0x00000005040472a4 */ /* 0x000fc6000f8e0207 */
[----:B------:R-:W-:Y:S02]  /*3b70*/  ULDC UR5, c[0x0][0x1d4] ;  /* 0x0000750000057ab9 */ /* 0x000fe40000000800 */
[----:B------:R-:W-:-:S04]  /*3b80*/  UIMAD UR4, UR4, UR5, URZ ;  /* 0x00000005040472a4 */ /* 0x000fc8000f8e023f */
[----:B------:R-:W-:-:S06]  /*3b90*/  USHF.R.S32.HI UR5, URZ, 0x1f, UR4 ;  /* 0x0000001f3f057899 */ /* 0x000fcc0008011404 */
.L_x_2407:
[----:B------:R-:W-:Y:S01]  /*3ba0*/  BSSY B0, `(.L_x_2408) ;  /* 0x0000012000007945 */ /* 0x000fe20003800000 */
[----:B------:R-:W-:Y:S05]  /*3bb0*/  @P1 BRA `(.L_x_2409) ;  /* 0x0000010000001947 */ /* 0x000fea0003800000 */
[----:B--2---:R-:W-:-:S04]  /*3bc0*/  FADD.FTZ R0, R0, 9.9999999747524270788e-07 ;  /* 0x358637bd00007421 */ /* 0x004fc80000010000 */
[----:B------:R2:W3:Y:S03]  /*3bd0*/  MUFU.RCP R7, R0 ;  /* 0x0000000000077308 */ /* 0x0004e60000001000 */
.L_x_2410:
[C---:B------:R-:W-:Y:S02]  /*3be0*/  IADD3 R8, R6.reuse, -UR42, RZ ;  /* 0x8000002a06087c10 */ /* 0x040fe4000fffe0ff */
[----:B------:R-:W-:-:S03]  /*3bf0*/  @P0 IADD3 R5, P1, R6, UR4, RZ ;  /* 0x0000000406050c10 */ /* 0x000fc6000ff3e0ff */
[----:B--2---:R-:W2:Y:S02]  /*3c00*/  LDS R0, [R8.X4+0x110] ;  /* 0x0001100008007984 */ /* 0x004ea40000004800 */
[----:B--23--:R-:W-:Y:S01]  /*3c10*/  FMUL.FTZ R9, R0, R7 ;  /* 0x0000000700097220 */ /* 0x00cfe20000410000 */
[----:B------:R-:W-:Y:S02]  /*3c20*/  @P0 LEA.HI.X.SX32 R0, R6, UR5, 0x1, P1 ;  /* 0x0000000506000c11 */ /* 0x000fe400088f0eff */
[C---:B------:R-:W-:Y:S02]  /*3c30*/  @P0 LEA R4, P1, R5.reuse, c[0x0][0x260], 0x2 ;  /* 0x0000980005040a11 */ /* 0x040fe400078210ff */
[----:B0-----:R-:W-:Y:S02]  /*3c40*/  F2FP.PACK_AB R3, RZ, R9 ;  /* 0x00000009ff03723e */ /* 0x001fe400000000ff */
[----:B------:R-:W-:Y:S02]  /*3c50*/  @P0 LEA.HI.X R5, R5, c[0x0][0x264], R0, 0x2, P1 ;  /* 0x0000990005050a11 */ /* 0x000fe400008f1400 */
[----:B------:R-:W-:-:S02]  /*3c60*/  LEA R0, R8, UR9, 0x1 ;  /* 0x0000000908007c11 */ /* 0x000fc4000f8e08ff */
[----:B------:R-:W-:Y:S01]  /*3c70*/  IADD3 R6, R6, 0x40, RZ ;  /* 0x0000004006067810 */ /* 0x000fe20007ffe0ff */
[----:B------:R0:W-:Y:S03]  /*3c80*/  @P0 STG.E [R4.64], R9 ;  /* 0x0000000904000986 */ /* 0x0001e6000c101924 */
[----:B------:R-:W-:Y:S01]  /*3c90*/  ISETP.GT.AND P1, PT, R6, UR45, PT ;  /* 0x0000002d06007c0c */ /* 0x000fe2000bf24270 */
[----:B------:R0:W-:-:S12]  /*3ca0*/  STS.U16 [R0], R3 ;  /* 0x0000000300007388 */ /* 0x0001d80000000400 */
[----:B0-----:R-:W-:Y:S05]  /*3cb0*/  @!P1 BRA `(.L_x_2410) ;  /* 0xffffff2000009947 */ /* 0x001fea000383ffff */
.L_x_2409:
[----:B------:R-:W-:Y:S05]  /*3cc0*/  BSYNC B0 ;  /* 0x0000000000007941 */ /* 0x000fea0003800000 */
.L_x_2408:
[----:B------:R-:W-:Y:S01]  /*3cd0*/  USHF.R.S32.HI UR4, URZ, 0x1f, UR45 ;  /* 0x0000001f3f047899 */ /* 0x000fe2000801142d */
[----:B0-----:R-:W-:Y:S01]  /*3ce0*/  LEA.HI R3, R10, R11, RZ, 0x4 ;  /* 0x0000000b0a037211 */ /* 0x001fe200078f20ff */
[----:B------:R-:W-:Y:S01]  /*3cf0*/  CS2R R6, SRZ ;  /* 0x0000000000067805 */ /* 0x000fe2000001ff00 */
[----:B------:R-:W-:Y:S01]  /*3d00*/  ISETP.EQ.U32.AND P1, PT, RZ, c[0x0][0x190], PT ;  /* 0x00006400ff007a0c */ /* 0x000fe20003f22070 */
[----:B------:R-:W-:Y:S01]  /*3d10*/  ULEA.HI UR4, UR4, UR45, URZ, 0x2 ;  /* 0x0000002d04047291 */ /* 0x000fe2000f8f103f */
[----:B--2---:R-:W-:Y:S02]  /*3d20*/  LOP3.LUT R0, R3, 0xfffffff0, RZ, 0xc0, !PT ;  /* 0xfffffff003007812 */ /* 0x004fe400078ec0ff */
[----:B------:R-:W-:Y:S01]  /*3d30*/  SHF.R.S32.HI R3, RZ, 0x4, R3 ;  /* 0x00000004ff037819 */ /* 0x000fe20000011403 */
[----:B------:R-:W-:Y:S02]  /*3d40*/  ULOP3.LUT UR4, UR4, 0xfffffffc, URZ, 0xc0, !UPT ;  /* 0xfffffffc04047892 */ /* 0x000fe4000f8ec03f */
[----:B------:R-:W-:-:S02]  /*3d50*/  IMAD.IADD R0, R11, 0x1, -R0 ;  /* 0x000000010b007824 */ /* 0x000fc400078e0a00 */
[----:B------:R-:W-:-:S03]  /*3d60*/  UIADD3 UR4, -UR4, UR45, URZ ;  /* 0x0000002d04047290 */ /* 0x000fc6000fffe13f */
[C---:B------:R-:W-:Y:S01]  /*3d70*/  ISETP.GT.AND P0, PT, R0.reuse, 0x9, PT ;  /* 0x000000090000780c */ /* 0x040fe20003f04270 */
[----:B------:R-:W-:-:S03]  /*3d80*/  IMAD.SHL.U32 R0, R0, 0x8, RZ ;  /* 0x0000000800007824 */ /* 0x000fc600078e00ff */
[----:B------:R-:W-:-:S04]  /*3d90*/  ISETP.NE.OR P2, PT, R3, UR4, P0 ;  /* 0x0000000403007c0c */ /* 0x000fc80008745670 */
[----:B------:R-:W-:-:S13]  /*3da0*/  ISETP.EQ.OR.EX P1, PT, RZ, c[0x0][0x194], P2, P1 ;  /* 0x00006500ff007a0c */ /* 0x000fda0001722710 */
[----:B------:R-:W0:Y:S01]  /*3db0*/  @!P1 S2R R5, SR_CTAID.X ;  /* 0x0000000000059919 */ /* 0x000e220000002500 */
[----:B------:R-:W-:Y:S01]  /*3dc0*/  @!P1 IMAD.MOV.U32 R9, RZ, RZ, 0x2 ;  /* 0x00000002ff099424 */ /* 0x000fe200078e00ff */
[----:B------:R-:W-:Y:S01]  /*3dd0*/  BSSY B0, `(.L_x_2411) ;  /* 0x0000154000007945 */ /* 0x000fe20003800000 */
[----:B----4-:R-:W-:Y:S01]  /*3de0*/  CS2R R22, SRZ ;  /* 0x0000000000167805 */ /* 0x010fe2000001ff00 */
[----:B------:R-:W-:Y:S01]  /*3df0*/  CS2R R20, SRZ ;  /* 0x0000000000147805 */ /* 0x000fe2000001ff00 */
[----:B------:R-:W-:Y:S01]  /*3e00*/  CS2R R18, SRZ ;  /* 0x0000000000127805 */ /* 0x000fe2000001ff00 */
[----:B------:R-:W-:Y:S01]  /*3e10*/  CS2R R16, SRZ ;  /* 0x0000000000107805 */ /* 0x000fe2000001ff00 */
[----:B0-----:R-:W-:Y:S02]  /*3e20*/  @!P1 IMAD R8, R5, 0x50, R0 ;  /* 0x0000005005089824 */ /* 0x001fe400078e0200 */
[----:B------:R-:W-:Y:S02]  /*3e30*/  CS2R R4, SRZ ;  /* 0x0000000000047805 */ /* 0x000fe4000001ff00 */
[----:B------:R-:W-:-:S05]  /*3e40*/  @!P1 IMAD.WIDE R8, R8, R9, c[0x0][0x190] ;  /* 0x0000640008089625 */ /* 0x000fca00078e0209 */
        /* <DEDUP_REMOVED lines=21> */
[----:B------:R-:W-:Y:S01]  /*3fa0*/  CS2R R20, SRZ ;  /* 0x0000000000147805 */ /* 0x000fe2000001ff00 */
[----:B------:R-:W-:Y:S02]  /*3fb0*/  CS2R R22, SRZ ;  /* 0x0000000000167805 */ /* 0x000fe4000001ff00 */
[----:B------:R-:W-:-:S05]  /*3fc0*/  IMAD.IADD R8, R8, 0x1, -R9 ;  /* 0x0000000108087824 */ /* 0x000fca00078e0a09 */
[C---:B------:R-:W-:Y:S02]  /*3fd0*/  LOP3.LUT P3, RZ, R8.reuse, 0x4, RZ, 0xc0, !PT ;  /* 0x0000000408ff7812 */ /* 0x040fe4000786c0ff */
[----:B------:R-:W-:-:S11]  /*3fe0*/  LOP3.LUT P1, RZ, R8, 0xfffffffc, RZ, 0xc0, !PT ;  /* 0xfffffffc08ff7812 */ /* 0x000fd6000782c0ff */
        /* <DEDUP_REMOVED lines=15> */
[----:B0-----:R-:W-:Y:S01]  /*40e0*/  HADD2.F32 R14, -RZ, R14.H0_H0 ;  /* 0x2000000eff0e7230 */ /* 0x001fe20000004100 */
[----:B------:R-:W-:Y:S01]  /*40f0*/  IADD3 R31, R27, 0x4, RZ ;  /* 0x000000041b1f7810 */ /* 0x000fe20007ffe0ff */
[--C-:B--2---:R-:W-:Y:S02]  /*4100*/  HADD2.F32 R21, -RZ, R10.reuse.H0_H0 ;  /* 0x2000000aff157230 */ /* 0x104fe40000004100 */
[----:B------:R-:W-:Y:S02]  /*4110*/  HADD2.F32 R23, -RZ, R10.H1_H1 ;  /* 0x3000000aff177230 */ /* 0x000fe40000004100 */
[----:B------:R-:W-:Y:S01]  /*4120*/  HADD2.F32 R25, -RZ, R11.H0_H0 ;  /* 0x2000000bff197230 */ /* 0x000fe20000004100 */
        /* <DEDUP_REMOVED lines=8> */
[C---:B------:R-:W-:Y:S01]  /*41b0*/  FFMA.FTZ R17, R14.reuse, R17, RZ ;  /* 0x000000110e117223 */ /* 0x040fe200000100ff */
[----:B------:R-:W-:Y:S01]  /*41c0*/  HADD2.F32 R11, -RZ, R11.H1_H1 ;  /* 0x3000000bff0b7230 */ /* 0x000fe20000004100 */
[----:B------:R-:W-:-:S02]  /*41d0*/  FFMA.FTZ R18, R14, R15, RZ ;  /* 0x0000000f0e127223 */ /* 0x000fc400000100ff */
[C---:B------:R-:W-:Y:S02]  /*41e0*/  FFMA.FTZ R19, R14.reuse, R19, RZ ;  /* 0x000000130e137223 */ /* 0x040fe400000100ff */
[----:B------:R-:W-:Y:S02]  /*41f0*/  FFMA.FTZ R23, R14, R11, RZ ;  /* 0x0000000b0e177223 */ /* 0x000fe400000100ff */
.L_x_2416:
[----:B------:R-:W-:Y:S05]  /*4200*/  BSYNC B2 ;  /* 0x0000000000027941 */ /* 0x000fea0003800000 */
.L_x_2415:
[----:B------:R-:W-:Y:S05]  /*4210*/  @!P1 BRA `(.L_x_2414) ;  /* 0x000004a000009947 */ /* 0x000fea0003800000 */
[C---:B------:R-:W-:Y:S01]  /*4220*/  LEA R8, R31.reuse, UR6, 0x1 ;  /* 0x000000061f087c11 */ /* 0x040fe2000f8e08ff */
[----:B------:R-:W-:Y:S01]  /*4230*/  IMAD.U32 R9, RZ, RZ, UR42 ;  /* 0x0000002aff097e24 */ /* 0x000fe2000f8e00ff */
[C---:B------:R-:W-:Y:S01]  /*4240*/  IADD3 R25, P1, R31.reuse, UR47, RZ ;  /* 0x0000002f1f197c10 */ /* 0x040fe2000ff3e0ff */
[----:B------:R-:W-:Y:S01]  /*4250*/  IMAD.MOV.U32 R35, RZ, RZ, c[0x0][0x1d8] ;  /* 0x00007600ff237624 */ /* 0x000fe200078e00ff */
[----:B------:R-:W-:Y:S01]  /*4260*/  IADD3 R8, R8, 0x8, RZ ;  /* 0x0000000808087810 */ /* 0x000fe20007ffe0ff */
[C---:B------:R-:W-:Y:S01]  /*4270*/  IMAD R32, R31.reuse, 0x50, RZ ;  /* 0x000000501f207824 */ /* 0x040fe200078e02ff */
[----:B------:R-:W-:Y:S01]  /*4280*/  LEA.HI.X.SX32 R10, R31, UR49, 0x1, P1 ;  /* 0x000000311f0a7c11 */ /* 0x000fe200088f0eff */
[----:B------:R-:W-:Y:S01]  /*4290*/  IMAD R35, R35, c[0x0][0x1d4], RZ ;  /* 0x0000750023237a24 */ /* 0x000fe200078e02ff */
[----:B------:R-:W-:Y:S01]  /*42a0*/  LEA R24, P1, R25, c[0x0][0x1a8], 0x2 ;  /* 0x00006a0019187a11 */ /* 0x000fe200078210ff */
[----:B------:R-:W-:Y:S01]  /*42b0*/  IMAD R8, R9, -0x2, R8 ;  /* 0xfffffffe09087824 */ /* 0x000fe200078e0208 */
[----:B------:R-:W-:Y:S01]  /*42c0*/  IADD3 R34, R32, 0x140, RZ ;  /* 0x0000014020227810 */ /* 0x000fe20007ffe0ff */
[----:B------:R-:W-:Y:S01]  /*42d0*/  IMAD.MOV.U32 R33, RZ, RZ, RZ ;  /* 0x000000ffff217224 */ /* 0x000fe200078e00ff */
[----:B------:R-:W-:Y:S01]  /*42e0*/  LEA.HI.X R25, R25, c[0x0][0x1ac], R10, 0x2, P1 ;  /* 0x00006b0019197a11 */ /* 0x000fe200008f140a */
[----:B------:R-:W-:Y:S01]  /*42f0*/  IMAD R35, R35, 0x50, RZ ;  /* 0x0000005023237824 */ /* 0x000fe200078e02ff */
[----:B------:R-:W-:-:S03]  /*4300*/  IADD3 R36, R8, 0x110, RZ ;  /* 0x0000011008247810 */ /* 0x000fc60007ffe0ff */
.L_x_2417:
[----:B------:R-:W2:Y:S04]  /*4310*/  LDG.E R8, [R24.64] ;  /* 0x0000002418087981 */ /* 0x000ea8000c1e1900 */
[----:B------:R-:W3:Y:S04]  /*4320*/  LDG.E R10, [R24.64+0x10] ;  /* 0x00001024180a7981 */ /* 0x000ee8000c1e1900 */
[----:B------:R-:W0:Y:S04]  /*4330*/  LDS.U16 R37, [R36+-0x8] ;  /* 0xfffff80024257984 */ /* 0x000e280000000400 */
[----:B------:R-:W4:Y:S01]  /*4340*/  LDS.U16 R43, [R36] ;  /* 0x00000000242b7984 */ /* 0x000f220000000400 */
[----:B--2---:R-:W-:-:S04]  /*4350*/  IMAD R8, R35, R8, R32 ;  /* 0x0000000823087224 */ /* 0x004fc800078e0220 */
[----:B------:R-:W-:Y:S02]  /*4360*/  IMAD.IADD R9, R8, 0x1, R33 ;  /* 0x0000000108097824 */ /* 0x000fe400078e0221 */
[----:B---3--:R-:W-:-:S03]  /*4370*/  IMAD R10, R35, R10, R34 ;  /* 0x0000000a230a7224 */ /* 0x008fc600078e0222 */
[----:B------:R-:W-:Y:S01]  /*4380*/  IADD3 R11, P1, R28, R9, RZ ;  /* 0x000000091c0b7210 */ /* 0x000fe20007f3e0ff */
[----:B------:R-:W-:-:S03]  /*4390*/  IMAD.IADD R13, R10, 0x1, R33 ;  /* 0x000000010a0d7824 */ /* 0x000fc600078e0221 */
[----:B------:R-:W-:Y:S02]  /*43a0*/  LEA.HI.X.SX32 R12, R9, R26, 0x1, P1 ;  /* 0x0000001a090c7211 */ /* 0x000fe400008f0eff */
[----:B------:R-:W-:-:S04]  /*43b0*/  LEA R8, P1, R11, c[0x0][0x1a0], 0x1 ;  /* 0x000068000b087a11 */ /* 0x000fc800078208ff */
[----:B------:R-:W-:Y:S02]  /*43c0*/  LEA.HI.X R9, R11, c[0x0][0x1a4], R12, 0x1, P1 ;  /* 0x000069000b097a11 */ /* 0x000fe400008f0c0c */
[----:B------:R-:W-:-:S04]  /*43d0*/  IADD3 R14, P1, R28, R13, RZ ;  /* 0x0000000d1c0e7210 */ /* 0x000fc80007f3e0ff */
[----:B------:R-:W-:Y:S01]  /*43e0*/  LEA.HI.X.SX32 R13, R13, R26, 0x1, P1 ;  /* 0x0000001a0d0d7211 */ /* 0x000fe200008f0eff */
[----:B------:R-:W2:Y:S01]  /*43f0*/  LDG.E.128 R8, [R8.64] ;  /* 0x0000002408087981 */ /* 0x000ea2000c1e1d00 */
[----:B------:R-:W-:-:S04]  /*4400*/  LEA R12, P1, R14, c[0x0][0x1a0], 0x1 ;  /* 0x000068000e0c7a11 */ /* 0x000fc800078208ff */
[----:B------:R-:W-:-:S06]  /*4410*/  LEA.HI.X R13, R14, c[0x0][0x1a4], R13, 0x1, P1 ;  /* 0x000069000e0d7a11 */ /* 0x000fcc00008f0c0d */
[----:B------:R-:W3:Y:S01]  /*4420*/  LDG.E.128 R12, [R12.64] ;  /* 0x000000240c0c7981 */ /* 0x000ee2000c1e1d00 */
[----:B------:R-:W-:Y:S01]  /*4430*/  IADD3 R24, P1, R24, 0x20, RZ ;  /* 0x0000002018187810 */ /* 0x000fe20007f3e0ff */
[----:B0-----:R-:W-:Y:S01]  /*4440*/  HADD2.F32 R37, -RZ, R37.H0_H0 ;  /* 0x20000025ff257230 */ /* 0x001fe20000004100 */
[----:B------:R-:W-:Y:S01]  /*4450*/  IADD3 R31, R31, 0x8, RZ ;  /* 0x000000081f1f7810 */ /* 0x000fe20007ffe0ff */
[----:B----4-:R-:W-:Y:S01]  /*4460*/  HADD2.F32 R43, -RZ, R43.H0_H0 ;  /* 0x2000002bff2b7230 */ /* 0x010fe20000004100 */
[----:B------:R-:W-:Y:S01]  /*4470*/  IADD3 R36, R36, 0x10, RZ ;  /* 0x0000001024247810 */ /* 0x000fe20007ffe0ff */
[----:B------:R-:W-:Y:S01]  /*4480*/  IMAD.X R25, RZ, RZ, R25, P1 ;  /* 0x000000ffff197224 */ /* 0x000fe200008e0619 */
[----:B------:R-:W-:Y:S02]  /*4490*/  ISETP.GE.AND P1, PT, R31, R30, PT ;  /* 0x0000001e1f00720c */ /* 0x000fe40003f26270 */
[----:B------:R-:W-:Y:S01]  /*44a0*/  IADD3 R33, R33, 0x280, RZ ;  /* 0x0000028021217810 */ /* 0x000fe20007ffe0ff */
[----:B--2---:R-:W-:-:S02]  /*44b0*/  HADD2.F32 R39, -RZ, R9.H0_H0 ;  /* 0x20000009ff277230 */ /* 0x004fc40000004100 */
[----:B------:R-:W-:Y:S02]  /*44c0*/  HADD2.F32 R40, -RZ, R9.H1_H1 ;  /* 0x30000009ff287230 */ /* 0x000fe40000004100 */
[----:B------:R-:W-:Y:S01]  /*44d0*/  HADD2.F32 R38, -RZ, R8.H0_H0 ;  /* 0x20000008ff267230 */ /* 0x000fe20000004100 */
[C---:B------:R-:W-:Y:S01]  /*44e0*/  FFMA.FTZ R18, R37.reuse, R39, R18 ;  /* 0x0000002725127223 */ /* 0x040fe20000010012 */
[----:B------:R-:W-:Y:S01]  /*44f0*/  HADD2.F32 R9, -RZ, R10.H0_H0 ;  /* 0x2000000aff097230 */ /* 0x000fe20000004100 */
[C---:B------:R-:W-:Y:S01]  /*4500*/  FFMA.FTZ R19, R37.reuse, R40, R19 ;  /* 0x0000002825137223 */ /* 0x040fe20000010013 */
[--C-:B------:R-:W-:Y:S01]  /*4510*/  HADD2.F32 R42, -RZ, R11.reuse.H1_H1 ;  /* 0x3000000bff2a7230 */ /* 0x100fe20000004100 */
[C---:B------:R-:W-:Y:S01]  /*4520*/  FFMA.FTZ R16, R37.reuse, R38, R16 ;  /* 0x0000002625107223 */ /* 0x040fe20000010010 */
[----:B------:R-:W-:Y:S01]  /*4530*/  HADD2.F32 R8, -RZ, R8.H1_H1 ;  /* 0x30000008ff087230 */ /* 0x000fe20000004100 */
[C---:B------:R-:W-:Y:S01]  /*4540*/  FFMA.FTZ R9, R37.reuse, R9, R20 ;  /* 0x0000000925097223 */ /* 0x040fe20000010014 */
[----:B------:R-:W-:Y:S01]  /*4550*/  HADD2.F32 R10, -RZ, R10.H1_H1 ;  /* 0x3000000aff0a7230 */ /* 0x000fe20000004100 */
[C---:B------:R-:W-:Y:S01]  /*4560*/  FFMA.FTZ R23, R37.reuse, R42, R23 ;  /* 0x0000002a25177223 */ /* 0x040fe20000010017 */
[----:B------:R-:W-:Y:S01]  /*4570*/  HADD2.F32 R41, -RZ, R11.H0_H0 ;  /* 0x2000000bff297230 */ /* 0x000fe20000004100 */
[C---:B------:R-:W-:Y:S01]  /*4580*/  FFMA.FTZ R8, R37.reuse, R8, R17 ;  /* 0x0000000825087223 */ /* 0x040fe20000010011 */
[----:B---3--:R-:W-:Y:S01]  /*4590*/  HADD2.F32 R11, -RZ, R12.H0_H0 ;  /* 0x2000000cff0b7230 */ /* 0x008fe20000004100 */
[C---:B------:R-:W-:Y:S01]  /*45a0*/  FFMA.FTZ R10, R37.reuse, R10, R21 ;  /* 0x0000000a250a7223 */ /* 0x040fe20000010015 */
[--C-:B------:R-:W-:Y:S01]  /*45b0*/  HADD2.F32 R20, -RZ, R13.reuse.H0_H0 ;  /* 0x2000000dff147230 */ /* 0x100fe20000004100 */
[----:B------:R-:W-:Y:S01]  /*45c0*/  FFMA.FTZ R22, R37, R41, R22 ;  /* 0x0000002925167223 */ /* 0x000fe20000010016 */
[----:B------:R-:W-:Y:S01]  /*45d0*/  HADD2.F32 R38, -RZ, R13.H1_H1 ;  /* 0x3000000dff267230 */ /* 0x000fe20000004100 */
[C---:B------:R-:W-:Y:S01]  /*45e0*/  FFMA.FTZ R16, R43.reuse, R11, R16 ;  /* 0x0000000b2b107223 */ /* 0x040fe20000010010 */
[----:B------:R-:W-:Y:S01]  /*45f0*/  HADD2.F32 R40, -RZ, R14.H0_H0 ;  /* 0x2000000eff287230 */ /* 0x000fe20000004100 */
        /* <DEDUP_REMOVED lines=10> */
[----:B------:R-:W-:Y:S01]  /*46a0*/  FFMA.FTZ R23, R43, R42, R23 ;  /* 0x0000002a2b177223 */ /* 0x000fe20000010017 */
[----:B------:R-:W-:Y:S05]  /*46b0*/  @!P1 BRA `(.L_x_2417) ;  /* 0xfffffc5000009947 */ /* 0x000fea000383ffff */
.L_x_2414:
[----:B------:R-:W-:Y:S05]  /*46c0*/  BSYNC B1 ;  /* 0x0000000000017941 */ /* 0x000fea0003800000 */
.L_x_2413:
        /* <DEDUP_REMOVED lines=50> */
[--C-:B------:R-:W-:Y:S02]  /*49f0*/  HADD2.F32 R14, -RZ, R8.reuse.H0_H0 ;  /* 0x20000008ff0e7230 */ /* 0x100fe40000004100 */
        /* <DEDUP_REMOVED lines=14> */
.L_x_2421:
[----:B------:R-:W-:Y:S05]  /*4ae0*/  BSYNC B2 ;  /* 0x0000000000027941 */ /* 0x000fea0003800000 */
.L_x_2420:
[----:B------:R-:W-:Y:S02]  /*4af0*/  IADD3 R27, R27, 0x4, RZ ;  /* 0x000000041b1b7810 */ /* 0x000fe40007ffe0ff */
.L_x_2419:
[----:B------:R-:W-:Y:S05]  /*4b00*/  BSYNC B1 ;  /* 0x0000000000017941 */ /* 0x000fea0003800000 */
.L_x_2418:
[----:B------:R-:W-:-:S13]  /*4b10*/  LOP3.LUT P1, RZ, R12, 0xfffffffc, RZ, 0xc0, !PT ;  /* 0xfffffffc0cff7812 */ /* 0x000fda000782c0ff */
[----:B------:R-:W-:Y:S05]  /*4b20*/  @!P1 BRA `(.L_x_2412) ;  /* 0x000007e000009947 */ /* 0x000fea0003800000 */
[----:B------:R-:W-:Y:S01]  /*4b30*/  LEA R13, R27, UR6, 0x1 ;  /* 0x000000061b0d7c11 */ /* 0x000fe2000f8e08ff */
[----:B------:R-:W-:Y:S02]  /*4b40*/  IMAD.U32 R8, RZ, RZ, UR42 ;  /* 0x0000002aff087e24 */ /* 0x000fe4000f8e00ff */
[----:B------:R-:W-:Y:S02]  /*4b50*/  IMAD.MOV.U32 R12, RZ, RZ, RZ ;  /* 0x000000ffff0c7224 */ /* 0x000fe400078e00ff */
[----:B------:R-:W-:Y:S02]  /*4b60*/  IMAD R13, R8, -0x2, R13 ;  /* 0xfffffffe080d7824 */ /* 0x000fe400078e020d */
.L_x_2426:
        /* <DEDUP_REMOVED lines=60> */
.L_x_2423:
[----:B------:R-:W-:Y:S05]  /*4f30*/  BSYNC B1 ;  /* 0x0000000000017941 */ /* 0x000fea0003800000 */
.L_x_2422:
[----:B------:R-:W-:Y:S01]  /*4f40*/  BSSY B1, `(.L_x_2424) ;  /* 0x0000038000017945 */ /* 0x000fe20003800000 */
[----:B------:R-:W-:Y:S05]  /*4f50*/  @!P1 BRA `(.L_x_2425) ;  /* 0x0000036000009947 */ /* 0x000fea0003800000 */
[----:B------:R-:W-:Y:S01]  /*4f60*/  IABS R11, c[0x0][0x1d4] ;  /* 0x00007500000b7a13 */ /* 0x000fe20000000000 */
        /* <DEDUP_REMOVED lines=53> */
.L_x_2425:
[----:B------:R-:W-:Y:S05]  /*52c0*/  BSYNC B1 ;  /* 0x0000000000017941 */ /* 0x000fea0003800000 */
.L_x_2424:
[----:B------:R-:W-:Y:S02]  /*52d0*/  IADD3 R27, R27, 0x8, RZ ;  /* 0x000000081b1b7810 */ /* 0x000fe40007ffe0ff */
[----:B------:R-:W-:Y:S02]  /*52e0*/  IADD3 R12, R12, 0x10, RZ ;  /* 0x000000100c0c7810 */ /* 0x000fe40007ffe0ff */
[----:B------:R-:W-:-:S13]  /*52f0*/  ISETP.GE.AND P1, PT, R27, UR45, PT ;  /* 0x0000002d1b007c0c */ /* 0x000fda000bf26270 */
[----:B------:R-:W-:Y:S05]  /*5300*/  @!P1 BRA `(.L_x_2426) ;  /* 0xfffff86000009947 */ /* 0x000fea000383ffff */
.L_x_2412:
[----:B0-----:R-:W-:Y:S05]  /*5310*/  BSYNC B0 ;  /* 0x0000000000007941 */ /* 0x001fea0003800000 */
.L_x_2411:
[----:B------:R-:W-:Y:S01]  /*5320*/  BSSY B0, `(.L_x_2427) ;  /* 0x000005c000007945 */ /* 0x000fe20003800000 */
[----:B------:R-:W-:Y:S05]  /*5330*/  @P2 BRA `(.L_x_2428) ;  /* 0x000005a000002947 */ /* 0x000fea0003800000 */
[----:B------:R-:W-:Y:S01]  /*5340*/  ULDC.64 UR4, c[0x0][0x240] ;  /* 0x0000900000047ab9 */ /* 0x000fe20000000a00 */
[----:B------:R-:W-:Y:S01]  /*5350*/  IMAD.MOV.U32 R8, RZ, RZ, 0x2 ;  /* 0x00000002ff087424 */ /* 0x000fe200078e00ff */
[----:B------:R-:W-:-:S04]  /*5360*/  UISETP.NE.U32.AND UP0, UPT, URZ, UR4, UPT ;  /* 0x000000043f00728c */ /* 0x000fc8000bf05070 */
[----:B------:R-:W-:-:S03]  /*5370*/  UISETP.NE.AND.EX UP0, UPT, URZ, UR5, UPT, UP0 ;  /* 0x000000053f00728c */ /* 0x000fc6000bf05300 */
[----:B------:R-:W-:-:S03]  /*5380*/  ULDC UR5, c[0x0][0x1d8] ;  /* 0x0000760000057ab9 */ /* 0x000fc60000000800 */
        /* <DEDUP_REMOVED lines=10> */
[----:B------:R-:W5:Y:S04]  /*5430*/  @P3 LDG.E.128 R12, [R12.64] ;  /* 0x000000240c0c3981 */ /* 0x000f68000c1e1d00 */
[----:B------:R-:W5:Y:S01]  /*5440*/  @P2 LDG.E.128 R8, [R8.64] ;  /* 0x0000002408082981 */ /* 0x000f62000c1e1d00 */
[----:B------:R-:W-:Y:S01]  /*5450*/  IMAD.U32 R25, RZ, RZ, UR44 ;  /* 0x0000002cff197e24 */ /* 0x000fe2000f8e00ff */
[----:B------:R-:W-:Y:S01]  /*5460*/  UIADD3 UR4, -UR42, UR45, URZ ;  /* 0x0000002d2a047290 */ /* 0x000fe2000fffe13f */
[----:B------:R-:W-:Y:S02]  /*5470*/  IMAD R2, R2, 0x50, RZ ;  /* 0x0000005002027824 */ /* 0x000fe400078e02ff */
[----:B------:R-:W-:Y:S01]  /*5480*/  IMAD R25, R25, c[0x0][0x1d4], R0 ;  /* 0x0000750019197a24 */ /* 0x000fe200078e0200 */
        /* <DEDUP_REMOVED lines=8> */
[----:B-----5:R-:W-:-:S04]  /*5510*/  IADD3 R8, P1, R27, c[0x0][0x188], RZ ;  /* 0x000062001b087a10 */ /* 0x020fc80007f3e0ff */
[----:B------:R-:W-:-:S05]  /*5520*/  LEA.HI.X.SX32 R9, R27, c[0x0][0x18c], 0x1, P1 ;  /* 0x000063001b097a11 */ /* 0x000fca00008f0eff */
[----:B------:R-:W2:Y:S01]  /*5530*/  LDG.E.64 R32, [R8.64] ;  /* 0x0000002408207981 */ /* 0x000ea2000c1e1b00 */
[----:B------:R-:W-:Y:S02]  /*5540*/  IMAD.U32 R11, RZ, RZ, UR39 ;  /* 0x00000027ff0b7e24 */ /* 0x000fe4000f8e00ff */
[----:B------:R-:W-:-:S05]  /*5550*/  IMAD.U32 R10, RZ, RZ, UR38 ;  /* 0x00000026ff0a7e24 */ /* 0x000fca000f8e00ff */
[----:B------:R3:W4:Y:S01]  /*5560*/  LDG.E R11, [R10.64+0x4] ;  /* 0x000004240a0b7981 */ /* 0x000722000c1e1900 */
[C-C-:B--2---:R-:W-:Y:S01]  /*5570*/  SHF.R.U64 R31, R32.reuse, 0x10, R33.reuse ;  /* 0x00000010201f7819 */ /* 0x144fe20000001221 */
[----:B------:R-:W4:Y:S01]  /*5580*/  I2F.S8 R28, R33 ;  /* 0x00000021001c7306 */ /* 0x000f220000001400 */
[----:B------:R-:W-:Y:S02]  /*5590*/  PRMT R2, R32, 0x9910, RZ ;  /* 0x0000991020027816 */ /* 0x000fe400000000ff */
[----:B---3--:R-:W-:Y:S02]  /*55a0*/  PRMT R10, R33, 0x9910, RZ ;  /* 0x00009910210a7816 */ /* 0x008fe400000000ff */
[----:B------:R-:W-:Y:S02]  /*55b0*/  PRMT R9, R31, 0x9910, RZ ;  /* 0x000099101f097816 */ /* 0x000fe400000000ff */
[--C-:B------:R-:W-:Y:S01]  /*55c0*/  SHF.R.U32.HI R29, RZ, 0x10, R33.reuse ;  /* 0x00000010ff1d7819 */ /* 0x100fe20000011621 */
        /* <DEDUP_REMOVED lines=16> */
[-C--:B---3--:R-:W-:Y:S02]  /*56d0*/  FMUL.FTZ R2, R2, R11.reuse ;  /* 0x0000000b02027220 */ /* 0x088fe40000410000 */
[----:B----4-:R-:W-:-:S05]  /*56e0*/  FMUL.FTZ R30, R10, R11 ;  /* 0x0000000b0a1e7220 */ /* 0x010fca0000410000 */
[----:B------:R-:W-:Y:S01]  /*56f0*/  F2FP.PACK_AB R10, R30, R31 ;  /* 0x0000001f1e0a723e */ /* 0x000fe200000000ff */
[----:B--2---:R-:W-:Y:S01]  /*5700*/  FMUL.FTZ R29, R9, R11 ;  /* 0x0000000b091d7220 */ /* 0x004fe20000410000 */
[----:B------:R-:W-:Y:S02]  /*5710*/  F2FP.PACK_AB R11, R33, R8 ;  /* 0x00000008210b723e */ /* 0x000fe400000000ff */
[----:B------:R-:W-:Y:S02]  /*5720*/  F2FP.PACK_AB R8, R2, R27 ;  /* 0x0000001b0208723e */ /* 0x000fe400000000ff */
[----:B------:R-:W-:-:S04]  /*5730*/  F2FP.PACK_AB R9, R29, R28 ;  /* 0x0000001c1d09723e */ /* 0x000fc800000000ff */
.L_x_2429:
[----:B-----5:R-:W-:Y:S01]  /*5740*/  HFMA2.MMA R4, R8, 1, 1, R4 ;  /* 0x3c003c0008047835 */ /* 0x020fe20000000004 */
[----:B------:R-:W-:Y:S01]  /*5750*/  HADD2 R5, R9, R5 ;  /* 0x0000000509057230 */ /* 0x000fe20000000000 */
[----:B------:R-:W-:Y:S01]  /*5760*/  HFMA2.MMA R6, R10, 1, 1, R6 ;  /* 0x3c003c000a067835 */ /* 0x000fe20000000006 */
[----:B------:R-:W-:Y:S02]  /*5770*/  HADD2 R7, R11, R7 ;  /* 0x000000070b077230 */ /* 0x000fe40000000000 */
[----:B0-----:R-:W-:-:S02]  /*5780*/  HADD2.F32 R26, -RZ, R26.H0_H0 ;  /* 0x2000001aff1a7230 */ /* 0x001fc40000004100 */
        /* <DEDUP_REMOVED lines=21> */
.L_x_2428:
[----:B0-----:R-:W-:Y:S05]  /*58e0*/  BSYNC B0 ;  /* 0x0000000000007941 */ /* 0x001fea0003800000 */
.L_x_2427:
[----:B------:R-:W-:Y:S06]  /*58f0*/  BAR.SYNC.DEFER_BLOCKING 0x0 ;  /* 0x0000000000007b1d */ /* 0x000fec0000010000 */
[----:B------:R-:W-:Y:S05]  /*5900*/  @P0 BRA `(.L_x_2430) ;  /* 0x0000044000000947 */ /* 0x000fea0003800000 */
[----:B-----5:R-:W0:Y:S01]  /*5910*/  S2R R5, SR_TID.X ;  /* 0x0000000000057919 */ /* 0x020e220000002100 */
[----:B------:R-:W-:-:S05]  /*5920*/  IMAD R3, R3, 0x50, R0 ;  /* 0x0000005003037824 */ /* 0x000fca00078e0200 */
[----:B------:R-:W-:Y:S02]  /*5930*/  LEA R3, R3, 0x110, 0x1 ;  /* 0x0000011003037811 */ /* 0x000fe400078e08ff */
[C---:B0-----:R-:W-:Y:S02]  /*5940*/  LOP3.LUT R2, R5.reuse, 0xffffffe0, RZ, 0xc0, !PT ;  /* 0xffffffe005027812 */ /* 0x041fe400078ec0ff */
[C---:B------:R-:W-:Y:S02]  /*5950*/  LOP3.LUT R4, R5.reuse, 0xfffffff0, RZ, 0xc0, !PT ;  /* 0xfffffff005047812 */ /* 0x040fe400078ec0ff */
[----:B------:R-:W-:Y:S02]  /*5960*/  ISETP.NE.AND P1, PT, R2, 0x20, PT ;  /* 0x000000200200780c */ /* 0x000fe40003f25270 */
[C---:B------:R-:W-:Y:S02]  /*5970*/  ISETP.GT.AND P4, PT, R5.reuse, 0x1f, PT ;  /* 0x0000001f0500780c */ /* 0x040fe40003f84270 */
[----:B------:R-:W-:-:S02]  /*5980*/  ISETP.GT.AND P3, PT, R5, 0xf, PT ;  /* 0x0000000f0500780c */ /* 0x000fc40003f64270 */
[----:B------:R-:W-:-:S07]  /*5990*/  ISETP.NE.AND P2, PT, R4, 0x10, PT ;  /* 0x000000100400780c */ /* 0x000fce0003f45270 */
[----:B------:R-:W-:Y:S05]  /*59a0*/  @P1 BRA `(.L_x_2431) ;  /* 0x0000005000001947 */ /* 0x000fea0003800000 */
[----:B------:R-:W-:Y:S02]  /*59b0*/  F2FP.PACK_AB R4, R17, R16 ;  /* 0x000000101104723e */ /* 0x000fe400000000ff */
[----:B------:R-:W-:Y:S02]  /*59c0*/  F2FP.PACK_AB R5, R19, R18 ;  /* 0x000000121305723e */ /* 0x000fe400000000ff */
[----:B------:R-:W-:Y:S02]  /*59d0*/  F2FP.PACK_AB R6, R21, R20 ;  /* 0x000000141506723e */ /* 0x000fe400000000ff */
[----:B------:R-:W-:-:S05]  /*59e0*/  F2FP.PACK_AB R7, R23, R22 ;  /* 0x000000161707723e */ /* 0x000fca00000000ff */
[----:B------:R0:W-:Y:S02]  /*59f0*/  STS.128 [R3+-0x140], R4 ;  /* 0xfffec00403007388 */ /* 0x0001e40000000c00 */
.L_x_2431:
        /* <DEDUP_REMOVED lines=21> */
.L_x_2433:
[----:B------:R-:W-:Y:S05]  /*5b50*/  BSYNC B0 ;  /* 0x0000000000007941 */ /* 0x000fea0003800000 */
.L_x_2432:
        /* <DEDUP_REMOVED lines=8> */
.L_x_2435:
[----:B------:R-:W-:Y:S05]  /*5be0*/  BSYNC B0 ;  /* 0x0000000000007941 */ /* 0x000fea0003800000 */
.L_x_2434:
        /* <DEDUP_REMOVED lines=20> */
.L_x_2437:
[----:B------:R-:W-:Y:S05]  /*5d30*/  BSYNC B0 ;  /* 0x0000000000007941 */ /* 0x000fea0003800000 */
.L_x_2436:
[----:B------:R-:W-:Y:S06]  /*5d40*/  BAR.SYNC.DEFER_BLOCKING 0x0 ;  /* 0x0000000000007b1d */ /* 0x000fec0000010000 */
.L_x_2430:
[----:B------:R-:W2:Y:S02]  /*5d50*/  S2R R2, SR_TID.X ;  /* 0x0000000000027919 */ /* 0x000ea40000002100 */
[----:B--2---:R-:W-:-:S04]  /*5d60*/  IADD3 R2, R2, 0xf, RZ ;  /* 0x0000000f02027810 */ /* 0x004fc80007ffe0ff */
[----:B------:R-:W-:-:S13]  /*5d70*/  ISETP.GT.U32.OR P0, PT, R2, 0x1e, P0 ;  /* 0x0000001e0200780c */ /* 0x000fda0000704470 */
[----:B------:R-:W-:Y:S05]  /*5d80*/  @P0 EXIT ;  /* 0x000000000000094d */ /* 0x000fea0003800000 */
[----:B0-----:R-:W-:-:S05]  /*5d90*/  IMAD.MOV.U32 R3, RZ, RZ, 0x2 ;  /* 0x00000002ff037424 */ /* 0x001fca00078e00ff */
[----:B------:R-:W-:-:S13]  /*5da0*/  ISETP.NE.AND P0, PT, R3, c[0x0][0x258], PT ;  /* 0x0000960003007a0c */ /* 0x000fda0003f05270 */
[----:B------:R-:W-:Y:S05]  /*5db0*/  @!P0 BRA `(.L_x_2438) ;  /* 0x000000b000008947 */ /* 0x000fea0003800000 */
[----:B------:R-:W-:Y:S02]  /*5dc0*/  IADD3 R2, R0, UR44, RZ ;  /* 0x0000002c00027c10 */ /* 0x000fe4000fffe0ff */
        /* <DEDUP_REMOVED lines=10> */
.L_x_2438:
        /* <DEDUP_REMOVED lines=13> */
[----:B------:R-:W3:Y:S01]  /*5f40*/  F2I.S8.NTZ R19, R19 ;  /* 0x0000001300137305 */ /* 0x000ee20000202100 */
[----:B0-----:R-:W-:-:S04]  /*5f50*/  PRMT R3, R17, 0x8880, RZ ;  /* 0x0000888011037816 */ /* 0x001fc800000000ff */
[----:B------:R-:W-:-:S03]  /*5f60*/  PRMT R3, R3, 0x7710, RZ ;  /* 0x0000771003037816 */ /* 0x000fc600000000ff */
[----:B------:R-:W0:Y:S01]  /*5f70*/  F2I.S8.NTZ R20, R20 ;  /* 0x0000001400147305 */ /* 0x000e220000202100 */
[----:B--2--5:R-:W-:Y:S02]  /*5f80*/  PRMT R4, R18, 0x8880, RZ ;  /* 0x0000888012047816 */ /* 0x024fe400000000ff */
[----:B------:R-:W-:Y:S02]  /*5f90*/  LOP3.LUT R10, R3, 0xff, RZ, 0xc0, !PT ;  /* 0x000000ff030a7812 */ /* 0x000fe400078ec0ff */
[----:B------:R-:W-:Y:S02]  /*5fa0*/  PRMT R4, R4, 0x7710, RZ ;  /* 0x0000771004047816 */ /* 0x000fe400000000ff */
[----:B---3--:R-:W-:Y:S01]  /*5fb0*/  PRMT R5, R19, 0x8880, RZ ;  /* 0x0000888013057816 */ /* 0x008fe200000000ff */
[----:B------:R-:W2:Y:S01]  /*5fc0*/  F2I.S8.NTZ R21, R21 ;  /* 0x0000001500157305 */ /* 0x000ea20000202100 */
[----:B------:R-:W-:Y:S02]  /*5fd0*/  LOP3.LUT R8, R4, 0xff, RZ, 0xc0, !PT ;  /* 0x000000ff04087812 */ /* 0x000fe400078ec0ff */
[----:B------:R-:W-:-:S02]  /*5fe0*/  PRMT R5, R5, 0x7710, RZ ;  /* 0x0000771005057816 */ /* 0x000fc400000000ff */
[----:B------:R-:W-:Y:S02]  /*5ff0*/  SHF.L.U64.HI R4, R10, 0x8, RZ ;  /* 0x000000080a047819 */ /* 0x000fe400000102ff */
[----:B------:R-:W-:Y:S01]  /*6000*/  LOP3.LUT R7, R5, 0xff, RZ, 0xc0, !PT ;  /* 0x000000ff05077812 */ /* 0x000fe200078ec0ff */
[----:B------:R-:W3:Y:S01]  /*6010*/  F2I.S8.NTZ R16, R16 ;  /* 0x0000001000107305 */ /* 0x000ee20000202100 */
[----:B0-----:R-:W-:Y:S02]  /*6020*/  PRMT R3, R20, 0x8880, RZ ;  /* 0x0000888014037816 */ /* 0x001fe400000000ff */
        /* <DEDUP_REMOVED lines=9> */
[----:B---3--:R-:W-:Y:S02]  /*60c0*/  PRMT R16, R16, 0x8880, RZ ;  /* 0x0000888010107816 */ /* 0x008fe400000000ff */
        /* <DEDUP_REMOVED lines=8> */
[----:B------:R-:W-:-:S02]  /*6150*/  IADD3 R8, R0, UR44, RZ ;  /* 0x0000002c00087c10 */ /* 0x000fc4000fffe0ff */
[----:B------:R-:W-:Y:S02]  /*6160*/  PRMT R3, R4, 0x7054, RZ ;  /* 0x0000705404037816 */ /* 0x000fe400000000ff */
[----:B--2---:R-:W-:Y:S02]  /*6170*/  PRMT R0, R2, 0x8880, RZ ;  /* 0x0000888002007816 */ /* 0x004fe400000000ff */
[----:B------:R-:W-:Y:S02]  /*6180*/  LOP3.LUT R2, R5, 0xff00ffff, R10, 0xf8, !PT ;  /* 0xff00ffff05027812 */ /* 0x000fe400078ef80a */
[----:B------:R-:W-:Y:S02]  /*6190*/  LOP3.LUT R3, R3, 0xff00ffff, R6, 0xf8, !PT ;  /* 0xff00ffff03037812 */ /* 0x000fe400078ef806 */
[----:B------:R-:W-:Y:S02]  /*61a0*/  IADD3 R4, P0, R8, c[0x0][0x160], RZ ;  /* 0x0000580008047a10 */ /* 0x000fe40007f1e0ff */
[----:B------:R-:W-:-:S02]  /*61b0*/  PRMT R0, R0, 0x7710, RZ ;  /* 0x0000771000007816 */ /* 0x000fc400000000ff */
[----:B------:R-:W-:Y:S02]  /*61c0*/  PRMT R2, R2, 0x4210, R7 ;  /* 0x0000421002027816 */ /* 0x000fe40000000007 */
[----:B------:R-:W-:Y:S02]  /*61d0*/  LEA.HI.X.SX32 R5, R8, c[0x0][0x164], 0x1, P0 ;  /* 0x0000590008057a11 */ /* 0x000fe400000f0eff */
[----:B------:R-:W-:-:S05]  /*61e0*/  PRMT R3, R3, 0x4210, R0 ;  /* 0x0000421003037816 */ /* 0x000fca0000000000 */
[----:B------:R-:W-:Y:S01]  /*61f0*/  STG.E.64 [R4.64], R2 ;  /* 0x0000000204007986 */ /* 0x000fe2000c101b24 */
[----:B------:R-:W-:Y:S05]  /*6200*/  EXIT ;  /* 0x000000000000794d */ /* 0x000fea0003800000 */
.L_x_2388:
[----:B------:R-:W-:Y:S01]  /*6210*/  IMAD.MOV.U32 R34, RZ, RZ, R11 ;  /* 0x000000ffff227224 */ /* 0x000fe200078e000b */
[----:B------:R-:W-:Y:S01]  /*6220*/  MOV R32, 0x6270 ;  /* 0x0000627000207802 */ /* 0x000fe20000000f00 */
[----:B------:R-:W-:Y:S02]  /*6230*/  IMAD.MOV.U32 R35, RZ, RZ, 0x10 ;  /* 0x00000010ff237424 */ /* 0x000fe400078e00ff */
[----:B------:R-:W-:Y:S02]  /*6240*/  IMAD.MOV.U32 R36, RZ, RZ, 0x1f ;  /* 0x0000001fff247424 */ /* 0x000fe400078e00ff */
[----:B------:R-:W-:Y:S02]  /*6250*/  IMAD.MOV.U32 R37, RZ, RZ, -0x1 ;  /* 0xffffffffff257424 */ /* 0x000fe400078e00ff */
[----:B-1----:R-:W-:Y:S05]  /*6260*/  CALL.REL.NOINC `($__internal_14_$__cuda_sm70_shflsync_bfly_p) ;  /* 0x0000046000007944 */ /* 0x002fea0003c00000 */
[----:B-1----:R-:W-:Y:S01]  /*6270*/  IMAD.MOV.U32 R0, RZ, RZ, R34 ;  /* 0x000000ffff007224 */ /* 0x002fe200078e0022 */
[----:B0-----:R-:W-:Y:S05]  /*6280*/  BRA `(.L_x_2439) ;  /* 0xffffbab000007947 */ /* 0x001fea000383ffff */
.L_x_2389:
[----:B------:R-:W-:Y:S01]  /*6290*/  IMAD.MOV.U32 R34, RZ, RZ, R11 ;  /* 0x000000ffff227224 */ /* 0x000fe200078e000b */
[----:B------:R-:W-:Y:S01]  /*62a0*/  MOV R32, 0x62f0 ;  /* 0x000062f000207802 */ /* 0x000fe20000000f00 */
[----:B------:R-:W-:-:S02]  /*62b0*/  IMAD.MOV.U32 R35, RZ, RZ, 0x8 ;  /* 0x00000008ff237424 */ /* 0x000fc400078e00ff */
[----:B------:R-:W-:Y:S02]  /*62c0*/  IMAD.MOV.U32 R36, RZ, RZ, 0x1f ;  /* 0x0000001fff247424 */ /* 0x000fe400078e00ff */
[----:B------:R-:W-:Y:S02]  /*62d0*/  IMAD.MOV.U32 R37, RZ, RZ, -0x1 ;  /* 0xffffffffff257424 */ /* 0x000fe400078e00ff */
[----:B-1----:R-:W-:Y:S05]  /*62e0*/  CALL.REL.NOINC `($__internal_14_$__cuda_sm70_shflsync_bfly_p) ;  /* 0x000003e000007944 */ /* 0x002fea0003c00000 */
[----:B-1----:R-:W-:Y:S01]  /*62f0*/  FADD.FTZ R11, R11, R34 ;  /* 0x000000220b0b7221 */ /* 0x002fe20000010000 */
[----:B------:R-:W-:Y:S01]  /*6300*/  MOV R32, 0x6360 ;  /* 0x0000636000207802 */ /* 0x000fe20000000f00 */
[----:B0-----:R-:W-:Y:S02]  /*6310*/  IMAD.MOV.U32 R35, RZ, RZ, 0x4 ;  /* 0x00000004ff237424 */ /* 0x001fe400078e00ff */
[----:B------:R-:W-:Y:S02]  /*6320*/  IMAD.MOV.U32 R36, RZ, RZ, 0x1f ;  /* 0x0000001fff247424 */ /* 0x000fe400078e00ff */
[----:B------:R-:W-:Y:S02]  /*6330*/  IMAD.MOV.U32 R37, RZ, RZ, -0x1 ;  /* 0xffffffffff257424 */ /* 0x000fe400078e00ff */
[----:B------:R-:W-:-:S02]  /*6340*/  IMAD.MOV.U32 R34, RZ, RZ, R11 ;  /* 0x000000ffff227224 */ /* 0x000fc400078e000b */
[----:B------:R-:W-:Y:S05]  /*6350*/  CALL.REL.NOINC `($__internal_14_$__cuda_sm70_shflsync_bfly_p) ;  /* 0x0000037000007944 */ /* 0x000fea0003c00000 */
[----:B-1----:R-:W-:Y:S01]  /*6360*/  FADD.FTZ R11, R11, R34 ;  /* 0x000000220b0b7221 */ /* 0x002fe20000010000 */
[----:B------:R-:W-:Y:S01]  /*6370*/  MOV R32, 0x63d0 ;  /* 0x000063d000207802 */ /* 0x000fe20000000f00 */
[----:B0-----:R-:W-:-:S02]  /*6380*/  IMAD.MOV.U32 R35, RZ, RZ, 0x2 ;  /* 0x00000002ff237424 */ /* 0x001fc400078e00ff */
[----:B------:R-:W-:Y:S02]  /*6390*/  IMAD.MOV.U32 R36, RZ, RZ, 0x1f ;  /* 0x0000001fff247424 */ /* 0x000fe400078e00ff */
[----:B------:R-:W-:Y:S02]  /*63a0*/  IMAD.MOV.U32 R37, RZ, RZ, -0x1 ;  /* 0xffffffffff257424 */ /* 0x000fe400078e00ff */
[----:B------:R-:W-:Y:S02]  /*63b0*/  IMAD.MOV.U32 R34, RZ, RZ, R11 ;  /* 0x000000ffff227224 */ /* 0x000fe400078e000b */
[----:B------:R-:W-:Y:S05]  /*63c0*/  CALL.REL.NOINC `($__internal_14_$__cuda_sm70_shflsync_bfly_p) ;  /* 0x0000030000007944 */ /* 0x000fea0003c00000 */
[----:B-1----:R-:W-:Y:S01]  /*63d0*/  FADD.FTZ R4, R11, R34 ;  /* 0x000000220b047221 */ /* 0x002fe20000010000 */
[----:B------:R-:W-:Y:S01]  /*63e0*/  MOV R32, 0x6440 ;  /* 0x0000644000207802 */ /* 0x000fe20000000f00 */
[----:B0-----:R-:W-:Y:S02]  /*63f0*/  IMAD.MOV.U32 R35, RZ, RZ, 0x1 ;  /* 0x00000001ff237424 */ /* 0x001fe400078e00ff */
[----:B------:R-:W-:Y:S02]  /*6400*/  IMAD.MOV.U32 R36, RZ, RZ, 0x1f ;  /* 0x0000001fff247424 */ /* 0x000fe400078e00ff */
[----:B------:R-:W-:-:S02]  /*6410*/  IMAD.MOV.U32 R37, RZ, RZ, -0x1 ;  /* 0xffffffffff257424 */ /* 0x000fc400078e00ff */
[----:B------:R-:W-:Y:S02]  /*6420*/  IMAD.MOV.U32 R34, RZ, RZ, R4 ;  /* 0x000000ffff227224 */ /* 0x000fe400078e0004 */
[----:B------:R-:W-:Y:S05]  /*6430*/  CALL.REL.NOINC `($__internal_14_$__cuda_sm70_shflsync_bfly_p) ;  /* 0x0000029000007944 */ /* 0x000fea0003c00000 */
[----:B-1----:R-:W-:Y:S01]  /*6440*/  IMAD.MOV.U32 R5, RZ, RZ, R34 ;  /* 0x000000ffff057224 */ /* 0x002fe200078e0022 */
[----:B0-----:R-:W-:Y:S05]  /*6450*/  BRA `(.L_x_2440) ;  /* 0xffffb97000007947 */ /* 0x001fea000383ffff */
.L_x_2394:
[----:B------:R-:W-:Y:S01]  /*6460*/  IMAD.MOV.U32 R34, RZ, RZ, R45 ;  /* 0x000000ffff227224 */ /* 0x000fe200078e002d */
[----:B------:R-:W-:Y:S01]  /*6470*/  MOV R32, 0x64c0 ;  /* 0x000064c000207802 */ /* 0x000fe20000000f00 */
[----:B------:R-:W-:Y:S02]  /*6480*/  IMAD.MOV.U32 R35, RZ, RZ, 0x2 ;  /* 0x00000002ff237424 */ /* 0x000fe400078e00ff */
[----:B------:R-:W-:Y:S02]  /*6490*/  IMAD.MOV.U32 R36, RZ, RZ, 0x1f ;  /* 0x0000001fff247424 */ /* 0x000fe400078e00ff */
[----:B------:R-:W-:Y:S02]  /*64a0*/  IMAD.MOV.U32 R37, RZ, RZ, -0x1 ;  /* 0xffffffffff257424 */ /* 0x000fe400078e00ff */
[----:B------:R-:W-:Y:S05]  /*64b0*/  CALL.REL.NOINC `($__internal_14_$__cuda_sm70_shflsync_bfly_p) ;  /* 0x0000021000007944 */ /* 0x000fea0003c00000 */
[----:B-1----:R-:W-:Y:S01]  /*64c0*/  IMAD.MOV.U32 R32, RZ, RZ, R34 ;  /* 0x000000ffff207224 */ /* 0x002fe200078e0022 */
[----:B0-----:R-:W-:Y:S05]  /*64d0*/  BRA `(.L_x_2441) ;  /* 0xffffce0000007947 */ /* 0x001fea000383ffff */
.L_x_2395:
[----:B------:R-:W-:Y:S01]  /*64e0*/  IMAD.MOV.U32 R34, RZ, RZ, R45 ;  /* 0x000000ffff227224 */ /* 0x000fe200078e002d */
[----:B------:R-:W-:Y:S01]  /*64f0*/  MOV R32, 0x6540 ;  /* 0x0000654000207802 */ /* 0x000fe20000000f00 */
[----:B------:R-:W-:-:S02]  /*6500*/  IMAD.MOV.U32 R35, RZ, RZ, 0x1 ;  /* 0x00000001ff237424 */ /* 0x000fc400078e00ff */
[----:B------:R-:W-:Y:S02]  /*6510*/  IMAD.MOV.U32 R36, RZ, RZ, 0x1f ;  /* 0x0000001fff247424 */ /* 0x000fe400078e00ff */
[----:B------:R-:W-:Y:S02]  /*6520*/  IMAD.MOV.U32 R37, RZ, RZ, -0x1 ;  /* 0xffffffffff257424 */ /* 0x000fe400078e00ff */
[----:B------:R-:W-:Y:S05]  /*6530*/  CALL.REL.NOINC `($__internal_14_$__cuda_sm70_shflsync_bfly_p) ;  /* 0x0000019000007944 */ /* 0x000fea0003c00000 */
[----:B-1----:R-:W-:Y:S01]  /*6540*/  IMAD.MOV.U32 R32, RZ, RZ, R34 ;  /* 0x000000ffff207224 */ /* 0x002fe200078e0022 */
[----:B0-----:R-:W-:Y:S05]  /*6550*/  BRA `(.L_x_2442) ;  /* 0xffffcdb000007947 */ /* 0x001fea000383ffff */
.L_x_2399:
[----:B------:R-:W-:Y:S01]  /*6560*/  IMAD.MOV.U32 R34, RZ, RZ, R3 ;  /* 0x000000ffff227224 */ /* 0x000fe200078e0003 */
[----:B------:R-:W-:Y:S01]  /*6570*/  MOV R32, 0x65c0 ;  /* 0x000065c000207802 */ /* 0x000fe20000000f00 */
[----:B------:R-:W-:Y:S02]  /*6580*/  IMAD.MOV.U32 R35, RZ, RZ, 0x10 ;  /* 0x00000010ff237424 */ /* 0x000fe400078e00ff */
[----:B------:R-:W-:Y:S02]  /*6590*/  IMAD.MOV.U32 R36, RZ, RZ, 0x1f ;  /* 0x0000001fff247424 */ /* 0x000fe400078e00ff */
[----:B------:R-:W-:Y:S02]  /*65a0*/  IMAD.MOV.U32 R37, RZ, RZ, -0x1 ;  /* 0xffffffffff257424 */ /* 0x000fe400078e00ff */
[----:B01--4-:R-:W-:Y:S05]  /*65b0*/  CALL.REL.NOINC `($__internal_14_$__cuda_sm70_shflsync_bfly_p) ;  /* 0x0000011000007944 */ /* 0x013fea0003c00000 */
[----:B-1----:R-:W-:Y:S01]  /*65c0*/  IMAD.MOV.U32 R0, RZ, RZ, R34 ;  /* 0x000000ffff007224 */ /* 0x002fe200078e0022 */
[----:B0-----:R-:W-:Y:S05]  /*65d0*/  BRA `(.L_x_2443) ;  /* 0xffffcf7000007947 */ /* 0x001fea000383ffff */
.L_x_2400:
[----:B------:R-:W-:Y:S01]  /*65e0*/  IMAD.MOV.U32 R34, RZ, RZ, R5 ;  /* 0x000000ffff227224 */ /* 0x000fe200078e0005 */
[----:B------:R-:W-:Y:S01]  /*65f0*/  MOV R32, 0x6640 ;  /* 0x0000664000207802 */ /* 0x000fe20000000f00 */
[----:B------:R-:W-:-:S02]  /*6600*/  IMAD.MOV.U32 R35, RZ, RZ, 0x8 ;  /* 0x00000008ff237424 */ /* 0x000fc400078e00ff */
[----:B------:R-:W-:Y:S02]  /*6610*/  IMAD.MOV.U32 R36, RZ, RZ, 0x1f ;  /* 0x0000001fff247424 */ /* 0x000fe400078e00ff */
[----:B------:R-:W-:Y:S02]  /*6620*/  IMAD.MOV.U32 R37, RZ, RZ, -0x1 ;  /* 0xffffffffff257424 */ /* 0x000fe400078e00ff */
[----:B012-4-:R-:W-:Y:S05]  /*6630*/  CALL.REL.NOINC `($__internal_14_$__cuda_sm70_shflsync_bfly_p) ;  /* 0x0000009000007944 */ /* 0x017fea0003c00000 */
[----:B-1----:R-:W-:Y:S01]  /*6640*/  FMNMX.FTZ R0, R5, R34, !PT ;  /* 0x0000002205007209 */ /* 0x002fe20007810000 */
[----:B0-----:R-:W-:Y:S01]  /*6650*/  IMAD.MOV.U32 R35, RZ, RZ, 0x4 ;  /* 0x00000004ff237424 */ /* 0x001fe200078e00ff */
[----:B------:R-:W-:Y:S01]  /*6660*/  MOV R32, 0x66b0 ;  /* 0x000066b000207802 */ /* 0x000fe20000000f00 */
[----:B------:R-:W-:Y:S02]  /*6670*/  IMAD.MOV.U32 R36, RZ, RZ, 0x1f ;  /* 0x0000001fff247424 */ /* 0x000fe400078e00ff */
[----:B------:R-:W-:Y:S02]  /*6680*/  IMAD.MOV.U32 R37, RZ, RZ, -0x1 ;  /* 0xffffffffff257424 */ /* 0x000fe400078e00ff */
[----:B------:R-:W-:Y:S02]  /*6690*/  IMAD.MOV.U32 R34, RZ, RZ, R0 ;  /* 0x000000ffff227224 */ /* 0x000fe400078e0000 */
[----:B------:R-:W-:Y:S05]  /*66a0*/  CALL.REL.NOINC `($__internal_14_$__cuda_sm70_shflsync_bfly_p) ;  /* 0x0000002000007944 */ /* 0x000fea0003c00000 */
[----:B-1----:R-:W-:Y:S01]  /*66b0*/  IMAD.MOV.U32 R3, RZ, RZ, R34 ;  /* 0x000000ffff037224 */ /* 0x002fe200078e0022 */
[----:B0-----:R-:W-:Y:S05]  /*66c0*/  BRA `(.L_x_2444) ;  /* 0xffffced000007947 */ /* 0x001fea000383ffff */
        .weak           $__internal_14_$__cuda_sm70_shflsync_bfly_p
        .type           $__internal_14_$__cuda_sm70_shflsync_bfly_p,@function
        .size           $__internal_14_$__cuda_sm70_shflsync_bfly_p,(.L_x_3265 - $__internal_14_$__cuda_sm70_shflsync_bfly_p)
$__internal_14_$__cuda_sm70_shflsync_bfly_p:
[----:B------:R-:W-:Y:S01]  /*66d0*/  IMAD.MOV.U32 R33, RZ, RZ, 0x0 ;  /* 0x00000000ff217424 */ /* 0x000fe200078e00ff */
[----:B------:R-:W-:Y:S04]  /*66e0*/  WARPSYNC R37 ;  /* 0x0000002500007348 */ /* 0x000fe80003800000 */
[----:B------:R0:W1:Y:S01]  /*66f0*/  SHFL.BFLY PT, R34, R34, R35, R36 ;  /* 0x0c00002322227389 */ /* 0x00006200000e0024 */
[----:B------:R-:W-:Y:S05]  /*6700*/  RET.REL.NODEC R32 `(_ZN4mmha33masked_multihead_attention_kernelItLi80ELi128ELi4ELi16ELi64ELb0ELb1EEEv26Multihead_attention_paramsIT_XT5_EE) ;  /* 0xffff98f020007950 */ /* 0x000fea0003c3ffff */
.L_x_2445:
        /* <DEDUP_REMOVED lines=15> */
.L_x_3265:


//--------------------- .text._ZN4mmha33masked_multihead_attention_kernelItLi80ELi128ELi1ELi16ELi256ELb0ELb0EEEv26Multihead_attention_paramsIT_XT5_EE --------------------------
	.section	.text._ZN4mmha33masked_multihead_attention_kernelItLi80ELi128ELi1ELi16ELi256ELb0ELb0EEEv26Multihead_attention_paramsIT_XT5_EE,"ax",@progbits
	.sectioninfo	@"SHI_REGISTERS=161"
	.align	128
        .global         _ZN4mmha33masked_multihead_attention_kernelItLi80ELi128ELi1ELi16ELi256ELb0ELb0EEEv26Multihead_attention_paramsIT_XT5_EE
        .type           _ZN4mmha33masked_multihead_attention_kernelItLi80ELi128ELi1ELi16ELi256ELb0ELb0EEEv26Multihead_attention_paramsIT_XT5_EE,@function
        .size           _ZN4mmha33masked_multihead_attention_kernelItLi80ELi128ELi1ELi16ELi256ELb0ELb0EEEv26Multihead_attention_paramsIT_XT5_EE,(.L_x_3266 - _ZN4mmha33masked_multihead_attention_kernelItLi80ELi128ELi1ELi16ELi256ELb0ELb0EEEv26Multihead_attention_paramsIT_XT5_EE)
        .other          _ZN4mmha33masked_multihead_attention_kernelItLi80ELi128ELi1ELi16ELi256ELb0ELb0EEEv26Multihead_attention_paramsIT_XT5_EE,@"STO_CUDA_ENTRY STV_DEFAULT"
_ZN4mmha33masked_multihead_attention_kernelItLi80ELi128ELi1ELi16ELi256ELb0ELb0EEEv26Multihead_attention_paramsIT_XT5_EE:
.text._ZN4mmha33masked_multihead_attention_kernelItLi80ELi128ELi1ELi16ELi256ELb0ELb0EEEv26Multihead_attention_paramsIT_XT5_EE:
        /* <DEDUP_REMOVED lines=11> */
.L_x_2446:
        /* <DEDUP_REMOVED lines=37> */
[----:B------:R-:W-:-:S03]  /*0300*/  ISETP.NE.AND P3, PT, RZ, c[0x0][0x1d0], PT ;  /* 0x00007400ff007a0c */ /* 0x000fc60003f65270 */
[----:B------:R-:W3:Y:S01]  /*0310*/  S2R R19, SR_CTAID.X ;  /* 0x0000000000137919 */ /* 0x000ee20000002500 */
[----:B------:R-:W-:Y:S01]  /*0320*/  ISETP.NE.AND.EX P1, PT, RZ, c[0x0][0x244], PT, P1 ;  /* 0x00009100ff007a0c */ /* 0x000fe20003f25310 */
[----:B------:R-:W-:Y:S02]  /*0330*/  @!P4 IMAD.MOV R34, RZ, RZ, -R34 ;  /* 0x000000ffff22c224 */ /* 0x000fe400078e0a22 */
[----:B------:R-:W-:-:S06]  /*0340*/  IMAD.MOV.U32 R16, RZ, RZ, RZ ;  /* 0x000000ffff107224 */ /* 0x000fcc00078e00ff */
[----:B------:R-:W-:-:S04]  /*0350*/  @!P3 LOP3.LUT R34, RZ, c[0x0][0x1d0], RZ, 0x33, !PT ;  /* 0x00007400ff22ba12 */ /* 0x000fc800078e33ff */
        /* <DEDUP_REMOVED lines=19> */
[----:B------:R-:W-:Y:S01]  /*0490*/  IMAD.IADD R3, R0, 0x1, R26 ;  /* 0x0000000100037824 */ /* 0x000fe200078e021a */
        /* <DEDUP_REMOVED lines=42> */
.L_x_2448:
[----:B------:R-:W-:Y:S05]  /*0740*/  BSYNC B0 ;  /* 0x0000000000007941 */ /* 0x000fea0003800000 */
.L_x_2447:
        /* <DEDUP_REMOVED lines=12> */
.L_x_2450:
        /* <DEDUP_REMOVED lines=18> */
.L_x_2451:
[----:B------:R-:W-:Y:S05]  /*0930*/  BSYNC B0 ;  /* 0x0000000000007941 */ /* 0x000fea0003800000 */
.L_x_2449:
        /* <DEDUP_REMOVED lines=94> */
.L_x_2454:
        /* <DEDUP_REMOVED lines=86> */
.L_x_2458:
[----:B------:R-:W-:Y:S05]  /*1480*/  BSYNC B1 ;  /* 0x0000000000017941 */ /* 0x000fea0003800000 */
.L_x_2457:
        /* <DEDUP_REMOVED lines=8> */
.L_x_2456:
[----:B------:R-:W-:Y:S05]  /*1510*/  BSYNC B0 ;  /* 0x0000000000007941 */ /* 0x000fea0003800000 */
.L_x_2455:
[----:B------:R-:W-:Y:S06]  /*1520*/  BAR.SYNC.DEFER_BLOCKING 0x0 ;  /* 0x0000000000007b1d */ /* 0x000fec0000010000 */
[----:B0-----:R0:W2:Y:S04]  /*1530*/  @P6 LDS.64 R32, [R14] ;  /* 0x000000000e206984 */ /* 0x0010a80000000a00 */
[----:B------:R0:W3:Y:S04]  /*1540*/  @P6 LDS.64 R28, [R15] ;  /* 0x000000000f1c6984 */ /* 0x0000e80000000a00 */
[----:B------:R-:W-:Y:S06]  /*1550*/  BAR.SYNC.DEFER_BLOCKING 0x0 ;  /* 0x0000000000007b1d */ /* 0x000fec0000010000 */
[----:B------:R-:W-:Y:S05]  /*1560*/  BRA `(.L_x_2453) ;  /* 0x0000035000007947 */ /* 0x000fea0003800000 */
.L_x_2452:
        /* <DEDUP_REMOVED lines=52> */
.L_x_2459:
[----:B------:R-:W-:Y:S05]  /*18b0*/  BSYNC B0 ;  /* 0x0000000000007941 */ /* 0x000fea0003800000 */
.L_x_2453:
        /* <DEDUP_REMOVED lines=24> */
.L_x_2463:
[----:B0-----:R-:W-:Y:S05]  /*1a40*/  BSYNC B1 ;  /* 0x0000000000017941 */ /* 0x001fea0003800000 */
.L_x_2462:
[----:B------:R-:W-:Y:S01]  /*1a50*/  FADD.FTZ R6, R6, R7 ;  /* 0x0000000706067221 */ /* 0x000fe20000010000 */
[----:B------:R-:W-:Y:S05]  /*1a60*/  BRA.DIV ~URZ, `(.L_x_2464) ;  /* 0x00004ab27f007947 */ /* 0x000fea000b800000 */
[----:B------:R0:W1:Y:S02]  /*1a70*/  SHFL.BFLY PT, R0, R6, 0x10, 0x1f ;  /* 0x0e001f0006007f89 */ /* 0x00006400000e0000 */
.L_x_2551:
        /* <DEDUP_REMOVED lines=9> */
.L_x_2552:
[----:B-1----:R-:W-:Y:S02]  /*1b10*/  FADD.FTZ R3, R5, R6 ;  /* 0x0000000605037221 */ /* 0x002fe40000010000 */
.L_x_2461:
[----:B------:R-:W-:Y:S05]  /*1b20*/  BSYNC B0 ;  /* 0x0000000000007941 */ /* 0x000fea0003800000 */
.L_x_2460:
        /* <DEDUP_REMOVED lines=8> */
[----:B-----5:R-:W-:Y:S02]  /*1bb0*/  IMAD.IADD R4, R17, 0x1, -R146 ;  /* 0x0000000111047824 */ /* 0x020fe400078e0a92 */
[----:B------:R-:W-:Y:S02]  /*1bc0*/  IMAD.MOV.U32 R5, RZ, RZ, 0x2 ;  /* 0x00000002ff057424 */ /* 0x000fe400078e00ff */
[----:B------:R-:W-:-:S04]  /*1bd0*/  IMAD R3, R19, c[0x0][0x220], R4 ;  /* 0x0000880013037a24 */ /* 0x000fc800078e0204 */
[----:B------:R-:W-:-:S04]  /*1be0*/  IMAD R4, R3, c[0x0][0x220], R4 ;  /* 0x0000880003047a24 */ /* 0x000fc800078e0204 */
[----:B------:R-:W-:-:S06]  /*1bf0*/  IMAD.WIDE R4, R4, R5, c[0x0][0x218] ;  /* 0x0000860004047625 */ /* 0x000fcc00078e0205 */
[----:B------:R-:W4:Y:S02]  /*1c00*/  LDG.E.U16 R4, [R4.64] ;  /* 0x0000002404047981 */ /* 0x000f24000c1e1500 */
[----:B----4-:R-:W-:-:S05]  /*1c10*/  HADD2.F32 R3, -RZ, R4.H0_H0 ;  /* 0x20000004ff037230 */ /* 0x010fca0000004100 */
[----:B------:R-:W-:-:S05]  /*1c20*/  FADD.FTZ R0, R0, R3 ;  /* 0x0000000300007221 */ /* 0x000fca0000010000 */
.L_x_2467:
[----:B------:R1:W-:Y:S02]  /*1c30*/  STS [R7.X4+0x140], R0 ;  /* 0x0001400007007388 */ /* 0x0003e40000004800 */
.L_x_2466:
        /* <DEDUP_REMOVED lines=31> */
[----:B------:R-:W-:Y:S01]  /*1e30*/  IMAD R27, R20, c[0x0][0x1d4], RZ ;  /* 0x00007500141b7a24 */ /* 0x000fe200078e02ff */
[----:B------:R4:W3:Y:S02]  /*1e40*/  F2I.FTZ.U32.TRUNC.NTZ R81, R80 ;  /* 0x0000005000517305 */ /* 0x0008e4000021f000 */
[----:B------:R-:W0:Y:S02]  /*1e50*/  LDS.128 R56, [0xe0] ;  /* 0x0000e000ff387984 */ /* 0x000e240000000c00 */
[----:B------:R-:W-:Y:S02]  /*1e60*/  SHF.R.S32.HI R150, RZ, 0x1f, R27 ;  /* 0x0000001fff967819 */ /* 0x000fe4000001141b */
        /* <DEDUP_REMOVED lines=9> */
.L_x_2504:
[----:B------:R-:W-:-:S04]  /*1f00*/  ISETP.NE.U32.AND P0, PT, RZ, c[0x0][0x200], PT ;  /* 0x00008000ff007a0c */ /* 0x000fc80003f05070 */
[----:B------:R-:W-:-:S13]  /*1f10*/  ISETP.NE.AND.EX P0, PT, RZ, c[0x0][0x204], PT, P0 ;  /* 0x00008100ff007a0c */ /* 0x000fda0003f05300 */
[----:B0-----:R-:W-:Y:S01]  /*1f20*/  @P0 IMAD R153, R2, c[0x0][0x1d4], RZ ;  /* 0x0000750002990a24 */ /* 0x001fe200078e02ff */
[----:B------:R-:W-:-:S04]  /*1f30*/  @P0 SHF.R.S32.HI R151, RZ, 0x1f, R148 ;  /* 0x0000001fff970819 */ /* 0x000fc80000011494 */
[--C-:B------:R-:W-:Y:S02]  /*1f40*/  @P0 SHF.R.S32.HI R154, RZ, 0x1f, R153.reuse ;  /* 0x0000001fff9a0819 */ /* 0x100fe40000011499 */
[----:B------:R-:W-:-:S04]  /*1f50*/  @P0 IADD3 R152, P1, P2, R148, c[0x0][0x200], R153 ;  /* 0x0000800094980a10 */ /* 0x000fc80007a3e099 */
[----:B------:R-:W-:-:S05]  /*1f60*/  @P0 IADD3.X R153, R151, c[0x0][0x204], R154, P1, P2 ;  /* 0x0000810097990a10 */ /* 0x000fca0000fe449a */
[----:B----4-:R2:W4:Y:S01]  /*1f70*/  @P0 LDG.E.U8 R152, [R152.64] ;  /* 0x0000002498980981 */ /* 0x010522000c1e1100 */
[----:B------:R-:W-:Y:S01]  /*1f80*/  IABS R154, R148 ;  /* 0x00000094009a7213 */ /* 0x000fe20000000000 */
[----:B------:R-:W-:Y:S01]  /*1f90*/  IMAD.MOV.U32 R156, RZ, RZ, c[0x0][0x1d4] ;  /* 0x00007500ff9c7624 */ /* 0x000fe200078e00ff */
[----:B------:R-:W-:Y:S01]  /*1fa0*/  IABS R155, c[0x0][0x1d4] ;  /* 0x00007500009b7a13 */ /* 0x000fe20000000000 */
[----:B------:R-:W-:Y:S01]  /*1fb0*/  BSSY B1, `(.L_x_2470) ;  /* 0x000001e000017945 */ /* 0x000fe20003800000 */
[----:B------:R-:W-:Y:S01]  /*1fc0*/  ISETP.GE.AND P2, PT, R148, RZ, PT ;  /* 0x000000ff9400720c */ /* 0x000fe20003f46270 */
[----:B------:R-:W-:Y:S01]  /*1fd0*/  IMAD.HI.U32 R151, R145, R154, RZ ;  /* 0x0000009a91977227 */ /* 0x000fe200078e00ff */
[----:B------:R-:W-:-:S03]  /*1fe0*/  ISETP.NE.AND P3, PT, RZ, c[0x0][0x1d4], PT ;  /* 0x00007500ff007a0c */ /* 0x000fc60003f65270 */
[----:B------:R-:W-:-:S04]  /*1ff0*/  IMAD.MOV R151, RZ, RZ, -R151 ;  /* 0x000000ffff977224 */ /* 0x000fc800078e0a97 */
[----:B------:R-:W-:-:S05]  /*2000*/  IMAD R154, R155, R151, R154 ;  /* 0x000000979b9a7224 */ /* 0x000fca00078e029a */
[----:B------:R-:W-:-:S13]  /*2010*/  ISETP.GT.U32.AND P1, PT, R21, R154, PT ;  /* 0x0000009a1500720c */ /* 0x000fda0003f24070 */
[----:B------:R-:W-:-:S05]  /*2020*/  @!P1 IMAD.IADD R154, R154, 0x1, -R155 ;  /* 0x000000019a9a9824 */ /* 0x000fca00078e0a9b */
[----:B------:R-:W-:-:S13]  /*2030*/  ISETP.GT.U32.AND P1, PT, R21, R154, PT ;  /* 0x0000009a1500720c */ /* 0x000fda0003f24070 */
[----:B------:R-:W-:Y:S01]  /*2040*/  @!P1 IMAD.IADD R154, R154, 0x1, -R155 ;  /* 0x000000019a9a9824 */ /* 0x000fe200078e0a9b */
[----:B------:R-:W-:-:S03]  /*2050*/  ISETP.GE.AND P1, PT, R148, R17, PT ;  /* 0x000000119400720c */ /* 0x000fc60003f26270 */
[----:B------:R-:W-:-:S04]  /*2060*/  IMAD.MOV.U32 R155, RZ, RZ, R154 ;  /* 0x000000ffff9b7224 */ /* 0x000fc800078e009a */
[----:B------:R-:W-:Y:S01]  /*2070*/  @!P2 IMAD.MOV R155, RZ, RZ, -R155 ;  /* 0x000000ffff9ba224 */ /* 0x000fe200078e0a9b */
[----:B------:R-:W-:-:S05]  /*2080*/  @!P3 LOP3.LUT R155, RZ, c[0x0][0x1d4], RZ, 0x33, !PT ;  /* 0x00007500ff9bba12 */ /* 0x000fca00078e33ff */
[C-C-:B------:R-:W-:Y:S02]  /*2090*/  IMAD R154, R156.reuse, 0x4, R155.reuse ;  /* 0x000000049c9a7824 */ /* 0x140fe400078e029b */
[C-C-:B------:R-:W-:Y:S02]  /*20a0*/  IMAD R151, R156.reuse, 0x7, R155.reuse ;  /* 0x000000079c977824 */ /* 0x140fe400078e029b */
[--C-:B--2---:R-:W-:Y:S01]  /*20b0*/  IMAD R153, R156, 0xd, R155.reuse ;  /* 0x0000000d9c997824 */ /* 0x104fe200078e029b */
[----:B----4-:R-:W-:Y:S01]  /*20c0*/  ISETP.NE.AND P0, PT, R152, RZ, P0 ;  /* 0x000000ff9800720c */ /* 0x010fe20000705270 */
[----:B------:R-:W-:Y:S01]  /*20d0*/  IMAD R152, R156, 0xa, R155 ;  /* 0x0000000a9c987824 */ /* 0x000fe200078e029b */
[----:B---3-5:R-:W-:Y:S06]  /*20e0*/  @P1 BRA `(.L_x_2471) ;  /* 0x000000a000001947 */ /* 0x028fec0003800000 */
[----:B------:R-:W-:Y:S01]  /*20f0*/  IMAD.SHL.U32 R156, R155, 0x8, RZ ;  /* 0x000000089b9c7824 */ /* 0x000fe200078e00ff */
[----:B------:R-:W-:Y:S01]  /*2100*/  CS2R R82, SRZ ;  /* 0x0000000000527805 */ /* 0x000fe2000001ff00 */
[----:B------:R-:W-:-:S03]  /*2110*/  CS2R R80, SRZ ;  /* 0x0000000000507805 */ /* 0x000fc6000001ff00 */
[----:B------:R-:W-:-:S13]  /*2120*/  ISETP.GE.AND P2, PT, R156, R147, PT ;  /* 0x000000939c00720c */ /* 0x000fda0003f46270 */
[----:B------:R-:W-:Y:S05]  /*2130*/  @P2 BRA `(.L_x_2471) ;  /* 0x0000005000002947 */ /* 0x000fea0003800000 */
[----:B------:R-:W-:-:S04]  /*2140*/  IADD3 R81, P2, R27, R156, RZ ;  /* 0x0000009c1b517210 */ /* 0x000fc80007f5e0ff */
[----:B------:R-:W-:Y:S02]  /*2150*/  LEA.HI.X.SX32 R82, R156, R150, 0x1, P2 ;  /* 0x000000969c527211 */ /* 0x000fe400010f0eff */
[----:B------:R-:W-:-:S04]  /*2160*/  LEA R80, P2, R81, c[0x0][0x198], 0x1 ;  /* 0x0000660051507a11 */ /* 0x000fc800078408ff */
[----:B------:R-:W-:-:S06]  /*2170*/  LEA.HI.X R81, R81, c[0x0][0x19c], R82, 0x1, P2 ;  /* 0x0000670051517a11 */ /* 0x000fcc00010f0c52 */
[----:B------:R-:W5:Y:S03]  /*2180*/  LDG.E.128 R80, [R80.64] ;  /* 0x0000002450507981 */ /* 0x000f66000c1e1d00 */
.L_x_2471:
[----:B------:R-:W-:Y:S05]  /*2190*/  BSYNC B1 ;  /* 0x0000000000017941 */ /* 0x000fea0003800000 */
.L_x_2470:
[----:B------:R-:W-:Y:S01]  /*21a0*/  BSSY B1, `(.L_x_2472) ;  /* 0x000000d000017945 */ /* 0x000fe20003800000 */
[----:B------:R-:W-:Y:S01]  /*21b0*/  IADD3 R155, R155, c[0x0][0x1d4], RZ ;  /* 0x000075009b9b7a10 */ /* 0x000fe20007ffe0ff */
[----:B------:R-:W-:Y:S05]  /*21c0*/  @P1 BRA `(.L_x_2473) ;  /* 0x000000a000001947 */ /* 0x000fea0003800000 */
        /* <DEDUP_REMOVED lines=10> */
.L_x_2473:
[----:B------:R-:W-:Y:S05]  /*2270*/  BSYNC B1 ;  /* 0x0000000000017941 */ /* 0x000fea0003800000 */
.L_x_2472:
        /* <DEDUP_REMOVED lines=13> */
.L_x_2475:
[----:B------:R-:W-:Y:S05]  /*2350*/  BSYNC B1 ;  /* 0x0000000000017941 */ /* 0x000fea0003800000 */
.L_x_2474:
[----:B------:R-:W-:Y:S01]  /*2360*/  BSSY B1, `(.L_x_2476) ;  /* 0x000000d000017945 */ /* 0x000fe20003800000 */
[----:B------:R-:W-:Y:S05]  /*2370*/  @P1 BRA `(.L_x_2477) ;  /* 0x000000b000001947 */ /* 0x000fea0003800000 */
[----:B------:R-:W-:Y:S01]  /*2380*/  IADD3 R92, R155, c[0x0][0x1d4], RZ ;  /* 0x000075009b5c7a10 */ /* 0x000fe20007ffe0ff */
[----:B------:R-:W-:-:S04]  /*2390*/  CS2R R94, SRZ ;  /* 0x00000000005e7805 */ /* 0x000fc8000001ff00 */
[----:B------:R-:W-:Y:S02]  /*23a0*/  IMAD.SHL.U32 R156, R92, 0x8, RZ ;  /* 0x000000085c9c7824 */ /* 0x000fe400078e00ff */
        /* <DEDUP_REMOVED lines=8> */
.L_x_2477:
[----:B------:R-:W-:Y:S05]  /*2430*/  BSYNC B1 ;  /* 0x0000000000017941 */ /* 0x000fea0003800000 */
.L_x_2476:
[----:B------:R-:W-:Y:S01]  /*2440*/  BSSY B1, `(.L_x_2478) ;  /* 0x000000c000017945 */ /* 0x000fe20003800000 */
        /* <DEDUP_REMOVED lines=11> */
.L_x_2479:
[----:B------:R-:W-:Y:S05]  /*2500*/  BSYNC B1 ;  /* 0x0000000000017941 */ /* 0x000fea0003800000 */
.L_x_2478:
        /* <DEDUP_REMOVED lines=13> */
.L_x_2481:
[----:B------:R-:W-:Y:S05]  /*25e0*/  BSYNC B1 ;  /* 0x0000000000017941 */ /* 0x000fea0003800000 */
.L_x_2480:
        /* <DEDUP_REMOVED lines=13> */
.L_x_2483:
[----:B------:R-:W-:Y:S05]  /*26c0*/  BSYNC B1 ;  /* 0x0000000000017941 */ /* 0x000fea0003800000 */
.L_x_2482:
        /* <DEDUP_REMOVED lines=12> */
.L_x_2485:
[----:B------:R-:W-:Y:S05]  /*2790*/  BSYNC B1 ;  /* 0x0000000000017941 */ /* 0x000fea0003800000 */
.L_x_2484:
        /* <DEDUP_REMOVED lines=13> */
.L_x_2487:
[----:B------:R-:W-:Y:S05]  /*2870*/  BSYNC B1 ;  /* 0x0000000000017941 */ /* 0x000fea0003800000 */
.L_x_2486:
        /* <DEDUP_REMOVED lines=13> */
.L_x_2489:
[----:B------:R-:W-:Y:S05]  /*2950*/  BSYNC B1 ;  /* 0x0000000000017941 */ /* 0x000fea0003800000 */
.L_x_2488:
        /* <DEDUP_REMOVED lines=12> */
.L_x_2491:
[----:B------:R-:W-:Y:S05]  /*2a20*/  BSYNC B1 ;  /* 0x0000000000017941 */ /* 0x000fea0003800000 */
.L_x_2490:
        /* <DEDUP_REMOVED lines=13> */
.L_x_2493:
[----:B------:R-:W-:Y:S05]  /*2b00*/  BSYNC B1 ;  /* 0x0000000000017941 */ /* 0x000fea0003800000 */
.L_x_2492:
        /* <DEDUP_REMOVED lines=13> */
.L_x_2495:
[----:B------:R-:W-:Y:S05]  /*2be0*/  BSYNC B1 ;  /* 0x0000000000017941 */ /* 0x000fea0003800000 */
.L_x_2494:
        /* <DEDUP_REMOVED lines=12> */
.L_x_2497:
[----:B------:R-:W-:Y:S05]  /*2cb0*/  BSYNC B1 ;  /* 0x0000000000017941 */ /* 0x000fea0003800000 */
.L_x_2496:
        /* <DEDUP_REMOVED lines=13> */
.L_x_2499:
[----:B------:R-:W-:Y:S05]  /*2d90*/  BSYNC B1 ;  /* 0x0000000000017941 */ /* 0x000fea0003800000 */
.L_x_2498:
        /* <DEDUP_REMOVED lines=13> */
.L_x_2501:
[----:B------:R-:W-:Y:S05]  /*2e70*/  BSYNC B1 ;  /* 0x0000000000017941 */ /* 0x000fea0003800000 */
.L_x_2500:
[----:B------:R-:W-:Y:S01]  /*2e80*/  BSSY B1, `(.L_x_2502) ;  /* 0x0000060000017945 */ /* 0x000fe20003800000 */
[----:B------:R-:W-:Y:S05]  /*2e90*/  @P1 BRA `(.L_x_2503) ;  /* 0x000005e000001947 */ /* 0x000fea0003800000 */
[----:B------:R-:W-:-:S04]  /*2ea0*/  ISETP.NE.U32.AND P1, PT, RZ, c[0x0][0x218], PT ;  /* 0x00008600ff007a0c */ /* 0x000fc80003f25070 */
[----:B------:R-:W-:Y:S02]  /*2eb0*/  ISETP.NE.AND.EX P2, PT, RZ, c[0x0][0x21c], PT, P1 ;  /* 0x00008700ff007a0c */ /* 0x000fe40003f45310 */
[----:B------:R-:W-:-:S04]  /*2ec0*/  ISETP.NE.U32.AND P1, PT, RZ, c[0x0][0x228], PT ;  /* 0x00008a00ff007a0c */ /* 0x000fc80003f25070 */
[----:B------:R-:W-:-:S07]  /*2ed0*/  ISETP.NE.AND.EX P1, PT, RZ, c[0x0][0x22c], PT, P1 ;  /* 0x00008b00ff007a0c */ /* 0x000fce0003f25310 */
[----:B------:R-:W-:Y:S02]  /*2ee0*/  @P2 IMAD R151, R19, c[0x0][0x220], R17 ;  /* 0x0000880013972a24 */ /* 0x000fe400078e0211 */
[----:B------:R-:W-:Y:S02]  /*2ef0*/  @P2 IMAD.MOV.U32 R154, RZ, RZ, 0x2 ;  /* 0x00000002ff9a2424 */ /* 0x000fe400078e00ff */
[----:B------:R-:W-:Y:S02]  /*2f00*/  @P2 IMAD R151, R151, c[0x0][0x220], R148 ;  /* 0x0000880097972a24 */ /* 0x000fe400078e0294 */
[----:B------:R-:W-:Y:S02]  /*2f10*/  @P1 IMAD.MOV.U32 R152, RZ, RZ, 0x2 ;  /* 0x00000002ff981424 */ /* 0x000fe400078e00ff */
[----:B------:R-:W-:-:S04]  /*2f20*/  @P2 IMAD.WIDE R154, R151, R154, c[0x0][0x218] ;  /* 0x00008600979a2625 */ /* 0x000fc800078e029a */
[----:B------:R-:W-:Y:S02]  /*2f30*/  @P1 IMAD.WIDE R152, R19, R152, c[0x0][0x228] ;  /* 0x00008a0013981625 */ /* 0x000fe400078e0298 */
[----:B------:R2:W4:Y:S04]  /*2f40*/  @P2 LDG.E.U16 R154, [R154.64] ;  /* 0x000000249a9a2981 */ /* 0x000528000c1e1500 */
[----:B------:R3:W4:Y:S01]  /*2f50*/  @P1 LDG.E.U16 R152, [R152.64] ;  /* 0x0000002498981981 */ /* 0x000722000c1e1500 */
[----:B0----5:R-:W-:Y:S01]  /*2f60*/  HMUL2 R151, R4, R80 ;  /* 0x0000005004977232 */ /* 0x021fe20000000000 */
[----:B------:R-:W-:-:S05]  /*2f70*/  @P1 ISETP.GE.AND P3, PT, R148, R149, PT ;  /* 0x000000959400120c */ /* 0x000fca0003f66270 */
[----:B------:R-:W-:Y:S02]  /*2f80*/  HFMA2.MMA R151, R8, R84, R151 ;  /* 0x0000005408977235 */ /* 0x000fe40000000097 */
[----:B---3--:R-:W-:-:S04]  /*2f90*/  HFMA2.MMA R153, R5, R81, -RZ ;  /* 0x0000005105997235 */ /* 0x008fc800001000ff */
[----:B------:R-:W-:-:S06]  /*2fa0*/  HFMA2.MMA R151, R12, R88, R151 ;  /* 0x000000580c977235 */ /* 0x000fcc0000000097 */
        /* <DEDUP_REMOVED lines=27> */
[----:B------:R-:W-:-:S10]  /*3160*/  HFMA2.MMA R151, R76, R140, R151 ;  /* 0x0000008c4c977235 */ /* 0x000fd40000000097 */
[----:B------:R-:W-:Y:S02]  /*3170*/  HADD2 R151, R151, R153 ;  /* 0x0000009997977230 */ /* 0x000fe40000000000 */
[----:B------:R-:W-:-:S06]  /*3180*/  HMUL2 R153, R6, R82 ;  /* 0x0000005206997232 */ /* 0x000fcc0000000000 */
[----:B--2---:R-:W-:Y:S01]  /*3190*/  HFMA2.MMA R155, R10, R86, R153 ;  /* 0x000000560a9b7235 */ /* 0x004fe20000000099 */
        /* <DEDUP_REMOVED lines=46> */
.L_x_2503:
[----:B------:R-:W-:Y:S05]  /*3480*/  BSYNC B1 ;  /* 0x0000000000017941 */ /* 0x000fea0003800000 */
.L_x_2502:
[----:B------:R-:W-:-:S04]  /*3490*/  IADD3 R148, R148, 0x100, RZ ;  /* 0x0000010094947810 */ /* 0x000fc80007ffe0ff */
[----:B------:R-:W-:-:S13]  /*34a0*/  ISETP.GE.AND P0, PT, R148, R3, PT ;  /* 0x000000039400720c */ /* 0x000fda0003f06270 */
[----:B------:R-:W-:Y:S01]  /*34b0*/  @P0 CALL.REL.NOINC `(.L_x_2469) ;  /* 0x0000001000000944 */ /* 0x000fe20003c00000 */
[----:B------:R-:W-:Y:S05]  /*34c0*/  BRA `(.L_x_2504) ;  /* 0xffffea3000007947 */ /* 0x000fea000383ffff */
.L_x_2469:
[----:B------:R-:W-:Y:S05]  /*34d0*/  BSYNC B0 ;  /* 0x0000000000007941 */ /* 0x000fea0003800000 */
.L_x_2468:
        /* <DEDUP_REMOVED lines=36> */
.L_x_2510:
        /* <DEDUP_REMOVED lines=13> */
.L_x_2508:
[----:B------:R-:W1:Y:S02]  /*37f0*/  LDS R4, [R9] ;  /* 0x0000000009047984 */ /* 0x000e640000000800 */
[----:B01----:R-:W-:-:S04]  /*3800*/  FADD.FTZ R4, -R11, R4 ;  /* 0x000000040b047221 */ /* 0x003fc80000010100 */
[----:B------:R-:W-:-:S04]  /*3810*/  FMUL.FTZ R4, R4, 1.4426950216293334961 ;  /* 0x3fb8aa3b04047820 */ /* 0x000fc80000410000 */
[----:B------:R0:W1:Y:S03]  /*3820*/  MUFU.EX2 R6, R4 ;  /* 0x0000000400067308 */ /* 0x0000660000000800 */
.L_x_2509:
[----:B------:R-:W-:Y:S05]  /*3830*/  BSYNC B1 ;  /* 0x0000000000017941 */ /* 0x000fea0003800000 */
.L_x_2507:
[----:B-1----:R1:W-:Y:S01]  /*3840*/  STS [R9], R6 ;  /* 0x0000000609007388 */ /* 0x0023e20000000800 */
[----:B------:R-:W-:Y:S01]  /*3850*/  IADD3 R0, R0, 0x100, RZ ;  /* 0x0000010000007810 */ /* 0x000fe20007ffe0ff */
[----:B------:R-:W-:-:S03]  /*3860*/  FADD.FTZ R3, R6, R3 ;  /* 0x0000000306037221 */ /* 0x000fc60000010000 */
[----:B------:R-:W-:-:S13]  /*3870*/  ISETP.GT.AND P2, PT, R0, R17, PT ;  /* 0x000000110000720c */ /* 0x000fda0003f44270 */
[----:B-1----:R-:W-:Y:S05]  /*3880*/  @!P2 BRA `(.L_x_2510) ;  /* 0xfffffe900000a947 */ /* 0x002fea000383ffff */
.L_x_2506:
[----:B------:R-:W-:Y:S05]  /*3890*/  BSYNC B0 ;  /* 0x0000000000007941 */ /* 0x000fea0003800000 */
.L_x_2505:
[----:B------:R-:W1:Y:S01]  /*38a0*/  SHFL.BFLY PT, R0, R3, 0x10, 0x1f ;  /* 0x0e001f0003007f89 */ /* 0x000e6200000e0000 */
[----:B------:R-:W-:Y:S01]  /*38b0*/  LOP3.LUT P0, R6, R18, 0x1f, RZ, 0xc0, !PT ;  /* 0x0000001f12067812 */ /* 0x000fe2000780c0ff */
[----:B------:R-:W4:Y:S01]  /*38c0*/  LDC.U8 R10, c[0x0][0x26c] ;  /* 0x00009b00ff0a7b82 */ /* 0x000f220000000000 */
[----:B------:R-:W-:Y:S01]  /*38d0*/  SHF.R.S32.HI R8, RZ, 0x1f, R17 ;  /* 0x0000001fff087819 */ /* 0x000fe20000011411 */
[----:B------:R-:W-:Y:S01]  /*38e0*/  BSSY B0, `(.L_x_2511) ;  /* 0x0000049000007945 */ /* 0x000fe20003800000 */
[----:B------:R-:W-:Y:S02]  /*38f0*/  ISETP.GT.U32.AND P2, PT, R6, 0x7, PT ;  /* 0x000000070600780c */ /* 0x000fe40003f44070 */
[----:B------:R-:W-:-:S04]  /*3900*/  LEA.HI R8, R8, R17, RZ, 0x4 ;  /* 0x0000001108087211 */ /* 0x000fc800078f20ff */
[----:B------:R-:W-:-:S05]  /*3910*/  LOP3.LUT R8, R8, 0xfffffff0, RZ, 0xc0, !PT ;  /* 0xfffffff008087812 */ /* 0x000fca00078ec0ff */
[----:B------:R-:W-:Y:S02]  /*3920*/  IMAD.IADD R8, R17, 0x1, -R8 ;  /* 0x0000000111087824 */ /* 0x000fe400078e0a08 */
[----:B-1----:R-:W-:Y:S01]  /*3930*/  FADD.FTZ R0, R0, R3 ;  /* 0x0000000300007221 */ /* 0x002fe20000010000 */
[----:B------:R-:W-:Y:S02]  /*3940*/  @!P0 SHF.R.U32.HI R3, RZ, 0x3, R18 ;  /* 0x00000003ff038819 */ /* 0x000fe40000011612 */
[----:B----4-:R-:W-:Y:S02]  /*3950*/  ISETP.NE.AND P3, PT, R10, RZ, PT ;  /* 0x000000ff0a00720c */ /* 0x010fe40003f65270 */
[----:B------:R-:W1:Y:S01]  /*3960*/  SHFL.BFLY PT, R5, R0, 0x8, 0x1f ;  /* 0x0d001f0000057f89 */ /* 0x000e6200000e0000 */
[----:B------:R-:W-:Y:S01]  /*3970*/  @!P0 LOP3.LUT R3, R3, 0x1ffffffc, RZ, 0xc0, !PT ;  /* 0x1ffffffc03038812 */ /* 0x000fe200078ec0ff */
[----:B-1----:R-:W-:-:S05]  /*3980*/  FADD.FTZ R5, R0, R5 ;  /* 0x0000000500057221 */ /* 0x002fca0000010000 */
[----:B------:R-:W1:Y:S02]  /*3990*/  SHFL.BFLY PT, R2, R5, 0x4, 0x1f ;  /* 0x0c801f0005027f89 */ /* 0x000e6400000e0000 */
[----:B-1----:R-:W-:-:S05]  /*39a0*/  FADD.FTZ R2, R5, R2 ;  /* 0x0000000205027221 */ /* 0x002fca0000010000 */
[----:B------:R-:W1:Y:S02]  /*39b0*/  SHFL.BFLY PT, R9, R2, 0x2, 0x1f ;  /* 0x0c401f0002097f89 */ /* 0x000e6400000e0000 */
[----:B-1----:R-:W-:Y:S01]  /*39c0*/  FADD.FTZ R9, R2, R9 ;  /* 0x0000000902097221 */ /* 0x002fe20000010000 */
[----:B------:R-:W-:-:S04]  /*39d0*/  LEA.HI R2, R7, R18, RZ, 0x4 ;  /* 0x0000001207027211 */ /* 0x000fc800078f20ff */
[----:B0-----:R-:W0:Y:S02]  /*39e0*/  SHFL.BFLY PT, R4, R9, 0x1, 0x1f ;  /* 0x0c201f0009047f89 */ /* 0x001e2400000e0000 */
[----:B0-----:R-:W-:Y:S01]  /*39f0*/  FADD.FTZ R4, R9, R4 ;  /* 0x0000000409047221 */ /* 0x001fe20000010000 */
[----:B------:R-:W-:-:S04]  /*3a00*/  LOP3.LUT R9, R2, 0xfffffff0, RZ, 0xc0, !PT ;  /* 0xfffffff002097812 */ /* 0x000fc800078ec0ff */
[----:B------:R0:W-:Y:S01]  /*3a10*/  @!P0 STS [R3+0x20], R4 ;  /* 0x0000200403008388 */ /* 0x0001e20000000800 */
[----:B------:R-:W-:-:S03]  /*3a20*/  IMAD.IADD R21, R18, 0x1, -R9 ;  /* 0x0000000112157824 */ /* 0x000fc600078e0a09 */
[----:B------:R-:W-:Y:S01]  /*3a30*/  BAR.SYNC.DEFER_BLOCKING 0x0 ;  /* 0x0000000000007b1d */ /* 0x000fe20000010000 */
[----:B------:R-:W-:Y:S02]  /*3a40*/  ISETP.EQ.U32.AND P0, PT, RZ, c[0x0][0x190], PT ;  /* 0x00006400ff007a0c */ /* 0x000fe40003f02070 */
[C---:B------:R-:W-:Y:S01]  /*3a50*/  ISETP.GT.AND P5, PT, R21.reuse, 0x9, PT ;  /* 0x000000091500780c */ /* 0x040fe20003fa4270 */
[----:B------:R-:W-:Y:S01]  /*3a60*/  IMAD.SHL.U32 R21, R21, 0x8, RZ ;  /* 0x0000000815157824 */ /* 0x000fe200078e00ff */
[----:B0-----:R-:W-:Y:S01]  /*3a70*/  SHF.R.S32.HI R3, RZ, 0x4, R2 ;  /* 0x00000004ff037819 */ /* 0x001fe20000011402 */
[----:B------:R-:W0:Y:S03]  /*3a80*/  @!P2 LDS R4, [R6.X4+0x20] ;  /* 0x000020000604a984 */ /* 0x000e260000004800 */
[----:B------:R-:W-:Y:S02]  /*3a90*/  ISETP.NE.OR P2, PT, R3, R8, P5 ;  /* 0x000000080300720c */ /* 0x000fe40002f45670 */
[----:B------:R-:W-:-:S02]  /*3aa0*/  CS2R R8, SRZ ;  /* 0x0000000000087805 */ /* 0x000fc4000001ff00 */
[----:B------:R-:W-:-:S13]  /*3ab0*/  ISETP.EQ.OR.EX P0, PT, RZ, c[0x0][0x194], P2, P0 ;  /* 0x00006500ff007a0c */ /* 0x000fda0001702700 */
[----:B------:R-:W-:Y:S02]  /*3ac0*/  @!P0 IMAD.MOV.U32 R11, RZ, RZ, 0x2 ;  /* 0x00000002ff0b8424 */ /* 0x000fe400078e00ff */
[----:B------:R-:W-:-:S04]  /*3ad0*/  @!P0 IMAD R10, R19, 0x50, R21 ;  /* 0x00000050130a8824 */ /* 0x000fc800078e0215 */
[----:B------:R-:W-:Y:S01]  /*3ae0*/  @!P0 IMAD.WIDE R10, R10, R11, c[0x0][0x190] ;  /* 0x000064000a0a8625 */ /* 0x000fe200078e020b */
[----:B0-----:R-:W0:Y:S03]  /*3af0*/  SHFL.BFLY PT, R5, R4, 0x4, 0x1f ;  /* 0x0c801f0004057f89 */ /* 0x001e2600000e0000 */
[----:B0-----:R-:W-:Y:S02]  /*3b00*/  FADD.FTZ R5, R5, R4 ;  /* 0x0000000405057221 */ /* 0x001fe40000010000 */
[----:B------:R-:W-:-:S03]  /*3b10*/  IMAD.MOV.U32 R4, RZ, RZ, c[0x0][0x1d4] ;  /* 0x00007500ff047624 */ /* 0x000fc600078e00ff */
[----:B------:R-:W0:Y:S02]  /*3b20*/  SHFL.BFLY PT, R0, R5, 0x2, 0x1f ;  /* 0x0c401f0005007f89 */ /* 0x000e2400000e0000 */
[----:B------:R-:W-:-:S04]  /*3b30*/  IMNMX R2, R4, c[0x0][0x1ec], PT ;  /* 0x00007b0004027a17 */ /* 0x000fc80003800200 */
[----:B------:R-:W-:Y:S01]  /*3b40*/  IADD3 R2, R2, 0x4, RZ ;  /* 0x0000000402027810 */ /* 0x000fe20007ffe0ff */
[----:B0-----:R-:W-:-:S03]  /*3b50*/  FADD.FTZ R0, R5, R0 ;  /* 0x0000000005007221 */ /* 0x001fc60000010000 */
[----:B------:R-:W-:Y:S02]  /*3b60*/  SHF.R.S32.HI R5, RZ, 0x1f, R2 ;  /* 0x0000001fff057819 */ /* 0x000fe40000011402 */
[----:B------:R-:W0:Y:S02]  /*3b70*/  SHFL.BFLY PT, R7, R0, 0x1, 0x1f ;  /* 0x0c201f0000077f89 */ /* 0x000e2400000e0000 */
[----:B------:R-:W-:Y:S01]  /*3b80*/  LEA.HI R5, R5, R2, RZ, 0x2 ;  /* 0x0000000205057211 */ /* 0x000fe200078f10ff */
[----:B0-----:R-:W-:-:S04]  /*3b90*/  FADD.FTZ R2, R0, R7 ;  /* 0x0000000700027221 */ /* 0x001fc80000010000 */
[----:B------:R-:W-:Y:S01]  /*3ba0*/  IMAD.SHL.U32 R0, R5, 0x4, RZ ;  /* 0x0000000405007824 */ /* 0x000fe200078e00ff */
[----:B------:R-:W-:Y:S01]  /*3bb0*/  CS2R R6, SRZ ;  /* 0x0000000000067805 */ /* 0x000fe2000001ff00 */
[----:B------:R-:W-:Y:S01]  /*3bc0*/  CS2R R4, SRZ ;  /* 0x0000000000047805 */ /* 0x000fe2000001ff00 */
[----:B------:R-:W0:Y:S02]  /*3bd0*/  SHFL.IDX PT, R2, R2, RZ, 0x1f ;  /* 0x00001fff02027589 */ /* 0x000e2400000e0000 */
[----:B------:R-:W-:Y:S01]  /*3be0*/  LOP3.LUT R0, R0, 0xfffffff0, RZ, 0xc0, !PT ;  /* 0xfffffff000007812 */ /* 0x000fe200078ec0ff */
[----:B------:R-:W-:Y:S05]  /*3bf0*/  @P1 BRA `(.L_x_2512) ;  /* 0x0000017000001947 */ /* 0x000fea0003800000 */
[----:B0-----:R-:W-:Y:S02]  /*3c00*/  FADD.FTZ R12, R2, 9.9999999747524270788e-07 ;  /* 0x358637bd020c7421 */ /* 0x001fe40000010000 */
[----:B------:R-:W-:Y:S02]  /*3c10*/  @P3 IMAD.MOV.U32 R13, RZ, RZ, c[0x0][0x268] ;  /* 0x00009a00ff0d3624 */ /* 0x000fe400078e00ff */
[----:B---3--:R0:W1:Y:S01]  /*3c20*/  MUFU.RCP R29, R12 ;  /* 0x0000000c001d7308 */ /* 0x0080620000001000 */
[----:B------:R-:W-:-:S02]  /*3c30*/  IMAD.IADD R15, R144, 0x1, R18 ;  /* 0x00000001900f7824 */ /* 0x000fc400078e0212 */
[----:B------:R-:W-:-:S04]  /*3c40*/  @P3 IMAD R2, R22, R13, c[0x0][0x1ec] ;  /* 0x00007b0016023624 */ /* 0x000fc800078e020d */
[----:B------:R-:W-:Y:S01]  /*3c50*/  @P3 IMAD R13, R2, c[0x0][0x1d4], RZ ;  /* 0x00007500020d3a24 */ /* 0x000fe200078e02ff */
[----:B------:R-:W-:-:S03]  /*3c60*/  IADD3 R2, R0, 0x140, RZ ;  /* 0x0000014000027810 */ /* 0x000fc60007ffe0ff */
[--C-:B------:R-:W-:Y:S01]  /*3c70*/  @P3 IMAD.MOV.U32 R8, RZ, RZ, R13.reuse ;  /* 0x000000ffff083224 */ /* 0x100fe200078e000d */
[----:B0-----:R-:W-:-:S03]  /*3c80*/  @P3 SHF.R.S32.HI R9, RZ, 0x1f, R13 ;  /* 0x0000001fff093819 */ /* 0x001fc6000001140d */
.L_x_2513:
[C---:B------:R-:W-:Y:S01]  /*3c90*/  IMAD.IADD R31, R15.reuse, 0x1, -R144 ;  /* 0x000000010f1f7824 */ /* 0x040fe200078e0a90 */
[----:B0-----:R-:W-:-:S04]  /*3ca0*/  @P3 IADD3 R13, P1, R15, R8, RZ ;  /* 0x000000080f0d3210 */ /* 0x001fc80007f3e0ff */
[----:B------:R-:W0:Y:S01]  /*3cb0*/  LDS R12, [R31.X4+0x140] ;  /* 0x000140001f0c7984 */ /* 0x000e220000004800 */
[C---:B------:R-:W-:Y:S02]  /*3cc0*/  @P3 LEA.HI.X.SX32 R14, R15.reuse, R9, 0x1, P1 ;  /* 0x000000090f0e3211 */ /* 0x040fe400008f0eff */
[----:B------:R-:W-:Y:S01]  /*3cd0*/  IADD3 R15, R15, 0x100, RZ ;  /* 0x000001000f0f7810 */ /* 0x000fe20007ffe0ff */
[----:B012---:R-:W-:Y:S01]  /*3ce0*/  FMUL.FTZ R33, R12, R29 ;  /* 0x0000001d0c217220 */ /* 0x007fe20000410000 */
[----:B------:R-:W-:-:S04]  /*3cf0*/  @P3 LEA R12, P1, R13, c[0x0][0x260], 0x2 ;  /* 0x000098000d0c3a11 */ /* 0x000fc800078210ff */
[----:B------:R-:W-:Y:S01]  /*3d00*/  @P3 LEA.HI.X R13, R13, c[0x0][0x264], R14, 0x2, P1 ;  /* 0x000099000d0d3a11 */ /* 0x000fe200008f140e */
[----:B------:R-:W-:Y:S01]  /*3d10*/  IMAD R14, R31, 0x2, R2 ;  /* 0x000000021f0e7824 */ /* 0x000fe200078e0202 */
[----:B------:R-:W-:Y:S02]  /*3d20*/  F2FP.PACK_AB R27, RZ, R33 ;  /* 0x00000021ff1b723e */ /* 0x000fe400000000ff */
[----:B------:R-:W-:Y:S01]  /*3d30*/  ISETP.GT.AND P1, PT, R15, R17, PT ;  /* 0x000000110f00720c */ /* 0x000fe20003f24270 */
[----:B------:R0:W-:Y:S04]  /*3d40*/  @P3 STG.E [R12.64], R33 ;  /* 0x000000210c003986 */ /* 0x0001e8000c101924 */
[----:B------:R0:W-:Y:S08]  /*3d50*/  STS.U16 [R14], R27 ;  /* 0x0000001b0e007388 */ /* 0x0001f00000000400 */
[----:B------:R-:W-:Y:S05]  /*3d60*/  @!P1 BRA `(.L_x_2513) ;  /* 0xffffff2000009947 */ /* 0x000fea000383ffff */
.L_x_2512:
[----:B------:R-:W-:Y:S05]  /*3d70*/  BSYNC B0 ;  /* 0x0000000000007941 */ /* 0x000fea0003800000 */
.L_x_2511:
[----:B------:R1:W5:Y:S01]  /*3d80*/  @!P0 LDG.E.128 R4, [R10.64] ;  /* 0x000000240a048981 */ /* 0x000362000c1e1d00 */
[----:B------:R-:W-:Y:S01]  /*3d90*/  BSSY B0, `(.L_x_2514) ;  /* 0x0000150000007945 */ /* 0x000fe20003800000 */
[----:B0-----:R-:W-:Y:S01]  /*3da0*/  IMAD R2, R22, c[0x0][0x1d4], RZ ;  /* 0x0000750016027a24 */ /* 0x001fe200078e02ff */
[----:B------:R-:W-:Y:S01]  /*3db0*/  CS2R R42, SRZ ;  /* 0x00000000002a7805 */ /* 0x000fe2000001ff00 */
[----:B------:R-:W-:Y:S01]  /*3dc0*/  IMAD.MOV.U32 R44, RZ, RZ, RZ ;  /* 0x000000ffff2c7224 */ /* 0x000fe200078e00ff */
[----:B------:R-:W-:Y:S01]  /*3dd0*/  CS2R R40, SRZ ;  /* 0x0000000000287805 */ /* 0x000fe2000001ff00 */
[----:B------:R-:W-:Y:S01]  /*3de0*/  IMAD.MOV.U32 R37, RZ, RZ, RZ ;  /* 0x000000ffff257224 */ /* 0x000fe200078e00ff */
[----:B------:R-:W-:Y:S01]  /*3df0*/  CS2R R38, SRZ ;  /* 0x0000000000267805 */ /* 0x000fe2000001ff00 */
[----:B------:R-:W-:Y:S06]  /*3e00*/  BAR.SYNC.DEFER_BLOCKING 0x0 ;  /* 0x0000000000007b1d */ /* 0x000fec0000010000 */
[----:B------:R-:W-:Y:S05]  /*3e10*/  @P5 BRA `(.L_x_2515) ;  /* 0x0000147000005947 */ /* 0x000fea0003800000 */
[----:B-1----:R-:W-:Y:S01]  /*3e20*/  IMAD.IADD R36, R144, 0x1, R3 ;  /* 0x0000000190247824 */ /* 0x002fe200078e0203 */
[----:B------:R-:W-:Y:S01]  /*3e30*/  IMNMX R58, R17, c[0x0][0x1d4], PT ;  /* 0x00007500113a7a17 */ /* 0x000fe20003800200 */
[----:B------:R-:W-:Y:S01]  /*3e40*/  IMAD R20, R20, c[0x0][0x1d4], R21 ;  /* 0x0000750014147a24 */ /* 0x000fe200078e0215 */
[----:B------:R-:W-:Y:S01]  /*3e50*/  BSSY B1, `(.L_x_2516) ;  /* 0x0000098000017945 */ /* 0x000fe20003800000 */
[----:B------:R-:W-:Y:S01]  /*3e60*/  IMAD.MOV.U32 R44, RZ, RZ, RZ ;  /* 0x000000ffff2c7224 */ /* 0x000fe200078e00ff */
[----:B------:R-:W-:-:S02]  /*3e70*/  ISETP.GE.AND P0, PT, R36, R58, PT ;  /* 0x0000003a2400720c */ /* 0x000fc40003f06270 */
[----:B------:R-:W-:-:S11]  /*3e80*/  SHF.R.S32.HI R27, RZ, 0x1f, R20 ;  /* 0x0000001fff1b7819 */ /* 0x000fd60000011414 */
[----:B------:R-:W-:Y:S05]  /*3e90*/  @P0 BRA `(.L_x_2517) ;  /* 0x0000093000000947 */ /* 0x000fea0003800000 */
[----:B------:R-:W-:Y:S01]  /*3ea0*/  IADD3 R8, -R144, -0x2, -R3 ;  /* 0xfffffffe90087810 */ /* 0x000fe20007ffe903 */
[----:B------:R-:W-:Y:S01]  /*3eb0*/  BSSY B2, `(.L_x_2518) ;  /* 0x0000033000027945 */ /* 0x000fe20003800000 */
[----:B------:R-:W-:Y:S01]  /*3ec0*/  LOP3.LUT R9, RZ, R58, RZ, 0x33, !PT ;  /* 0x0000003aff097212 */ /* 0x000fe200078e33ff */
[----:B------:R-:W-:Y:S01]  /*3ed0*/  CS2R R38, SRZ ;  /* 0x0000000000267805 */ /* 0x000fe2000001ff00 */
[----:B------:R-:W-:Y:S01]  /*3ee0*/  IMAD.MOV.U32 R45, RZ, RZ, R36 ;  /* 0x000000ffff2d7224 */ /* 0x000fe200078e0024 */
[----:B------:R-:W-:Y:S01]  /*3ef0*/  CS2R R42, SRZ ;  /* 0x00000000002a7805 */ /* 0x000fe2000001ff00 */
[----:B------:R-:W-:Y:S01]  /*3f00*/  IMAD.MOV.U32 R37, RZ, RZ, RZ ;  /* 0x000000ffff257224 */ /* 0x000fe200078e00ff */
[----:B------:R-:W-:Y:S01]  /*3f10*/  CS2R R40, SRZ ;  /* 0x0000000000287805 */ /* 0x000fe2000001ff00 */
[----:B------:R-:W-:Y:S02]  /*3f20*/  IMAD.IADD R9, R8, 0x1, -R9 ;  /* 0x0000000108097824 */ /* 0x000fe400078e0a09 */
[----:B------:R-:W-:-:S03]  /*3f30*/  IMAD.MOV.U32 R44, RZ, RZ, RZ ;  /* 0x000000ffff2c7224 */ /* 0x000fc600078e00ff */
[C---:B------:R-:W-:Y:S02]  /*3f40*/  LEA.HI R8, R9.reuse, 0x1, RZ, 0x1c ;  /* 0x0000000109087811 */ /* 0x040fe400078fe0ff */
[----:B------:R-:W-:Y:S02]  /*3f50*/  ISETP.GE.U32.AND P0, PT, R9, 0x30, PT ;  /* 0x000000300900780c */ /* 0x000fe40003f06070 */
[----:B------:R-:W-:-:S13]  /*3f60*/  LOP3.LUT P1, R8, R8, 0x3, RZ, 0xc0, !PT ;  /* 0x0000000308087812 */ /* 0x000fda000782c0ff */
[----:B------:R-:W-:Y:S05]  /*3f70*/  @!P1 BRA `(.L_x_2519) ;  /* 0x0000026000009947 */ /* 0x000fea0003800000 */
[----:B------:R-:W-:Y:S02]  /*3f80*/  IMAD R9, R36, 0x50, RZ ;  /* 0x0000005024097824 */ /* 0x000fe400078e02ff */
[----:B------:R-:W-:Y:S02]  /*3f90*/  IMAD.MOV.U32 R12, RZ, RZ, R8 ;  /* 0x000000ffff0c7224 */ /* 0x000fe400078e0008 */
[----:B------:R-:W-:Y:S01]  /*3fa0*/  IMAD R8, R3, 0x2, R0 ;  /* 0x0000000203087824 */ /* 0x000fe200078e0200 */
[----:B------:R-:W-:Y:S01]  /*3fb0*/  IADD3 R35, P1, R20, R9, RZ ;  /* 0x0000000914237210 */ /* 0x000fe20007f3e0ff */
[----:B------:R-:W-:Y:S02]  /*3fc0*/  IMAD.MOV.U32 R39, RZ, RZ, RZ ;  /* 0x000000ffff277224 */ /* 0x000fe400078e00ff */
[----:B------:R-:W-:Y:S01]  /*3fd0*/  IMAD.MOV.U32 R45, RZ, RZ, R36 ;  /* 0x000000ffff2d7224 */ /* 0x000fe200078e0024 */
[----:B------:R-:W-:Y:S02]  /*3fe0*/  LEA.HI.X.SX32 R10, R9, R27, 0x1, P1 ;  /* 0x0000001b090a7211 */ /* 0x000fe400008f0eff */
[----:B--2---:R-:W-:-:S02]  /*3ff0*/  LEA R32, P1, R35, c[0x0][0x1a0], 0x1 ;  /* 0x0000680023207a11 */ /* 0x004fc400078208ff */
[----:B------:R-:W-:Y:S02]  /*4000*/  IADD3 R13, R8, 0x140, RZ ;  /* 0x00000140080d7810 */ /* 0x000fe40007ffe0ff */
[----:B------:R-:W-:-:S03]  /*4010*/  LEA.HI.X R35, R35, c[0x0][0x1a4], R10, 0x1, P1 ;  /* 0x0000690023237a11 */ /* 0x000fc600008f0c0a */
.L_x_2520:
[----:B------:R-:W-:Y:S01]  /*4020*/  IMAD.MOV.U32 R8, RZ, RZ, R32 ;  /* 0x000000ffff087224 */ /* 0x000fe200078e0020 */
[----:B------:R0:W1:Y:S01]  /*4030*/  LDS.U16 R14, [R13] ;  /* 0x000000000d0e7984 */ /* 0x0000620000000400 */
[----:B------:R-:W-:-:S06]  /*4040*/  IMAD.MOV.U32 R9, RZ, RZ, R35 ;  /* 0x000000ffff097224 */ /* 0x000fcc00078e0023 */
[----:B------:R-:W2:Y:S01]  /*4050*/  LDG.E.128 R8, [R8.64] ;  /* 0x0000002408087981 */ /* 0x000ea2000c1e1d00 */
[----:B------:R-:W-:Y:S02]  /*4060*/  IADD3 R12, R12, -0x1, RZ ;  /* 0xffffffff0c0c7810 */ /* 0x000fe40007ffe0ff */
[----:B------:R-:W-:Y:S02]  /*4070*/  IADD3 R32, P3, R32, 0xa00, RZ ;  /* 0x00000a0020207810 */ /* 0x000fe40007f7e0ff */
[----:B------:R-:W-:Y:S02]  /*4080*/  ISETP.NE.AND P1, PT, R12, RZ, PT ;  /* 0x000000ff0c00720c */ /* 0x000fe40003f25270 */
[----:B------:R-:W-:Y:S01]  /*4090*/  IADD3 R45, R45, 0x10, RZ ;  /* 0x000000102d2d7810 */ /* 0x000fe20007ffe0ff */
[----:B------:R-:W-:Y:S01]  /*40a0*/  IMAD.X R35, RZ, RZ, R35, P3 ;  /* 0x000000ffff237224 */ /* 0x000fe200018e0623 */
[----:B0-----:R-:W-:Y:S01]  /*40b0*/  IADD3 R13, R13, 0x20, RZ ;  /* 0x000000200d0d7810 */ /* 0x001fe20007ffe0ff */
[----:B-1----:R-:W-:-:S02]  /*40c0*/  HADD2.F32 R14, -RZ, R14.H0_H0 ;  /* 0x2000000eff0e7230 */ /* 0x002fc40000004100 */
[----:B--2---:R-:W-:Y:S02]  /*40d0*/  HADD2.F32 R33, -RZ, R10.H0_H0 ;  /* 0x2000000aff217230 */ /* 0x004fe40000004100 */
[----:B------:R-:W-:Y:S02]  /*40e0*/  HADD2.F32 R30, -RZ, R11.H0_H0 ;  /* 0x2000000bff1e7230 */ /* 0x000fe40000004100 */
[--C-:B------:R-:W-:Y:S01]  /*40f0*/  HADD2.F32 R15, -RZ, R8.reuse.H0_H0 ;  /* 0x20000008ff0f7230 */ /* 0x100fe20000004100 */
[C---:B------:R-:W-:Y:S01]  /*4100*/  FFMA.FTZ R40, R14.reuse, R33, R40 ;  /* 0x000000210e287223 */ /* 0x040fe20000010028 */
[----:B---3--:R-:W-:Y:S01]  /*4110*/  HADD2.F32 R29, -RZ, R8.H1_H1 ;  /* 0x30000008ff1d7230 */ /* 0x008fe20000004100 */
        /* <DEDUP_REMOVED lines=10> */
[----:B------:R-:W-:Y:S01]  /*41c0*/  FFMA.FTZ R44, R14, R11, R44 ;  /* 0x0000000b0e2c7223 */ /* 0x000fe2000001002c */
[----:B------:R-:W-:Y:S05]  /*41d0*/  @P1 BRA `(.L_x_2520) ;  /* 0xfffffe4000001947 */ /* 0x000fea000383ffff */
.L_x_2519:
[----:B------:R-:W-:Y:S05]  /*41e0*/  BSYNC B2 ;  /* 0x0000000000027941 */ /* 0x000fea0003800000 */
.L_x_2518:
[----:B------:R-:W-:Y:S05]  /*41f0*/  @!P0 BRA `(.L_x_2517) ;  /* 0x000005d000008947 */ /* 0x000fea0003800000 */
[C---:B------:R-:W-:Y:S02]  /*4200*/  IMAD R9, R45.reuse, 0x2, R0 ;  /* 0x000000022d097824 */ /* 0x040fe400078e0200 */
[----:B------:R-:W-:-:S03]  /*4210*/  IMAD R8, R45, 0x50, RZ ;  /* 0x000000502d087824 */ /* 0x000fc600078e02ff */
[----:B------:R-:W-:Y:S02]  /*4220*/  IADD3 R9, R9, 0x40, RZ ;  /* 0x0000004009097810 */ /* 0x000fe40007ffe0ff */
[----:B------:R-:W-:-:S03]  /*4230*/  IADD3 R57, P0, R20, R8, RZ ;  /* 0x0000000814397210 */ /* 0x000fc60007f1e0ff */
[----:B------:R-:W-:Y:S01]  /*4240*/  IMAD R9, R144, -0x2, R9 ;  /* 0xfffffffe90097824 */ /* 0x000fe200078e0209 */
[----:B------:R-:W-:Y:S02]  /*4250*/  LEA.HI.X.SX32 R8, R8, R27, 0x1, P0 ;  /* 0x0000001b08087211 */ /* 0x000fe400000f0eff */
[----:B------:R-:W-:Y:S02]  /*4260*/  LEA R56, P0, R57, c[0x0][0x1a0], 0x1 ;  /* 0x0000680039387a11 */ /* 0x000fe400078008ff */
[----:B------:R-:W-:Y:S02]  /*4270*/  IADD3 R48, R9, 0x140, RZ ;  /* 0x0000014009307810 */ /* 0x000fe40007ffe0ff */
[----:B------:R-:W-:-:S03]  /*4280*/  LEA.HI.X R57, R57, c[0x0][0x1a4], R8, 0x1, P0 ;  /* 0x0000690039397a11 */ /* 0x000fc600000f0c08 */
.L_x_2521:
[----:B------:R-:W-:Y:S01]  /*4290*/  IMAD.MOV.U32 R46, RZ, RZ, R56 ;  /* 0x000000ffff2e7224 */ /* 0x000fe200078e0038 */
[----:B------:R-:W0:Y:S01]  /*42a0*/  LDS.U16 R49, [R48+-0x40] ;  /* 0xffffc00030317984 */ /* 0x000e220000000400 */
[----:B------:R-:W-:-:S03]  /*42b0*/  IMAD.MOV.U32 R47, RZ, RZ, R57 ;  /* 0x000000ffff2f7224 */ /* 0x000fc600078e0039 */
[----:B------:R-:W1:Y:S04]  /*42c0*/  LDS.U16 R53, [R48+-0x20] ;  /* 0xffffe00030357984 */ /* 0x000e680000000400 */
[----:B--2---:R-:W2:Y:S04]  /*42d0*/  LDG.E.128 R32, [R46.64] ;  /* 0x000000242e207981 */ /* 0x004ea8000c1e1d00 */
[----:B---3--:R3:W4:Y:S04]  /*42e0*/  LDG.E.128 R28, [R46.64+0xa00] ;  /* 0x000a00242e1c7981 */ /* 0x008728000c1e1d00 */
[----:B------:R3:W3:Y:S04]  /*42f0*/  LDG.E.128 R12, [R46.64+0x1400] ;  /* 0x001400242e0c7981 */ /* 0x0006e8000c1e1d00 */
[----:B------:R3:W3:Y:S01]  /*4300*/  LDG.E.128 R8, [R46.64+0x1e00] ;  /* 0x001e00242e087981 */ /* 0x0006e2000c1e1d00 */
[----:B------:R-:W-:-:S02]  /*4310*/  IADD3 R56, P0, R46, 0x2800, RZ ;  /* 0x000028002e387810 */ /* 0x000fc40007f1e0ff */
[----:B------:R-:W-:Y:S01]  /*4320*/  IADD3 R45, R45, 0x40, RZ ;  /* 0x000000402d2d7810 */ /* 0x000fe20007ffe0ff */
[----:B------:R-:W1:Y:S02]  /*4330*/  LDS.U16 R54, [R48] ;  /* 0x0000000030367984 */ /* 0x000e640000000400 */
[----:B------:R-:W-:Y:S01]  /*4340*/  IMAD.X R57, RZ, RZ, R47, P0 ;  /* 0x000000ffff397224 */ /* 0x000fe200000e062f */
[----:B------:R-:W-:Y:S01]  /*4350*/  ISETP.GE.AND P0, PT, R45, R58, PT ;  /* 0x0000003a2d00720c */ /* 0x000fe20003f06270 */
[----:B------:R0:W1:Y:S02]  /*4360*/  LDS.U16 R55, [R48+0x20] ;  /* 0x0000200030377984 */ /* 0x0000640000000400 */
[----:B0-----:R-:W-:Y:S01]  /*4370*/  IADD3 R48, R48, 0x80, RZ ;  /* 0x0000008030307810 */ /* 0x001fe20007ffe0ff */
[----:B------:R-:W-:Y:S02]  /*4380*/  HADD2.F32 R49, -RZ, R49.H0_H0 ;  /* 0x20000031ff317230 */ /* 0x000fe40000004100 */
[----:B-1----:R-:W-:-:S02]  /*4390*/  HADD2.F32 R53, -RZ, R53.H0_H0 ;  /* 0x20000035ff357230 */ /* 0x002fc40000004100 */
[----:B------:R-:W-:Y:S02]  /*43a0*/  HADD2.F32 R54, -RZ, R54.H0_H0 ;  /* 0x20000036ff367230 */ /* 0x000fe40000004100 */
[----:B------:R-:W-:Y:S02]  /*43b0*/  HADD2.F32 R55, -RZ, R55.H0_H0 ;  /* 0x20000037ff377230 */ /* 0x000fe40000004100 */
[--C-:B--2---:R-:W-:Y:S02]  /*43c0*/  HADD2.F32 R51, -RZ, R33.reuse.H0_H0 ;  /* 0x20000021ff337230 */ /* 0x104fe40000004100 */
[----:B------:R-:W-:Y:S02]  /*43d0*/  HADD2.F32 R52, -RZ, R33.H1_H1 ;  /* 0x30000021ff347230 */ /* 0x000fe40000004100 */
        /* <DEDUP_REMOVED lines=8> */
[--C-:B---3--:R-:W-:Y:S01]  /*4460*/  HADD2.F32 R46, -RZ, R35.reuse.H0_H0 ;  /* 0x20000023ff2e7230 */ /* 0x108fe20000004100 */
        /* <DEDUP_REMOVED lines=22> */
[----:B------:R-:W-:Y:S01]  /*45d0*/  FFMA.FTZ R35, R53, R42, R35 ;  /* 0x0000002a35237223 */ /* 0x000fe20000010023 */
        /* <DEDUP_REMOVED lines=12> */
[----:B------:R-:W-:Y:S01]  /*46a0*/  HADD2.F32 R32, -RZ, R8.H0_H0 ;  /* 0x20000008ff207230 */ /* 0x000fe20000004100 */
[C---:B------:R-:W-:Y:S01]  /*46b0*/  FFMA.FTZ R14, R54.reuse, R14, R39 ;  /* 0x0000000e360e7223 */ /* 0x040fe20000010027 */
[----:B------:R-:W-:Y:S01]  /*46c0*/  HADD2.F32 R40, -RZ, R10.H0_H0 ;  /* 0x2000000aff287230 */ /* 0x000fe20000004100 */
[----:B------:R-:W-:Y:S01]  /*46d0*/  FFMA.FTZ R15, R54, R15, R35 ;  /* 0x0000000f360f7223 */ /* 0x000fe20000010023 */
        /* <DEDUP_REMOVED lines=15> */
.L_x_2517:
[----:B------:R-:W-:Y:S05]  /*47d0*/  BSYNC B1 ;  /* 0x0000000000017941 */ /* 0x000fea0003800000 */
.L_x_2516:
        /* <DEDUP_REMOVED lines=37> */
[----:B------:R-:W4:Y:S01]  /*4a30*/  LDG.E.128 R8, [R8.64] ;  /* 0x0000002408087981 */ /* 0x000f22000c1e1d00 */
[----:B--2---:R-:W-:-:S05]  /*4a40*/  IMAD R32, R3, 0x2, R0 ;  /* 0x0000000203207824 */ /* 0x004fca00078e0200 */
[----:B------:R-:W0:Y:S02]  /*4a50*/  LDS.U16 R12, [R32+0x140] ;  /* 0x00014000200c7984 */ /* 0x000e240000000400 */
[----:B0-----:R-:W-:Y:S02]  /*4a60*/  HADD2.F32 R12, -RZ, R12.H0_H0 ;  /* 0x2000000cff0c7230 */ /* 0x001fe40000004100 */
[----:B----4-:R-:W-:Y:S02]  /*4a70*/  HADD2.F32 R31, -RZ, R10.H0_H0 ;  /* 0x2000000aff1f7230 */ /* 0x010fe40000004100 */
[----:B---3--:R-:W-:Y:S02]  /*4a80*/  HADD2.F32 R28, -RZ, R11.H0_H0 ;  /* 0x2000000bff1c7230 */ /* 0x008fe40000004100 */
        /* <DEDUP_REMOVED lines=14> */
.L_x_2525:
[----:B------:R-:W-:Y:S05]  /*4b70*/  BSYNC B2 ;  /* 0x0000000000027941 */ /* 0x000fea0003800000 */
.L_x_2524:
[----:B------:R-:W-:Y:S02]  /*4b80*/  IADD3 R36, R36, 0x10, RZ ;  /* 0x0000001024247810 */ /* 0x000fe40007ffe0ff */
.L_x_2523:
[----:B------:R-:W-:Y:S05]  /*4b90*/  BSYNC B1 ;  /* 0x0000000000017941 */ /* 0x000fea0003800000 */
.L_x_2522:
[----:B------:R-:W-:-:S13]  /*4ba0*/  LOP3.LUT P0, RZ, R30, 0xfffffff0, RZ, 0xc0, !PT ;  /* 0xfffffff01eff7812 */ /* 0x000fda000780c0ff */
[----:B------:R-:W-:Y:S05]  /*4bb0*/  @!P0 BRA `(.L_x_2515) ;  /* 0x000006d000008947 */ /* 0x000fea0003800000 */
[----:B------:R-:W-:Y:S02]  /*4bc0*/  IMAD R9, R36, 0x2, R0 ;  /* 0x0000000224097824 */ /* 0x000fe400078e0200 */
[----:B------:R-:W-:Y:S02]  /*4bd0*/  IMAD.MOV.U32 R10, RZ, RZ, RZ ;  /* 0x000000ffff0a7224 */ /* 0x000fe400078e00ff */
[----:B------:R-:W-:Y:S02]  /*4be0*/  IMAD R31, R144, -0x2, R9 ;  /* 0xfffffffe901f7824 */ /* 0x000fe400078e0209 */
.L_x_2530:
[C---:B------:R-:W-:Y:S01]  /*4bf0*/  ISETP.GE.AND P1, PT, R36.reuse, c[0x0][0x1d4], PT ;  /* 0x0000750024007a0c */ /* 0x040fe20003f26270 */
[----:B------:R-:W-:Y:S01]  /*4c00*/  BSSY B1, `(.L_x_2526) ;  /* 0x0000033000017945 */ /* 0x000fe20003800000 */
[----:B------:R-:W-:Y:S01]  /*4c10*/  IADD3 R34, R36, 0x10, RZ ;  /* 0x0000001024227810 */ /* 0x000fe20007ffe0ff */
[----:B--2---:R-:W-:-:S03]  /*4c20*/  IMAD.IADD R33, R31, 0x1, R10 ;  /* 0x000000011f217824 */ /* 0x004fc600078e020a */
        /* <DEDUP_REMOVED lines=30> */
[----:B------:R-:W2:Y:S01]  /*4e10*/  LDG.E.128 R12, [R8.64] ;  /* 0x00000024080c7981 */ /* 0x000ea2000c1e1d00 */
[----:B0-----:R-:W-:Y:S02]  /*4e20*/  HADD2.F32 R11, -RZ, R11.H0_H0 ;  /* 0x2000000bff0b7230 */ /* 0x001fe40000004100 */
[--C-:B--23--:R-:W-:Y:S02]  /*4e30*/  HADD2.F32 R29, -RZ, R13.reuse.H0_H0 ;  /* 0x2000000dff1d7230 */ /* 0x10cfe40000004100 */
[----:B------:R-:W-:Y:S02]  /*4e40*/  HADD2.F32 R30, -RZ, R13.H1_H1 ;  /* 0x3000000dff1e7230 */ /* 0x000fe40000004100 */
[----:B------:R-:W-:Y:S01]  /*4e50*/  HADD2.F32 R28, -RZ, R12.H0_H0 ;  /* 0x2000000cff1c7230 */ /* 0x000fe20000004100 */
[C---:B------:R-:W-:Y:S01]  /*4e60*/  FFMA.FTZ R38, R11.reuse, R29, R38 ;  /* 0x0000001d0b267223 */ /* 0x040fe20000010026 */
[----:B------:R-:W-:Y:S01]  /*4e70*/  HADD2.F32 R13, -RZ, R14.H0_H0 ;  /* 0x2000000eff0d7230 */ /* 0x000fe20000004100 */
        /* <DEDUP_REMOVED lines=11> */
.L_x_2527:
[----:B------:R-:W-:Y:S05]  /*4f30*/  BSYNC B1 ;  /* 0x0000000000017941 */ /* 0x000fea0003800000 */
.L_x_2526:
        /* <DEDUP_REMOVED lines=48> */
.L_x_2529:
[----:B------:R-:W-:Y:S05]  /*5240*/  BSYNC B1 ;  /* 0x0000000000017941 */ /* 0x000fea0003800000 */
.L_x_2528:
[----:B------:R-:W-:Y:S02]  /*5250*/  IADD3 R36, R36, 0x20, RZ ;  /* 0x0000002024247810 */ /* 0x000fe40007ffe0ff */
[----:B------:R-:W-:Y:S02]  /*5260*/  IADD3 R10, R10, 0x40, RZ ;  /* 0x000000400a0a7810 */ /* 0x000fe40007ffe0ff */
[----:B------:R-:W-:-:S13]  /*5270*/  ISETP.GE.AND P0, PT, R36, R17, PT ;  /* 0x000000112400720c */ /* 0x000fda0003f06270 */
[----:B------:R-:W-:Y:S05]  /*5280*/  @!P0 BRA `(.L_x_2530) ;  /* 0xfffff96000008947 */ /* 0x000fea000383ffff */
.L_x_2515:
[----:B-1----:R-:W-:Y:S05]  /*5290*/  BSYNC B0 ;  /* 0x0000000000007941 */ /* 0x002fea0003800000 */
.L_x_2514:
        /* <DEDUP_REMOVED lines=12> */
[----:B---3--:R0:W5:Y:S01]  /*5360*/  @P2 LDG.E.128 R28, [R12.64] ;  /* 0x000000240c1c2981 */ /* 0x008162000c1e1d00 */
        /* <DEDUP_REMOVED lines=12> */
[----:B------:R-:W3:Y:S03]  /*5430*/  LDG.E R25, [R24.64+0x4] ;  /* 0x0000042418197981 */ /* 0x000ee6000c1e1900 */
[----:B------:R-:W-:-:S05]  /*5440*/  LEA.HI.X.SX32 R13, R26, c[0x0][0x18c], 0x1, P1 ;  /* 0x000063001a0d7a11 */ /* 0x000fca00008f0eff */
[----:B-----5:R-:W4:Y:S02]  /*5450*/  LDG.E.64 R28, [R12.64] ;  /* 0x000000240c1c7981 */ /* 0x020f24000c1e1b00 */
[C-C-:B----4-:R-:W-:Y:S02]  /*5460*/  SHF.R.U64 R23, R28.reuse, 0x10, R29.reuse ;  /* 0x000000101c177819 */ /* 0x150fe4000000121d */
        /* <DEDUP_REMOVED lines=8> */
[----:B------:R-:W3:Y:S08]  /*54f0*/  I2F.S8 R17, R29 ;  /* 0x0000001d00117306 */ /* 0x000ef00000001400 */
[----:B------:R3:W0:Y:S08]  /*5500*/  I2F.S8 R13, R23 ;  /* 0x00000017000d7306 */ /* 0x0006300000001400 */
[----:B------:R-:W4:Y:S08]  /*5510*/  I2F.S16 R20, R20 ;  /* 0x0000001400147306 */ /* 0x000f300000101400 */
[----:B------:R-:W2:Y:S08]  /*5520*/  I2F.S16 R0, R0 ;  /* 0x0000000000007306 */ /* 0x000eb00000101400 */
[----:B------:R-:W1:Y:S08]  /*5530*/  I2F.S8 R2, R28 ;  /* 0x0000001c00027306 */ /* 0x000e700000001400 */
[----:B------:R-:W0:Y:S08]  /*5540*/  I2F.S8 R19, R19 ;  /* 0x0000001300137306 */ /* 0x000e300000001400 */
[----:B------:R-:W1:Y:S08]  /*5550*/  I2F.S16 R16, R16 ;  /* 0x0000001000107306 */ /* 0x000e700000101400 */
[----:B------:R-:W1:Y:S01]  /*5560*/  I2F.S16 R12, R12 ;  /* 0x0000000c000c7306 */ /* 0x000e620000101400 */
[----:B---3--:R-:W-:-:S02]  /*5570*/  FMUL.FTZ R23, R17, R25 ;  /* 0x0000001911177220 */ /* 0x008fc40000410000 */
[-C--:B0-----:R-:W-:Y:S02]  /*5580*/  FMUL.FTZ R17, R13, R25.reuse ;  /* 0x000000190d117220 */ /* 0x081fe40000410000 */
[-C--:B----4-:R-:W-:Y:S02]  /*5590*/  FMUL.FTZ R24, R20, R25.reuse ;  /* 0x0000001914187220 */ /* 0x090fe40000410000 */
[-C--:B--2---:R-:W-:Y:S02]  /*55a0*/  FMUL.FTZ R13, R0, R25.reuse ;  /* 0x00000019000d7220 */ /* 0x084fe40000410000 */
        /* <DEDUP_REMOVED lines=8> */
.L_x_2533:
        /* <DEDUP_REMOVED lines=26> */
.L_x_2532:
[----:B0-----:R-:W-:Y:S05]  /*57d0*/  BSYNC B0 ;  /* 0x0000000000007941 */ /* 0x001fea0003800000 */
.L_x_2531:
        /* <DEDUP_REMOVED lines=22> */
.L_x_2535:
        /* <DEDUP_REMOVED lines=12> */
[--C-:B------:R-:W-:Y:S01]  /*5a00*/  HADD2.F32 R5, -RZ, R6.reuse.H0_H0 ;  /* 0x20000006ff057230 */ /* 0x100fe20000004100 */
        /* <DEDUP_REMOVED lines=9> */
.L_x_2537:
[----:B------:R-:W-:Y:S05]  /*5aa0*/  BSYNC B0 ;  /* 0x0000000000007941 */ /* 0x000fea0003800000 */
.L_x_2536:
        /* <DEDUP_REMOVED lines=8> */
.L_x_2539:
[----:B------:R-:W-:Y:S05]  /*5b30*/  BSYNC B0 ;  /* 0x0000000000007941 */ /* 0x000fea0003800000 */
.L_x_2538:
        /* <DEDUP_REMOVED lines=21> */
.L_x_2541:
[----:B------:R-:W-:Y:S05]  /*5c90*/  BSYNC B0 ;  /* 0x0000000000007941 */ /* 0x000fea0003800000 */
.L_x_2540:
        /* <DEDUP_REMOVED lines=8> */
.L_x_2543:
[----:B------:R-:W-:Y:S05]  /*5d20*/  BSYNC B0 ;  /* 0x0000000000007941 */ /* 0x000fea0003800000 */
.L_x_2542:
        /* <DEDUP_REMOVED lines=20> */
.L_x_2545:
[----:B------:R-:W-:Y:S05]  /*5e70*/  BSYNC B0 ;  /* 0x0000000000007941 */ /* 0x000fea0003800000 */
.L_x_2544:
        /* <DEDUP_REMOVED lines=8> */
.L_x_2547:
[----:B------:R-:W-:Y:S05]  /*5f00*/  BSYNC B0 ;  /* 0x0000000000007941 */ /* 0x000fea0003800000 */
.L_x_2546:
        /* <DEDUP_REMOVED lines=20> */
.L_x_2549:
[----:B------:R-:W-:Y:S05]  /*6050*/  BSYNC B0 ;  /* 0x0000000000007941 */ /* 0x000fea0003800000 */
.L_x_2548:
[----:B------:R-:W-:Y:S06]  /*6060*/  BAR.SYNC.DEFER_BLOCKING 0x0 ;  /* 0x0000000000007b1d */ /* 0x000fec0000010000 */
.L_x_2534:
        /* <DEDUP_REMOVED lines=17> */
.L_x_2550:
[----:B------:R-:W-:Y:S02]  /*6180*/  IMAD.MOV.U32 R2, RZ, RZ, c[0x0][0x250] ;  /* 0x00009400ff027624 */ /* 0x000fe400078e00ff */
[----:B------:R-:W-:-:S05]  /*6190*/  IMAD.MOV.U32 R3, RZ, RZ, c[0x0][0x254] ;  /* 0x00009500ff037624 */ /* 0x000fca00078e00ff */
[----:B------:R-:W4:Y:S01]  /*61a0*/  LDG.E R2, [R2.64] ;  /* 0x0000002402027981 */ /* 0x000f22000c1e1900 */
[----:B------:R-:W-:Y:S02]  /*61b0*/  IMAD R21, R22, 0x50, R21 ;  /* 0x0000005016157824 */ /* 0x000fe400078e0215 */
[C---:B----4-:R-:W-:Y:S02]  /*61c0*/  FMUL.FTZ R42, R2.reuse, R42 ;  /* 0x0000002a022a7220 */ /* 0x050fe40000410000 */
        /* <DEDUP_REMOVED lines=9> */
[----:B------:R-:W4:Y:S01]  /*6260*/  F2I.S8.NTZ R37, R37 ;  /* 0x0000002500257305 */ /* 0x000f220000202100 */
[----:B0-----:R-:W-:-:S04]  /*6270*/  PRMT R0, R42, 0x8880, RZ ;  /* 0x000088802a007816 */ /* 0x001fc800000000ff */
[----:B------:R-:W-:-:S03]  /*6280*/  PRMT R0, R0, 0x7710, RZ ;  /* 0x0000771000007816 */ /* 0x000fc600000000ff */
[----:B------:R-:W0:Y:S01]  /*6290*/  F2I.S8.NTZ R40, R40 ;  /* 0x0000002800287305 */ /* 0x000e220000202100 */
[----:B-1----:R-:W-:Y:S02]  /*62a0*/  PRMT R3, R38, 0x8880, RZ ;  /* 0x0000888026037816 */ /* 0x002fe400000000ff */
[----:B------:R-:W-:Y:S02]  /*62b0*/  LOP3.LUT R9, R0, 0xff, RZ, 0xc0, !PT ;  /* 0x000000ff00097812 */ /* 0x000fe400078ec0ff */
[----:B------:R-:W-:Y:S02]  /*62c0*/  PRMT R3, R3, 0x7710, RZ ;  /* 0x0000771003037816 */ /* 0x000fe400000000ff */
[----:B----45:R-:W-:Y:S01]  /*62d0*/  PRMT R4, R37, 0x8880, RZ ;  /* 0x0000888025047816 */ /* 0x030fe200000000ff */
[----:B------:R-:W1:Y:S01]  /*62e0*/  F2I.S8.NTZ R41, R41 ;  /* 0x0000002900297305 */ /* 0x000e620000202100 */
[----:B------:R-:W-:Y:S02]  /*62f0*/  LOP3.LUT R7, R3, 0xff, RZ, 0xc0, !PT ;  /* 0x000000ff03077812 */ /* 0x000fe400078ec0ff */
[----:B------:R-:W-:-:S02]  /*6300*/  PRMT R4, R4, 0x7710, RZ ;  /* 0x0000771004047816 */ /* 0x000fc400000000ff */
[----:B------:R-:W-:Y:S02]  /*6310*/  SHF.L.U64.HI R3, R9, 0x8, RZ ;  /* 0x0000000809037819 */ /* 0x000fe400000102ff */
[----:B------:R-:W-:Y:S01]  /*6320*/  LOP3.LUT R6, R4, 0xff, RZ, 0xc0, !PT ;  /* 0x000000ff04067812 */ /* 0x000fe200078ec0ff */
[----:B------:R-:W4:Y:S01]  /*6330*/  F2I.S8.NTZ R39, R39 ;  /* 0x0000002700277305 */ /* 0x000f220000202100 */
        /* <DEDUP_REMOVED lines=10> */
[----:B----4-:R-:W-:Y:S02]  /*63e0*/  PRMT R39, R39, 0x8880, RZ ;  /* 0x0000888027277816 */ /* 0x010fe400000000ff */
        /* <DEDUP_REMOVED lines=19> */
.L_x_2464:
[----:B------:R-:W-:Y:S01]  /*6520*/  IMAD.MOV.U32 R3, RZ, RZ, 0x10 ;  /* 0x00000010ff037424 */ /* 0x000fe200078e00ff */
[----:B------:R-:W-:Y:S01]  /*6530*/  MOV R4, 0x6570 ;  /* 0x0000657000047802 */ /* 0x000fe20000000f00 */
[----:B------:R-:W-:Y:S02]  /*6540*/  IMAD.MOV.U32 R0, RZ, RZ, 0x1f ;  /* 0x0000001fff007424 */ /* 0x000fe400078e00ff */
[----:B------:R-:W-:Y:S02]  /*6550*/  IMAD.MOV.U32 R7, RZ, RZ, -0x1 ;  /* 0xffffffffff077424 */ /* 0x000fe400078e00ff */
[----:B-----5:R-:W-:Y:S05]  /*6560*/  CALL.REL.NOINC `($__internal_15_$__cuda_sm70_shflsync_bfly_p) ;  /* 0x000001b000007944 */ /* 0x020fea0003c00000 */
[----:B01----:R-:W-:Y:S05]  /*6570*/  BRA `(.L_x_2551) ;  /* 0xffffb50000007947 */ /* 0x003fea000383ffff */
.L_x_2465:
[----:B0-----:R-:W-:Y:S01]  /*6580*/  IMAD.MOV.U32 R6, RZ, RZ, R9 ;  /* 0x000000ffff067224 */ /* 0x001fe200078e0009 */
[----:B------:R-:W-:Y:S01]  /*6590*/  MOV R4, 0x65e0 ;  /* 0x000065e000047802 */ /* 0x000fe20000000f00 */
[----:B------:R-:W-:Y:S02]  /*65a0*/  IMAD.MOV.U32 R3, RZ, RZ, 0x8 ;  /* 0x00000008ff037424 */ /* 0x000fe400078e00ff */
[----:B------:R-:W-:Y:S02]  /*65b0*/  IMAD.MOV.U32 R0, RZ, RZ, 0x1f ;  /* 0x0000001fff007424 */ /* 0x000fe400078e00ff */
[----:B------:R-:W-:-:S02]  /*65c0*/  IMAD.MOV.U32 R7, RZ, RZ, -0x1 ;  /* 0xffffffffff077424 */ /* 0x000fc400078e00ff */
[----:B-----5:R-:W-:Y:S05]  /*65d0*/  CALL.REL.NOINC `($__internal_15_$__cuda_sm70_shflsync_bfly_p) ;  /* 0x0000014000007944 */ /* 0x020fea0003c00000 */
[----:B01----:R-:W-:Y:S01]  /*65e0*/  FADD.FTZ R6, R9, R0 ;  /* 0x0000000009067221 */ /* 0x003fe20000010000 */
[----:B------:R-:W-:Y:S01]  /*65f0*/  MOV R4, 0x6640 ;  /* 0x0000664000047802 */ /* 0x000fe20000000f00 */
[----:B------:R-:W-:-:S02]  /*6600*/  IMAD.MOV.U32 R3, RZ, RZ, 0x4 ;  /* 0x00000004ff037424 */ /* 0x000fc400078e00ff */
[----:B------:R-:W-:Y:S02]  /*6610*/  IMAD.MOV.U32 R0, RZ, RZ, 0x1f ;  /* 0x0000001fff007424 */ /* 0x000fe400078e00ff */
[----:B------:R-:W-:Y:S02]  /*6620*/  IMAD.MOV.U32 R7, RZ, RZ, -0x1 ;  /* 0xffffffffff077424 */ /* 0x000fe400078e00ff */
[----:B------:R-:W-:Y:S05]  /*6630*/  CALL.REL.NOINC `($__internal_15_$__cuda_sm70_shflsync_bfly_p) ;  /* 0x000000e000007944 */ /* 0x000fea0003c00000 */
[----:B01----:R-:W-:Y:S01]  /*6640*/  FADD.FTZ R6, R6, R0 ;  /* 0x0000000006067221 */ /* 0x003fe20000010000 */
[----:B------:R-:W-:Y:S01]  /*6650*/  MOV R4, 0x66a0 ;  /* 0x000066a000047802 */ /* 0x000fe20000000f00 */
[----:B------:R-:W-:Y:S02]  /*6660*/  IMAD.MOV.U32 R3, RZ, RZ, 0x2 ;  /* 0x00000002ff037424 */ /* 0x000fe400078e00ff */
[----:B------:R-:W-:Y:S02]  /*6670*/  IMAD.MOV.U32 R0, RZ, RZ, 0x1f ;  /* 0x0000001fff007424 */ /* 0x000fe400078e00ff */
[----:B------:R-:W-:Y:S02]  /*6680*/  IMAD.MOV.U32 R7, RZ, RZ, -0x1 ;  /* 0xffffffffff077424 */ /* 0x000fe400078e00ff */
[----:B------:R-:W-:Y:S05]  /*6690*/  CALL.REL.NOINC `($__internal_15_$__cuda_sm70_shflsync_bfly_p) ;  /* 0x0000008000007944 */ /* 0x000fea0003c00000 */
[----:B01----:R-:W-:Y:S01]  /*66a0*/  FADD.FTZ R6, R6, R0 ;  /* 0x0000000006067221 */ /* 0x003fe20000010000 */
[----:B------:R-:W-:Y:S01]  /*66b0*/  MOV R4, 0x6700 ;  /* 0x0000670000047802 */ /* 0x000fe20000000f00 */
[----:B------:R-:W-:-:S02]  /*66c0*/  IMAD.MOV.U32 R3, RZ, RZ, 0x1 ;  /* 0x00000001ff037424 */ /* 0x000fc400078e00ff */
[----:B------:R-:W-:Y:S02]  /*66d0*/  IMAD.MOV.U32 R0, RZ, RZ, 0x1f ;  /* 0x0000001fff007424 */ /* 0x000fe400078e00ff */
[----:B------:R-:W-:Y:S02]  /*66e0*/  IMAD.MOV.U32 R7, RZ, RZ, -0x1 ;  /* 0xffffffffff077424 */ /* 0x000fe400078e00ff */
[----:B------:R-:W-:Y:S05]  /*66f0*/  CALL.REL.NOINC `($__internal_15_$__cuda_sm70_shflsync_bfly_p) ;  /* 0x0000002000007944 */ /* 0x000fea0003c00000 */
[----:B-1----:R-:W-:Y:S01]  /*6700*/  IMAD.MOV.U32 R5, RZ, RZ, R0 ;  /* 0x000000ffff057224 */ /* 0x002fe200078e0000 */
[----:B0-----:R-:W-:Y:S05]  /*6710*/  BRA `(.L_x_2552) ;  /* 0xffffb3f000007947 */ /* 0x001fea000383ffff */
        .weak           $__internal_15_$__cuda_sm70_shflsync_bfly_p
        .type           $__internal_15_$__cuda_sm70_shflsync_bfly_p,@function
        .size           $__internal_15_$__cuda_sm70_shflsync_bfly_p,(.L_x_3266 - $__internal_15_$__cuda_sm70_shflsync_bfly_p)
$__internal_15_$__cuda_sm70_shflsync_bfly_p:
[----:B------:R-:W-:Y:S01]  /*6720*/  IMAD.MOV.U32 R5, RZ, RZ, 0x0 ;  /* 0x00000000ff057424 */ /* 0x000fe200078e00ff */
[----:B------:R-:W-:Y:S04]  /*6730*/  WARPSYNC R7 ;  /* 0x0000000700007348 */ /* 0x000fe80003800000 */
[----:B------:R0:W1:Y:S01]  /*6740*/  SHFL.BFLY PT, R0, R6, R3, R0 ;  /* 0x0c00000306007389 */ /* 0x00006200000e0000 */
[----:B------:R-:W-:Y:S05]  /*6750*/  RET.REL.NODEC R4 `(_ZN4mmha33masked_multihead_attention_kernelItLi80ELi128ELi1ELi16ELi256ELb0ELb0EEEv26Multihead_attention_paramsIT_XT5_EE) ;  /* 0xffff98a004007950 */ /* 0x000fea0003c3ffff */
.L_x_2553:
        /* <DEDUP_REMOVED lines=10> */
.L_x_3266:


//--------------------- .text._ZN4mmha33masked_multihead_attention_kernelItLi80ELi128ELi2ELi16ELi128ELb0ELb0EEEv26Multihead_attention_paramsIT_XT5_EE --------------------------
	.section	.text._ZN4mmha33masked_multihead_attention_kernelItLi80ELi128ELi2ELi16ELi128ELb0ELb0EEEv26Multihead_attention_paramsIT_XT5_EE,"ax",@progbits
	.sectioninfo	@"SHI_REGISTERS=95"
	.align	128
        .global         _ZN4mmha33masked_multihead_attention_kernelItLi80ELi128ELi2ELi16ELi128ELb0ELb0EEEv26Multihead_attention_paramsIT_XT5_EE
        .type           _ZN4mmha33masked_multihead_attention_kernelItLi80ELi128ELi2ELi16ELi128ELb0ELb0EEEv26Multihead_attention_paramsIT_XT5_EE,@function
        .size           _ZN4mmha33masked_multihead_attention_kernelItLi80ELi128ELi2ELi16ELi128ELb0ELb0EEEv26Multihead_attention_paramsIT_XT5_EE,(.L_x_3267 - _ZN4mmha33masked_multihead_attention_kernelItLi80ELi128ELi2ELi16ELi128ELb0ELb0EEEv26Multihead_attention_paramsIT_XT5_EE)
        .other          _ZN4mmha33masked_multihead_attention_kernelItLi80ELi128ELi2ELi16ELi128ELb0ELb0EEEv26Multihead_attention_paramsIT_XT5_EE,@"STO_CUDA_ENTRY STV_DEFAULT"
_ZN4mmha33masked_multihead_attention_kernelItLi80ELi128ELi2ELi16ELi128ELb0ELb0EEEv26Multihead_attention_paramsIT_XT5_EE:
.text._ZN4mmha33masked_multihead_attention_kernelItLi80ELi128ELi2ELi16ELi128ELb0ELb0EEEv26Multihead_attention_paramsIT_XT5_EE:
        /* <DEDUP_REMOVED lines=14> */
.L_x_2554:
        /* <DEDUP_REMOVED lines=53> */
[----:B------:R1:W4:Y:S01]  /*0430*/  F2I.FTZ.U32.TRUNC.NTZ R5, R4 ;  /* 0x0000000400057305 */ /* 0x000322000021f000 */
[----:B------:R-:W-:Y:S01]  /*0440*/  ULDC UR4, c[0x0][0x210] ;  /* 0x0000840000047ab9 */ /* 0x000fe20000000800 */
[----:B------:R-:W5:Y:S01]  /*0450*/  S2UR UR47, SR_CTAID.X ;  /* 0x00000000002f79c3 */ /* 0x000f620000002500 */
[----:B------:R-:W5:Y:S01]  /*0460*/  S2R R17, SR_TID.X ;  /* 0x0000000000117919 */ /* 0x000f620000002100 */
[----:B-1----:R-:W-:Y:S02]  /*0470*/  IMAD.MOV.U32 R4, RZ, RZ, RZ ;  /* 0x000000ffff047224 */ /* 0x002fe400078e00ff */
[----:B----4-:R-:W-:-:S04]  /*0480*/  IMAD.MOV R8, RZ, RZ, -R5 ;  /* 0x000000ffff087224 */ /* 0x010fc800078e0a05 */
[----:B0-----:R-:W-:-:S04]  /*0490*/  IMAD R3, R8, R13, RZ ;  /* 0x0000000d08037224 */ /* 0x001fc800078e02ff */
[----:B------:R-:W-:Y:S01]  /*04a0*/  IMAD.HI.U32 R5, R5, R3, R4 ;  /* 0x0000000305057227 */ /* 0x000fe200078e0004 */
[----:B------:R-:W-:Y:S02]  /*04b0*/  ULDC UR42, c[0x0][0x1d8] ;  /* 0x00007600002a7ab9 */ /* 0x000fe40000000800 */
[----:B-----5:R-:W-:Y:S01]  /*04c0*/  UIMAD UR42, UR6, UR42, UR47 ;  /* 0x0000002a062a72a4 */ /* 0x020fe2000f8e022f */
[----:B------:R-:W-:Y:S01]  /*04d0*/  ISETP.GE.AND P3, PT, R17, 0x14, PT ;  /* 0x000000141100780c */ /* 0x000fe20003f66270 */
[----:B------:R-:W-:Y:S02]  /*04e0*/  UIMAD UR5, UR47, 0x50, URZ ;  /* 0x000000502f0578a4 */ /* 0x000fe4000f8e023f */
[----:B------:R-:W-:Y:S02]  /*04f0*/  ULDC UR44, c[0x0][0x1c8] ;  /* 0x00007200002c7ab9 */ /* 0x000fe40000000800 */
[----:B------:R-:W-:Y:S02]  /*0500*/  UMOV UR8, 0x1 ;  /* 0x0000000100087882 */ /* 0x000fe40000000000 */
[----:B------:R-:W-:-:S02]  /*0510*/  UIMAD UR48, UR6, UR45, URZ ;  /* 0x0000002d063072a4 */ /* 0x000fc4000f8e023f */
[----:B------:R-:W-:Y:S01]  /*0520*/  UIMAD UR49, UR42, 0x50, URZ ;  /* 0x000000502a3178a4 */ /* 0x000fe2000f8e023f */
[----:B------:R-:W-:Y:S01]  /*0530*/  IMAD.SHL.U32 R0, R17, 0x4, RZ ;  /* 0x0000000411007824 */ /* 0x000fe200078e00ff */
[----:B------:R-:W-:Y:S01]  /*0540*/  UMOV UR40, URZ ;  /* 0x0000003f00287c82 */ /* 0x000fe20008000000 */
[----:B------:R-:W-:Y:S03]  /*0550*/  BSSY B0, `(.L_x_2555) ;  /* 0x0000032000007945 */ /* 0x000fe60003800000 */
[----:B------:R-:W-:Y:S01]  /*0560*/  IADD3 R7, R0, UR5, RZ ;  /* 0x0000000500077c10 */ /* 0x000fe2000fffe0ff */
        /* <DEDUP_REMOVED lines=19> */
[----:B------:R-:W-:Y:S01]  /*06a0*/  IADD3 R6, R0, UR44, RZ ;  /* 0x0000002c00067c10 */ /* 0x000fe2000fffe0ff */
[----:B--2---:R0:W1:Y:S01]  /*06b0*/  @P1 R2UR UR40, R2 ;  /* 0x00000000022813c2 */ /* 0x00406200000e0000 */
[----:B------:R-:W-:Y:S01]  /*06c0*/  ISETP.GT.U32.AND P1, PT, R13, R16, PT ;  /* 0x000000100d00720c */ /* 0x000fe20003f24070 */
[----:B------:R-:W-:Y:S07]  /*06d0*/  @P3 BRA `(.L_x_2556) ;  /* 0x0000019000003947 */ /* 0x000fee0003800000 */
[----:B------:R-:W-:-:S05]  /*06e0*/  IMAD.MOV.U32 R3, RZ, RZ, 0x2 ;  /* 0x00000002ff037424 */ /* 0x000fca00078e00ff */
[----:B------:R-:W-:-:S13]  /*06f0*/  ISETP.NE.AND P0, PT, R3, c[0x0][0x258], PT ;  /* 0x0000960003007a0c */ /* 0x000fda0003f05270 */
[----:B0-----:R-:W-:-:S05]  /*0700*/  @P0 IMAD.WIDE R2, R6, R3, c[0x0][0x168] ;  /* 0x00005a0006020625 */ /* 0x001fca00078e0203 */
        /* <DEDUP_REMOVED lines=22> */
.L_x_2556:
[----:B------:R-:W-:Y:S05]  /*0870*/  BSYNC B0 ;  /* 0x0000000000007941 */ /* 0x000fea0003800000 */
.L_x_2555:
        /* <DEDUP_REMOVED lines=20> */
.L_x_2558:
        /* <DEDUP_REMOVED lines=20> */
.L_x_2559:
[----:B------:R-:W-:Y:S05]  /*0b00*/  BSYNC B0 ;  /* 0x0000000000007941 */ /* 0x000fea0003800000 */
.L_x_2557:
        /* <DEDUP_REMOVED lines=9> */
[----:B0-----:R-:W-:-:S02]  /*0ba0*/  P2R R2, PR, RZ, 0x2 ;  /* 0x00000002ff027803 */ /* 0x001fc40000000000 */
        /* <DEDUP_REMOVED lines=97> */
.L_x_2562:
        /* <DEDUP_REMOVED lines=60> */
[----:B------:R-:W1:Y:S08]  /*1580*/  MUFU.COS R4, R8 ;  /* 0x0000000800047308 */ /* 0x000e700000000000 */
[----:B------:R-:W2:Y:S01]  /*1590*/  MUFU.SIN R2, R11 ;  /* 0x0000000b00027308 */ /* 0x000ea20000000400 */
[C---:B0-----:R-:W-:Y:S02]  /*15a0*/  FMUL.FTZ R3, R6.reuse, R5 ;  /* 0x0000000506037220 */ /* 0x041fe40000410000 */
[----:B------:R-:W-:-:S05]  /*15b0*/  FMUL.FTZ R9, R6, R7 ;  /* 0x0000000706097220 */ /* 0x000fca0000410000 */
[----:B------:R-:W0:Y:S01]  /*15c0*/  MUFU.COS R0, R11 ;  /* 0x0000000b00007308 */ /* 0x000e220000000000 */
[C---:B-1----:R-:W-:Y:S02]  /*15d0*/  FMUL.FTZ R5, R4.reuse, R5 ;  /* 0x0000000504057220 */ /* 0x042fe40000410000 */
[-C--:B------:R-:W-:Y:S01]  /*15e0*/  FFMA.FTZ R8, R4, R23.reuse, -R3 ;  /* 0x0000001704087223 */ /* 0x080fe20000010803 */
[--C-:B------:R-:W-:Y:S01]  /*15f0*/  HADD2.F32 R3, -RZ, R22.reuse.H0_H0 ;  /* 0x20000016ff037230 */ /* 0x100fe20000004100 */
[----:B------:R-:W-:Y:S01]  /*1600*/  FFMA.FTZ R23, R6, R23, R5 ;  /* 0x0000001706177223 */ /* 0x000fe20000010005 */
[----:B------:R-:W-:Y:S01]  /*1610*/  HADD2.F32 R5, -RZ, R22.H1_H1 ;  /* 0x30000016ff057230 */ /* 0x000fe20000004100 */
[C---:B------:R-:W-:Y:S01]  /*1620*/  FFMA.FTZ R10, R4.reuse, R19, -R9 ;  /* 0x00000013040a7223 */ /* 0x040fe20000010809 */
[----:B------:R-:W-:Y:S01]  /*1630*/  HADD2.F32 R9, -RZ, R18.H1_H1 ;  /* 0x30000012ff097230 */ /* 0x000fe20000004100 */
[----:B------:R-:W-:Y:S01]  /*1640*/  FMUL.FTZ R7, R4, R7 ;  /* 0x0000000704077220 */ /* 0x000fe20000410000 */
[----:B------:R-:W-:Y:S01]  /*1650*/  F2FP.PACK_AB R23, R23, R8 ;  /* 0x000000081717723e */ /* 0x000fe200000000ff */
[----:B--2---:R-:W-:-:S02]  /*1660*/  FMUL.FTZ R4, R2, R5 ;  /* 0x0000000502047220 */ /* 0x004fc40000410000 */
[----:B------:R-:W-:Y:S01]  /*1670*/  FFMA.FTZ R19, R6, R19, R7 ;  /* 0x0000001306137223 */ /* 0x000fe20000010007 */
[----:B------:R-:W-:Y:S01]  /*1680*/  HADD2.F32 R7, -RZ, R18.H0_H0 ;  /* 0x20000012ff077230 */ /* 0x000fe20000004100 */
[----:B------:R-:W-:Y:S02]  /*1690*/  FMUL.FTZ R6, R2, R9 ;  /* 0x0000000902067220 */ /* 0x000fe40000410000 */
[C---:B0-----:R-:W-:Y:S01]  /*16a0*/  FMUL.FTZ R5, R0.reuse, R5 ;  /* 0x0000000500057220 */ /* 0x041fe20000410000 */
[----:B------:R-:W-:Y:S01]  /*16b0*/  F2FP.PACK_AB R19, R19, R10 ;  /* 0x0000000a1313723e */ /* 0x000fe200000000ff */
[C---:B------:R-:W-:Y:S02]  /*16c0*/  FMUL.FTZ R9, R0.reuse, R9 ;  /* 0x0000000900097220 */ /* 0x040fe40000410000 */
[-C--:B------:R-:W-:Y:S02]  /*16d0*/  FFMA.FTZ R4, R0, R3.reuse, -R4 ;  /* 0x0000000300047223 */ /* 0x080fe40000010804 */
[----:B------:R-:W-:-:S02]  /*16e0*/  FFMA.FTZ R5, R2, R3, R5 ;  /* 0x0000000302057223 */ /* 0x000fc40000010005 */
[-C--:B------:R-:W-:Y:S02]  /*16f0*/  FFMA.FTZ R6, R0, R7.reuse, -R6 ;  /* 0x0000000700067223 */ /* 0x080fe40000010806 */
[----:B------:R-:W-:Y:S01]  /*1700*/  FFMA.FTZ R9, R2, R7, R9 ;  /* 0x0000000702097223 */ /* 0x000fe20000010009 */
[----:B------:R-:W-:-:S04]  /*1710*/  F2FP.PACK_AB R22, R5, R4 ;  /* 0x000000040516723e */ /* 0x000fc800000000ff */
[----:B------:R-:W-:Y:S02]  /*1720*/  F2FP.PACK_AB R18, R9, R6 ;  /* 0x000000060912723e */ /* 0x000fe400000000ff */
.L_x_2566:
[----:B------:R-:W-:Y:S05]  /*1730*/  BSYNC B1 ;  /* 0x0000000000017941 */ /* 0x000fea0003800000 */
.L_x_2565:
        /* <DEDUP_REMOVED lines=8> */
.L_x_2564:
[----:B------:R-:W-:Y:S05]  /*17c0*/  BSYNC B0 ;  /* 0x0000000000007941 */ /* 0x000fea0003800000 */
.L_x_2563:
[----:B------:R-:W-:Y:S06]  /*17d0*/  BAR.SYNC.DEFER_BLOCKING 0x0 ;  /* 0x0000000000007b1d */ /* 0x000fec0000010000 */
[----:B0-----:R0:W3:Y:S04]  /*17e0*/  @P6 LDS.64 R22, [R12] ;  /* 0x000000000c166984 */ /* 0x0010e80000000a00 */
[----:B------:R0:W4:Y:S04]  /*17f0*/  @P6 LDS.64 R18, [R13] ;  /* 0x000000000d126984 */ /* 0x0001280000000a00 */
[----:B------:R-:W-:Y:S06]  /*1800*/  BAR.SYNC.DEFER_BLOCKING 0x0 ;  /* 0x0000000000007b1d */ /* 0x000fec0000010000 */
[----:B------:R-:W-:Y:S05]  /*1810*/  BRA `(.L_x_2561) ;  /* 0x0000036000007947 */ /* 0x000fea0003800000 */
.L_x_2560:
[----:B0-----:R-:W-:Y:S01]  /*1820*/  ISETP.GE.AND P0, PT, R0, c[0x0][0x1e0], PT ;  /* 0x0000780000007a0c */ /* 0x001fe20003f06270 */
[----:B------:R-:W-:-:S12]  /*1830*/  BSSY B0, `(.L_x_2561) ;  /* 0x0000034000007945 */ /* 0x000fd80003800000 */
[----:B------:R-:W-:Y:S05]  /*1840*/  @P0 BRA `(.L_x_2567) ;  /* 0x0000032000000947 */ /* 0x000fea0003800000 */
[----:B------:R-:W0:Y:S01]  /*1850*/  I2F R5, c[0x0][0x1e0] ;  /* 0x0000780000057b06 */ /* 0x000e220000201400 */
[----:B------:R-:W-:Y:S01]  /*1860*/  IADD3 R3, R0, 0x2, RZ ;  /* 0x0000000200037810 */ /* 0x000fe20007ffe0ff */
[----:B------:R-:W-:Y:S01]  /*1870*/  ULDC UR4, c[0x0][0x1ec] ;  /* 0x00007b0000047ab9 */ /* 0x000fe20000000800 */
[----:B------:R-:W-:Y:S01]  /*1880*/  HADD2.F32 R9, -RZ, R19.H1_H1 ;  /* 0x30000013ff097230 */ /* 0x000fe20000004100 */
        /* <DEDUP_REMOVED lines=23> */
[----:B------:R-:W0:Y:S01]  /*1a00*/  MUFU.COS R0, R10 ;  /* 0x0000000a00007308 */ /* 0x000e220000000000 */
[C---:B-1----:R-:W-:Y:S01]  /*1a10*/  FFMA.FTZ R23, R5.reuse, R11, -R2 ;  /* 0x0000000b05177223 */ /* 0x042fe20000010802 */
[----:B------:R-:W-:Y:S01]  /*1a20*/  HADD2.F32 R2, -RZ, R22.H1_H1 ;  /* 0x30000016ff027230 */ /* 0x000fe20000004100 */
[C---:B------:R-:W-:Y:S01]  /*1a30*/  FFMA.FTZ R19, R5.reuse, R12, -R4 ;  /* 0x0000000c05137223 */ /* 0x040fe20000010804 */
[----:B------:R-:W-:Y:S01]  /*1a40*/  HADD2.F32 R4, -RZ, R18.H1_H1 ;  /* 0x30000012ff047230 */ /* 0x000fe20000004100 */
[C---:B------:R-:W-:Y:S01]  /*1a50*/  FMUL.FTZ R7, R5.reuse, R7 ;  /* 0x0000000705077220 */ /* 0x040fe20000410000 */
[----:B------:R-:W-:Y:S01]  /*1a60*/  HADD2.F32 R22, -RZ, R22.H0_H0 ;  /* 0x20000016ff167230 */ /* 0x000fe20000004100 */
[----:B------:R-:W-:Y:S01]  /*1a70*/  FMUL.FTZ R9, R5, R9 ;  /* 0x0000000905097220 */ /* 0x000fe20000410000 */
[----:B------:R-:W-:Y:S01]  /*1a80*/  HADD2.F32 R18, -RZ, R18.H0_H0 ;  /* 0x20000012ff127230 */ /* 0x000fe20000004100 */
[----:B------:R-:W-:Y:S02]  /*1a90*/  FFMA.FTZ R8, R6, R11, R7 ;  /* 0x0000000b06087223 */ /* 0x000fe40000010007 */
[----:B--2---:R-:W-:-:S02]  /*1aa0*/  FMUL.FTZ R5, R3, R2 ;  /* 0x0000000203057220 */ /* 0x004fc40000410000 */
[C---:B------:R-:W-:Y:S01]  /*1ab0*/  FMUL.FTZ R7, R3.reuse, R4 ;  /* 0x0000000403077220 */ /* 0x040fe20000410000 */
[----:B------:R-:W-:Y:S01]  /*1ac0*/  F2FP.PACK_AB R23, R8, R23 ;  /* 0x000000170817723e */ /* 0x000fe200000000ff */
[----:B------:R-:W-:Y:S02]  /*1ad0*/  FFMA.FTZ R6, R6, R12, R9 ;  /* 0x0000000c06067223 */ /* 0x000fe40000010009 */
[C---:B0-----:R-:W-:Y:S02]  /*1ae0*/  FMUL.FTZ R2, R0.reuse, R2 ;  /* 0x0000000200027220 */ /* 0x041fe40000410000 */
[----:B------:R-:W-:Y:S01]  /*1af0*/  FMUL.FTZ R4, R0, R4 ;  /* 0x0000000400047220 */ /* 0x000fe20000410000 */
[----:B------:R-:W-:Y:S01]  /*1b00*/  F2FP.PACK_AB R19, R6, R19 ;  /* 0x000000130613723e */ /* 0x000fe200000000ff */
[-C--:B------:R-:W-:Y:S02]  /*1b10*/  FFMA.FTZ R5, R0, R22.reuse, -R5 ;  /* 0x0000001600057223 */ /* 0x080fe40000010805 */
[----:B------:R-:W-:-:S02]  /*1b20*/  FFMA.FTZ R2, R3, R22, R2 ;  /* 0x0000001603027223 */ /* 0x000fc40000010002 */
[-C--:B------:R-:W-:Y:S02]  /*1b30*/  FFMA.FTZ R7, R0, R18.reuse, -R7 ;  /* 0x0000001200077223 */ /* 0x080fe40000010807 */
[----:B------:R-:W-:Y:S01]  /*1b40*/  FFMA.FTZ R4, R3, R18, R4 ;  /* 0x0000001203047223 */ /* 0x000fe20000010004 */
[----:B------:R-:W-:-:S04]  /*1b50*/  F2FP.PACK_AB R22, R2, R5 ;  /* 0x000000050216723e */ /* 0x000fc800000000ff */
[----:B------:R-:W-:Y:S02]  /*1b60*/  F2FP.PACK_AB R18, R4, R7 ;  /* 0x000000070412723e */ /* 0x000fe400000000ff */
.L_x_2567:
[----:B------:R-:W-:Y:S05]  /*1b70*/  BSYNC B0 ;  /* 0x0000000000007941 */ /* 0x000fea0003800000 */
.L_x_2561:
        /* <DEDUP_REMOVED lines=12> */
[----:B0-----:R-:W-:-:S04]  /*1c40*/  LEA.HI R0, R17, R17, RZ, 0x1 ;  /* 0x0000001111007211 */ /* 0x001fc800078f08ff */
[C---:B------:R-:W-:Y:S01]  /*1c50*/  LOP3.LUT R2, R0.reuse, 0x3ffffffe, RZ, 0xc0, !PT ;  /* 0x3ffffffe00027812 */ /* 0x040fe200078ec0ff */
[----:B------:R-:W-:-:S04]  /*1c60*/  IMAD.SHL.U32 R0, R0, 0x4, RZ ;  /* 0x0000000400007824 */ /* 0x000fc800078e00ff */
[----:B------:R-:W-:Y:S01]  /*1c70*/  IMAD.IADD R3, R17, 0x1, -R2 ;  /* 0x0000000111037824 */ /* 0x000fe200078e0a02 */
[----:B------:R-:W-:-:S03]  /*1c80*/  LOP3.LUT R0, R0, 0xfffffff8, RZ, 0xc0, !PT ;  /* 0xfffffff800007812 */ /* 0x000fc600078ec0ff */
[----:B------:R-:W-:Y:S01]  /*1c90*/  IMAD R2, R16, 0x2, R3 ;  /* 0x0000000210027824 */ /* 0x000fe200078e0203 */
[----:B------:R-:W-:-:S03]  /*1ca0*/  IADD3 R3, R0, UR49, RZ ;  /* 0x0000003100037c10 */ /* 0x000fc6000fffe0ff */
[----:B------:R-:W-:Y:S02]  /*1cb0*/  IMAD.SHL.U32 R0, R2, 0x4, RZ ;  /* 0x0000000402007824 */ /* 0x000fe400078e00ff */
[----:B------:R-:W-:Y:S02]  /*1cc0*/  IMAD.MOV.U32 R2, RZ, RZ, 0x2 ;  /* 0x00000002ff027424 */ /* 0x000fe400078e00ff */
[----:B------:R-:W-:-:S04]  /*1cd0*/  IMAD R3, R3, c[0x0][0x1d4], R0 ;  /* 0x0000750003037a24 */ /* 0x000fc800078e0200 */
[----:B------:R-:W-:-:S05]  /*1ce0*/  IMAD.WIDE R2, R3, R2, c[0x0][0x198] ;  /* 0x0000660003027625 */ /* 0x000fca00078e0202 */
[----:B------:R0:W-:Y:S02]  /*1cf0*/  STG.E.64 [R2.64], R18 ;  /* 0x0000001202007986 */ /* 0x0001e4000c101b24 */
.L_x_2571:
[----:B0-----:R-:W-:Y:S05]  /*1d00*/  BSYNC B1 ;  /* 0x0000000000017941 */ /* 0x001fea0003800000 */
.L_x_2570:
[----:B------:R-:W-:Y:S01]  /*1d10*/  FADD.FTZ R9, R4, R9 ;  /* 0x0000000904097221 */ /* 0x000fe20000010000 */
[----:B------:R-:W-:Y:S05]  /*1d20*/  BRA.DIV ~URZ, `(.L_x_2572) ;  /* 0x000044e27f007947 */ /* 0x000fea000b800000 */
[----:B------:R0:W2:Y:S02]  /*1d30*/  SHFL.BFLY PT, R0, R9, 0x10, 0x1f ;  /* 0x0e001f0009007f89 */ /* 0x0000a400000e0000 */
.L_x_2626:
        /* <DEDUP_REMOVED lines=9> */
.L_x_2627:
[----:B0-2---:R-:W-:Y:S02]  /*1dd0*/  FADD.FTZ R2, R5, R2 ;  /* 0x0000000205027221 */ /* 0x005fe40000010000 */
.L_x_2569:
[----:B------:R-:W-:Y:S05]  /*1de0*/  BSYNC B0 ;  /* 0x0000000000007941 */ /* 0x000fea0003800000 */
.L_x_2568:
        /* <DEDUP_REMOVED lines=16> */
[----:B------:R-:W-:Y:S02]  /*1ef0*/  IMAD.U32 R2, RZ, RZ, UR4 ;  /* 0x00000004ff027e24 */ /* 0x000fe4000f8e00ff */
[----:B------:R-:W-:-:S05]  /*1f00*/  IMAD.U32 R3, RZ, RZ, UR5 ;  /* 0x00000005ff037e24 */ /* 0x000fca000f8e00ff */
[----:B------:R-:W2:Y:S02]  /*1f10*/  LDG.E.U16 R2, [R2.64] ;  /* 0x0000002402027981 */ /* 0x000ea4000c1e1500 */
[----:B--2---:R-:W-:-:S05]  /*1f20*/  HADD2.F32 R5, -RZ, R2.H0_H0 ;  /* 0x20000002ff057230 */ /* 0x004fca0000004100 */
[----:B------:R-:W-:-:S05]  /*1f30*/  FADD.FTZ R0, R0, R5 ;  /* 0x0000000500007221 */ /* 0x000fca0000010000 */
.L_x_2575:
[----:B------:R0:W-:Y:S02]  /*1f40*/  STS [R7.X4+0x120], R0 ;  /* 0x0001200007007388 */ /* 0x0001e40000004800 */
.L_x_2574:
        /* <DEDUP_REMOVED lines=17> */
[----:B------:R-:W-:Y:S02]  /*2060*/  IMAD.MOV.U32 R74, RZ, RZ, c[0x0][0x1e8] ;  /* 0x00007a00ff4a7624 */ /* 0x000fe400078e00ff */
[----:B------:R-:W-:Y:S02]  /*2070*/  IMAD.IADD R2, R17, 0x1, -R2 ;  /* 0x0000000111027824 */ /* 0x000fe400078e0a02 */
[----:B------:R-:W-:Y:S01]  /*2080*/  IMAD.U32 R70, RZ, RZ, UR47 ;  /* 0x0000002fff467e24 */ /* 0x000fe2000f8e00ff */
[----:B------:R-:W-:Y:S01]  /*2090*/  IADD3 R74, R74, c[0x0][0x210], RZ ;  /* 0x000084004a4a7a10 */ /* 0x000fe20007ffe0ff */
[----:B------:R-:W-:Y:S01]  /*20a0*/  IMAD.SHL.U32 R71, R2, 0x4, RZ ;  /* 0x0000000402477824 */ /* 0x000fe200078e00ff */
[----:B------:R2:W0:Y:S01]  /*20b0*/  LDS.64 R8, [R2.X8+0x20] ;  /* 0x0000200002087984 */ /* 0x0004220000008a00 */
[----:B------:R-:W-:-:S02]  /*20c0*/  IMAD.MOV.U32 R3, RZ, RZ, c[0x0][0x220] ;  /* 0x00008800ff037624 */ /* 0x000fc400078e00ff */
[----:B------:R-:W-:Y:S01]  /*20d0*/  IMAD R71, R4, c[0x0][0x1d4], R71 ;  /* 0x0000750004477a24 */ /* 0x000fe200078e0247 */
[----:B------:R2:W4:Y:S01]  /*20e0*/  LDS.64 R10, [R2.X8+0x30] ;  /* 0x00003000020a7984 */ /* 0x0005220000008a00 */
[----:B------:R-:W-:Y:S02]  /*20f0*/  IMAD.MOV.U32 R72, RZ, RZ, c[0x0][0x1d4] ;  /* 0x00007500ff487624 */ /* 0x000fe400078e00ff */
[----:B------:R-:W-:Y:S01]  /*2100*/  IMAD.MOV.U32 R42, RZ, RZ, 0x2 ;  /* 0x00000002ff2a7424 */ /* 0x000fe200078e00ff */
[----:B------:R2:W3:Y:S01]  /*2110*/  LDS.64 R12, [R2.X8+0x40] ;  /* 0x00004000020c7984 */ /* 0x0004e20000008a00 */
[----:B------:R-:W-:Y:S01]  /*2120*/  IMAD.U32 R43, RZ, RZ, UR47 ;  /* 0x0000002fff2b7e24 */ /* 0x000fe2000f8e00ff */
[----:B------:R-:W-:Y:S01]  /*2130*/  SHF.R.S32.HI R75, RZ, 0x1f, R71 ;  /* 0x0000001fff4b7819 */ /* 0x000fe20000011447 */
[----:B------:R-:W-:Y:S01]  /*2140*/  IMAD R70, R70, R3, UR43 ;  /* 0x0000002b46467e24 */ /* 0x000fe2000f8e0203 */
[----:B------:R2:W1:Y:S01]  /*2150*/  LDS.64 R14, [R2.X8+0x50] ;  /* 0x00005000020e7984 */ /* 0x0004620000008a00 */
[----:B------:R-:W-:-:S02]  /*2160*/  IMAD R72, R72, 0x50, RZ ;  /* 0x0000005048487824 */ /* 0x000fc400078e02ff */
[----:B------:R-:W-:Y:S01]  /*2170*/  IMAD.WIDE R42, R42, R43, c[0x0][0x228] ;  /* 0x00008a002a2a7625 */ /* 0x000fe200078e022b */
[----:B----4-:R2:W4:Y:S04]  /*2180*/  LDS.64 R18, [R2.X8+0x60] ;  /* 0x0000600002127984 */ /* 0x0105280000008a00 */
[----:B------:R2:W0:Y:S04]  /*2190*/  LDS.64 R20, [R2.X8+0x70] ;  /* 0x0000700002147984 */ /* 0x0004280000008a00 */
[----:B---3--:R2:W3:Y:S04]  /*21a0*/  LDS.64 R22, [R2.X8+0x80] ;  /* 0x0000800002167984 */ /* 0x0084e80000008a00 */
        /* <DEDUP_REMOVED lines=8> */
[----:B-1--4-:R2:W0:Y:S02]  /*2230*/  LDS.64 R40, [R2.X8+0x110] ;  /* 0x0001100002287984 */ /* 0x0124240000008a00 */
.L_x_2581:
[----:B------:R-:W-:Y:S02]  /*2240*/  IABS R79, c[0x0][0x1d4] ;  /* 0x00007500004f7a13 */ /* 0x000fe40000000000 */
[----:B------:R-:W-:-:S02]  /*2250*/  IABS R82, R73 ;  /* 0x0000004900527213 */ /* 0x000fc40000000000 */
[----:B------:R-:W1:Y:S01]  /*2260*/  I2F.RP R78, R79 ;  /* 0x0000004f004e7306 */ /* 0x000e620000209400 */
[C---:B------:R-:W-:Y:S02]  /*2270*/  ISETP.GE.AND P1, PT, R73.reuse, RZ, PT ;  /* 0x000000ff4900720c */ /* 0x040fe40003f26270 */
[----:B------:R-:W-:Y:S02]  /*2280*/  ISETP.NE.AND P2, PT, RZ, c[0x0][0x1d4], PT ;  /* 0x00007500ff007a0c */ /* 0x000fe40003f45270 */
[----:B------:R-:W-:-:S04]  /*2290*/  ISETP.GE.AND P3, PT, R73, UR43, PT ;  /* 0x0000002b49007c0c */ /* 0x000fc8000bf66270 */
[----:B------:R-:W-:Y:S02]  /*22a0*/  SEL R45, R45, RZ, P3 ;  /* 0x000000ff2d2d7207 */ /* 0x000fe40001800000 */
[----:B------:R-:W-:Y:S01]  /*22b0*/  SEL R44, R44, RZ, P3 ;  /* 0x000000ff2c2c7207 */ /* 0x000fe20001800000 */
        /* <DEDUP_REMOVED lines=17> */
[----:B------:R-:W-:-:S05]  /*23d0*/  @!P2 LOP3.LUT R76, RZ, c[0x0][0x1d4], RZ, 0x33, !PT ;  /* 0x00007500ff4caa12 */ /* 0x000fca00078e33ff */
[C---:B------:R-:W-:Y:S01]  /*23e0*/  IMAD.SHL.U32 R78, R76.reuse, 0x8, RZ ;  /* 0x000000084c4e7824 */ /* 0x040fe200078e00ff */
[----:B------:R-:W-:-:S04]  /*23f0*/  IADD3 R76, R76, c[0x0][0x1d4], RZ ;  /* 0x000075004c4c7a10 */ /* 0x000fc80007ffe0ff */
[----:B------:R-:W-:Y:S01]  /*2400*/  ISETP.GE.OR P2, PT, R78, R72, P0 ;  /* 0x000000484e00720c */ /* 0x000fe20000746670 */
[C---:B------:R-:W-:Y:S01]  /*2410*/  IMAD.SHL.U32 R80, R76.reuse, 0x8, RZ ;  /* 0x000000084c507824 */ /* 0x040fe200078e00ff */
[----:B------:R-:W-:-:S04]  /*2420*/  IADD3 R79, R76, c[0x0][0x1d4], RZ ;  /* 0x000075004c4f7a10 */ /* 0x000fc80007ffe0ff */
[----:B------:R-:W-:Y:S01]  /*2430*/  ISETP.GE.OR P5, PT, R80, R72, P0 ;  /* 0x000000485000720c */ /* 0x000fe200007a6670 */
[C---:B------:R-:W-:Y:S01]  /*2440*/  IMAD.SHL.U32 R84, R79.reuse, 0x8, RZ ;  /* 0x000000084f547824 */ /* 0x040fe200078e00ff */
[----:B------:R-:W-:-:S04]  /*2450*/  IADD3 R82, R79, c[0x0][0x1d4], RZ ;  /* 0x000075004f527a10 */ /* 0x000fc80007ffe0ff */
[----:B------:R-:W-:Y:S01]  /*2460*/  ISETP.GE.OR P4, PT, R84, R72, P0 ;  /* 0x000000485400720c */ /* 0x000fe20000786670 */
[----:B------:R-:W-:Y:S01]  /*2470*/  IMAD.SHL.U32 R86, R82, 0x8, RZ ;  /* 0x0000000852567824 */ /* 0x000fe200078e00ff */
[----:B------:R-:W-:-:S04]  /*2480*/  @!P2 IADD3 R77, P1, R71, R78, RZ ;  /* 0x0000004e474da210 */ /* 0x000fc80007f3e0ff */
[----:B------:R-:W-:Y:S02]  /*2490*/  @!P2 LEA.HI.X.SX32 R78, R78, R75, 0x1, P1 ;  /* 0x0000004b4e4ea211 */ /* 0x000fe400008f0eff */
[----:B------:R-:W-:-:S04]  /*24a0*/  @!P2 LEA R76, P1, R77, c[0x0][0x198], 0x1 ;  /* 0x000066004d4caa11 */ /* 0x000fc800078208ff */
[----:B------:R-:W-:Y:S02]  /*24b0*/  @!P2 LEA.HI.X R77, R77, c[0x0][0x19c], R78, 0x1, P1 ;  /* 0x000067004d4daa11 */ /* 0x000fe400008f0c4e */
[----:B------:R-:W-:Y:S02]  /*24c0*/  @!P5 IADD3 R78, P6, R71, R80, RZ ;  /* 0x00000050474ed210 */ /* 0x000fe40007fde0ff */
[----:B------:R-:W-:Y:S01]  /*24d0*/  ISETP.GE.OR P1, PT, R86, R72, P0 ;  /* 0x000000485600720c */ /* 0x000fe20000726670 */
[----:B------:R1:W4:Y:S01]  /*24e0*/  @!P2 LDG.E.64 R44, [R76.64] ;  /* 0x000000244c2ca981 */ /* 0x000322000c1e1b00 */
[----:B------:R-:W-:Y:S02]  /*24f0*/  @!P5 LEA.HI.X.SX32 R81, R80, R75, 0x1, P6 ;  /* 0x0000004b5051d211 */ /* 0x000fe400030f0eff */
[----:B------:R-:W-:Y:S02]  /*2500*/  @!P5 LEA R80, P2, R78, c[0x0][0x198], 0x1 ;  /* 0x000066004e50da11 */ /* 0x000fe400078408ff */
[----:B------:R-:W-:-:S02]  /*2510*/  IADD3 R83, R82, c[0x0][0x1d4], RZ ;  /* 0x0000750052537a10 */ /* 0x000fc40007ffe0ff */
[----:B------:R-:W-:Y:S02]  /*2520*/  @!P4 IADD3 R79, P6, R71, R84, RZ ;  /* 0x00000054474fc210 */ /* 0x000fe40007fde0ff */
[----:B------:R-:W-:Y:S01]  /*2530*/  @!P5 LEA.HI.X R81, R78, c[0x0][0x19c], R81, 0x1, P2 ;  /* 0x000067004e51da11 */ /* 0x000fe200010f0c51 */
[----:B------:R-:W-:Y:S01]  /*2540*/  IMAD.SHL.U32 R88, R83, 0x8, RZ ;  /* 0x0000000853587824 */ /* 0x000fe200078e00ff */
[----:B------:R-:W-:Y:S02]  /*2550*/  @!P4 LEA.HI.X.SX32 R84, R84, R75, 0x1, P6 ;  /* 0x0000004b5454c211 */ /* 0x000fe400030f0eff */
[----:B------:R-:W-:Y:S02]  /*2560*/  @!P4 LEA R78, P2, R79, c[0x0][0x198], 0x1 ;  /* 0x000066004f4eca11 */ /* 0x000fe400078408ff */
[----:B------:R-:W-:Y:S02]  /*2570*/  @!P1 IADD3 R82, P6, R71, R86, RZ ;  /* 0x0000005647529210 */ /* 0x000fe40007fde0ff */
[----:B------:R-:W-:-:S02]  /*2580*/  @!P4 LEA.HI.X R79, R79, c[0x0][0x19c], R84, 0x1, P2 ;  /* 0x000067004f4fca11 */ /* 0x000fc400010f0c54 */
[----:B------:R-:W-:Y:S02]  /*2590*/  ISETP.GE.OR P2, PT, R88, R72, P0 ;  /* 0x000000485800720c */ /* 0x000fe40000746670 */
[----:B-1----:R-:W-:Y:S02]  /*25a0*/  @!P1 LEA.HI.X.SX32 R77, R86, R75, 0x1, P6 ;  /* 0x0000004b564d9211 */ /* 0x002fe400030f0eff */
[----:B------:R-:W-:Y:S02]  /*25b0*/  @!P1 LEA R76, P6, R82, c[0x0][0x198], 0x1 ;  /* 0x00006600524c9a11 */ /* 0x000fe400078c08ff */
[----:B------:R-:W-:Y:S02]  /*25c0*/  SEL R47, R47, RZ, P3 ;  /* 0x000000ff2f2f7207 */ /* 0x000fe40001800000 */
[----:B------:R-:W-:Y:S02]  /*25d0*/  SEL R46, R46, RZ, P3 ;  /* 0x000000ff2e2e7207 */ /* 0x000fe40001800000 */
[----:B------:R-:W-:-:S02]  /*25e0*/  @!P1 LEA.HI.X R77, R82, c[0x0][0x19c], R77, 0x1, P6 ;  /* 0x00006700524d9a11 */ /* 0x000fc400030f0c4d */
[----:B------:R-:W-:Y:S02]  /*25f0*/  IADD3 R82, R83, c[0x0][0x1d4], RZ ;  /* 0x0000750053527a10 */ /* 0x000fe40007ffe0ff */
[----:B------:R-:W-:Y:S01]  /*2600*/  SEL R49, R49, RZ, P3 ;  /* 0x000000ff31317207 */ /* 0x000fe20001800000 */
[----:B------:R1:W5:Y:S01]  /*2610*/  @!P5 LDG.E.64 R46, [R80.64] ;  /* 0x00000024502ed981 */ /* 0x000362000c1e1b00 */
[----:B------:R-:W-:Y:S01]  /*2620*/  SEL R48, R48, RZ, P3 ;  /* 0x000000ff30307207 */ /* 0x000fe20001800000 */
[C---:B------:R-:W-:Y:S01]  /*2630*/  IMAD.SHL.U32 R86, R82.reuse, 0x8, RZ ;  /* 0x0000000852567824 */ /* 0x040fe200078e00ff */
[----:B------:R-:W-:Y:S02]  /*2640*/  @!P2 IADD3 R83, P5, R71, R88, RZ ;  /* 0x000000584753a210 */ /* 0x000fe40007fbe0ff */
[----:B------:R-:W-:Y:S02]  /*2650*/  IADD3 R85, R82, c[0x0][0x1d4], RZ ;  /* 0x0000750052557a10 */ /* 0x000fe40007ffe0ff */
[----:B---3--:R2:W3:Y:S01]  /*2660*/  @!P4 LDG.E.64 R48, [R78.64] ;  /* 0x000000244e30c981 */ /* 0x0084e2000c1e1b00 */
[----:B------:R-:W-:-:S02]  /*2670*/  @!P2 LEA.HI.X.SX32 R84, R88, R75, 0x1, P5 ;  /* 0x0000004b5854a211 */ /* 0x000fc400028f0eff */
[----:B------:R-:W-:Y:S01]  /*2680*/  ISETP.GE.OR P4, PT, R86, R72, P0 ;  /* 0x000000485600720c */ /* 0x000fe20000786670 */
[----:B------:R-:W-:Y:S01]  /*2690*/  IMAD.SHL.U32 R88, R85, 0x8, RZ ;  /* 0x0000000855587824 */ /* 0x000fe200078e00ff */
[----:B------:R-:W-:-:S04]  /*26a0*/  @!P2 LEA R82, P5, R83, c[0x0][0x198], 0x1 ;  /* 0x000066005352aa11 */ /* 0x000fc800078a08ff */
[----:B------:R-:W-:Y:S02]  /*26b0*/  @!P2 LEA.HI.X R83, R83, c[0x0][0x19c], R84, 0x1, P5 ;  /* 0x000067005353aa11 */ /* 0x000fe400028f0c54 */
[----:B------:R-:W-:Y:S02]  /*26c0*/  ISETP.GE.OR P5, PT, R88, R72, P0 ;  /* 0x000000485800720c */ /* 0x000fe400007a6670 */
[----:B------:R-:W-:Y:S02]  /*26d0*/  SEL R53, R53, RZ, P3 ;  /* 0x000000ff35357207 */ /* 0x000fe40001800000 */
[----:B------:R-:W-:Y:S02]  /*26e0*/  SEL R52, R52, RZ, P3 ;  /* 0x000000ff34347207 */ /* 0x000fe40001800000 */
[----:B------:R-:W-:Y:S02]  /*26f0*/  IADD3 R85, R85, c[0x0][0x1d4], RZ ;  /* 0x0000750055557a10 */ /* 0x000fe40007ffe0ff */
[----:B--2---:R-:W-:-:S02]  /*2700*/  @!P4 IADD3 R79, P6, R71, R86, RZ ;  /* 0x00000056474fc210 */ /* 0x004fc40007fde0ff */
[----:B------:R-:W-:Y:S02]  /*2710*/  SEL R51, R51, RZ, P3 ;  /* 0x000000ff33337207 */ /* 0x000fe40001800000 */
[----:B------:R-:W-:Y:S01]  /*2720*/  SEL R50, R50, RZ, P3 ;  /* 0x000000ff32327207 */ /* 0x000fe20001800000 */
[----:B------:R-:W-:Y:S01]  /*2730*/  IMAD.SHL.U32 R84, R85, 0x8, RZ ;  /* 0x0000000855547824 */ /* 0x000fe200078e00ff */
[----:B------:R2:W3:Y:S01]  /*2740*/  @!P2 LDG.E.64 R52, [R82.64] ;  /* 0x000000245234a981 */ /* 0x0004e2000c1e1b00 */
[----:B-1----:R-:W-:Y:S02]  /*2750*/  @!P4 LEA.HI.X.SX32 R80, R86, R75, 0x1, P6 ;  /* 0x0000004b5650c211 */ /* 0x002fe400030f0eff */
[----:B------:R-:W-:Y:S01]  /*2760*/  @!P4 LEA R78, P2, R79, c[0x0][0x198], 0x1 ;  /* 0x000066004f4eca11 */ /* 0x000fe200078408ff */
[----:B------:R1:W3:Y:S01]  /*2770*/  @!P1 LDG.E.64 R50, [R76.64] ;  /* 0x000000244c329981 */ /* 0x0002e2000c1e1b00 */
[----:B------:R-:W-:Y:S02]  /*2780*/  IADD3 R85, R85, c[0x0][0x1d4], RZ ;  /* 0x0000750055557a10 */ /* 0x000fe40007ffe0ff */
[----:B------:R-:W-:-:S02]  /*2790*/  @!P5 IADD3 R81, P6, R71, R88, RZ ;  /* 0x000000584751d210 */ /* 0x000fc40007fde0ff */
[----:B------:R-:W-:Y:S01]  /*27a0*/  ISETP.GE.OR P1, PT, R84, R72, P0 ;  /* 0x000000485400720c */ /* 0x000fe20000726670 */
[----:B------:R-:W-:Y:S01]  /*27b0*/  IMAD.SHL.U32 R86, R85, 0x8, RZ ;  /* 0x0000000855567824 */ /* 0x000fe200078e00ff */
[----:B------:R-:W-:Y:S02]  /*27c0*/  @!P4 LEA.HI.X R79, R79, c[0x0][0x19c], R80, 0x1, P2 ;  /* 0x000067004f4fca11 */ /* 0x000fe400010f0c50 */
[----:B------:R-:W-:Y:S02]  /*27d0*/  @!P5 LEA R80, P2, R81, c[0x0][0x198], 0x1 ;  /* 0x000066005150da11 */ /* 0x000fe400078408ff */
[----:B-1----:R-:W-:-:S04]  /*27e0*/  @!P5 LEA.HI.X.SX32 R76, R88, R75, 0x1, P6 ;  /* 0x0000004b584cd211 */ /* 0x002fc800030f0eff */
[----:B------:R-:W-:Y:S02]  /*27f0*/  @!P5 LEA.HI.X R81, R81, c[0x0][0x19c], R76, 0x1, P2 ;  /* 0x000067005151da11 */ /* 0x000fe400010f0c4c */
[----:B------:R-:W-:Y:S02]  /*2800*/  ISETP.GE.OR P2, PT, R86, R72, P0 ;  /* 0x000000485600720c */ /* 0x000fe40000746670 */
[----:B------:R-:W-:Y:S02]  /*2810*/  SEL R57, R57, RZ, P3 ;  /* 0x000000ff39397207 */ /* 0x000fe40001800000 */
[----:B------:R-:W-:Y:S02]  /*2820*/  SEL R56, R56, RZ, P3 ;  /* 0x000000ff38387207 */ /* 0x000fe40001800000 */
[----:B------:R-:W-:Y:S02]  /*2830*/  @!P1 IADD3 R77, P6, R71, R84, RZ ;  /* 0x00000054474d9210 */ /* 0x000fe40007fde0ff */
[----:B------:R-:W-:-:S02]  /*2840*/  IADD3 R85, R85, c[0x0][0x1d4], RZ ;  /* 0x0000750055557a10 */ /* 0x000fc40007ffe0ff */
[-C--:B--2---:R-:W-:Y:S01]  /*2850*/  @!P1 LEA.HI.X.SX32 R82, R84, R75.reuse, 0x1, P6 ;  /* 0x0000004b54529211 */ /* 0x084fe200030f0eff */
[----:B------:R1:W2:Y:S01]  /*2860*/  @!P5 LDG.E.64 R56, [R80.64] ;  /* 0x000000245038d981 */ /* 0x0002a2000c1e1b00 */
[----:B------:R-:W-:Y:S02]  /*2870*/  SEL R55, R55, RZ, P3 ;  /* 0x000000ff37377207 */ /* 0x000fe40001800000 */
[----:B------:R-:W-:Y:S01]  /*2880*/  SEL R54, R54, RZ, P3 ;  /* 0x000000ff36367207 */ /* 0x000fe20001800000 */
[C---:B------:R-:W-:Y:S01]  /*2890*/  IMAD.SHL.U32 R88, R85.reuse, 0x8, RZ ;  /* 0x0000000855587824 */ /* 0x040fe200078e00ff */
[----:B------:R-:W-:Y:S02]  /*28a0*/  IADD3 R84, R85, c[0x0][0x1d4], RZ ;  /* 0x0000750055547a10 */ /* 0x000fe40007ffe0ff */
[----:B------:R-:W-:Y:S02]  /*28b0*/  @!P1 LEA R76, P6, R77, c[0x0][0x198], 0x1 ;  /* 0x000066004d4c9a11 */ /* 0x000fe400078c08ff */
[----:B------:R-:W-:Y:S01]  /*28c0*/  @!P2 IADD3 R83, P5, R71, R86, RZ ;  /* 0x000000564753a210 */ /* 0x000fe20007fbe0ff */
[----:B------:R0:W2:Y:S01]  /*28d0*/  @!P4 LDG.E.64 R54, [R78.64] ;  /* 0x000000244e36c981 */ /* 0x0000a2000c1e1b00 */
[----:B------:R-:W-:Y:S01]  /*28e0*/  @!P1 LEA.HI.X R77, R77, c[0x0][0x19c], R82, 0x1, P6 ;  /* 0x000067004d4d9a11 */ /* 0x000fe200030f0c52 */
[----:B------:R-:W-:Y:S01]  /*28f0*/  IMAD.SHL.U32 R90, R84, 0x8, RZ ;  /* 0x00000008545a7824 */ /* 0x000fe200078e00ff */
[----:B------:R-:W-:-:S02]  /*2900*/  @!P2 LEA.HI.X.SX32 R86, R86, R75, 0x1, P5 ;  /* 0x0000004b5656a211 */ /* 0x000fc400028f0eff */
[----:B------:R-:W-:Y:S02]  /*2910*/  ISETP.GE.OR P4, PT, R88, R72, P0 ;  /* 0x000000485800720c */ /* 0x000fe40000786670 */
[----:B------:R-:W-:Y:S02]  /*2920*/  @!P2 LEA R82, P5, R83, c[0x0][0x198], 0x1 ;  /* 0x000066005352aa11 */ /* 0x000fe400078a08ff */
[----:B------:R-:W-:Y:S02]  /*2930*/  IADD3 R84, R84, c[0x0][0x1d4], RZ ;  /* 0x0000750054547a10 */ /* 0x000fe40007ffe0ff */
[----:B------:R-:W-:Y:S02]  /*2940*/  SEL R59, R59, RZ, P3 ;  /* 0x000000ff3b3b7207 */ /* 0x000fe40001800000 */
[----:B------:R-:W-:Y:S01]  /*2950*/  SEL R58, R58, RZ, P3 ;  /* 0x000000ff3a3a7207 */ /* 0x000fe20001800000 */
[----:B------:R-:W-:Y:S01]  /*2960*/  IMAD.SHL.U32 R92, R84, 0x8, RZ ;  /* 0x00000008545c7824 */ /* 0x000fe200078e00ff */
[----:B------:R-:W-:-:S02]  /*2970*/  @!P2 LEA.HI.X R83, R83, c[0x0][0x19c], R86, 0x1, P5 ;  /* 0x000067005353aa11 */ /* 0x000fc400028f0c56 */
[-C--:B------:R-:W-:Y:S02]  /*2980*/  ISETP.GE.OR P5, PT, R90, R72.reuse, P0 ;  /* 0x000000485a00720c */ /* 0x080fe400007a6670 */
[----:B------:R1:W2:Y:S01]  /*2990*/  @!P1 LDG.E.64 R58, [R76.64] ;  /* 0x000000244c3a9981 */ /* 0x0002a2000c1e1b00 */
[----:B------:R-:W-:Y:S02]  /*29a0*/  SEL R61, R61, RZ, P3 ;  /* 0x000000ff3d3d7207 */ /* 0x000fe40001800000 */
[----:B------:R-:W-:Y:S02]  /*29b0*/  SEL R60, R60, RZ, P3 ;  /* 0x000000ff3c3c7207 */ /* 0x000fe40001800000 */
[----:B------:R-:W-:Y:S02]  /*29c0*/  ISETP.GE.OR P1, PT, R92, R72, P0 ;  /* 0x000000485c00720c */ /* 0x000fe40000726670 */
[----:B0-----:R-:W-:Y:S02]  /*29d0*/  @!P4 IADD3 R78, P6, R71, R88, RZ ;  /* 0x00000058474ec210 */ /* 0x001fe40007fde0ff */
[----:B------:R0:W2:Y:S02]  /*29e0*/  @!P2 LDG.E.64 R60, [R82.64] ;  /* 0x00000024523ca981 */ /* 0x0000a4000c1e1b00 */
[----:B-1----:R-:W-:-:S02]  /*29f0*/  @!P4 LEA.HI.X.SX32 R81, R88, R75, 0x1, P6 ;  /* 0x0000004b5851c211 */ /* 0x002fc400030f0eff */
[C---:B------:R-:W-:Y:S02]  /*2a00*/  @!P4 LEA R80, P2, R78.reuse, c[0x0][0x198], 0x1 ;  /* 0x000066004e50ca11 */ /* 0x040fe400078408ff */
[----:B------:R-:W-:Y:S02]  /*2a10*/  @!P5 IADD3 R79, P6, R71, R90, RZ ;  /* 0x0000005a474fd210 */ /* 0x000fe40007fde0ff */
[----:B------:R-:W-:Y:S02]  /*2a20*/  @!P4 LEA.HI.X R81, R78, c[0x0][0x19c], R81, 0x1, P2 ;  /* 0x000067004e51ca11 */ /* 0x000fe400010f0c51 */
[----:B------:R-:W-:Y:S02]  /*2a30*/  @!P5 LEA.HI.X.SX32 R86, R90, R75, 0x1, P6 ;  /* 0x0000004b5a56d211 */ /* 0x000fe400030f0eff */
[----:B------:R-:W-:Y:S02]  /*2a40*/  @!P5 LEA R78, P2, R79, c[0x0][0x198], 0x1 ;  /* 0x000066004f4eda11 */ /* 0x000fe400078408ff */
[----:B------:R-:W-:-:S02]  /*2a50*/  @!P1 IADD3 R77, P6, R71, R92, RZ ;  /* 0x0000005c474d9210 */ /* 0x000fc40007fde0ff */
[----:B------:R-:W-:Y:S02]  /*2a60*/  @!P5 LEA.HI.X R79, R79, c[0x0][0x19c], R86, 0x1, P2 ;  /* 0x000067004f4fda11 */ /* 0x000fe400010f0c56 */
[----:B------:R-:W-:Y:S02]  /*2a70*/  @!P1 LEA.HI.X.SX32 R86, R92, R75, 0x1, P6 ;  /* 0x0000004b5c569211 */ /* 0x000fe400030f0eff */
[C---:B------:R-:W-:Y:S02]  /*2a80*/  @!P1 LEA R76, P2, R77.reuse, c[0x0][0x198], 0x1 ;  /* 0x000066004d4c9a11 */ /* 0x040fe400078408ff */
[----:B------:R-:W-:Y:S02]  /*2a90*/  IADD3 R84, R84, c[0x0][0x1d4], RZ ;  /* 0x0000750054547a10 */ /* 0x000fe40007ffe0ff */
[----:B------:R-:W-:-:S03]  /*2aa0*/  @!P1 LEA.HI.X R77, R77, c[0x0][0x19c], R86, 0x1, P2 ;  /* 0x000067004d4d9a11 */ /* 0x000fc600010f0c56 */
[C---:B------:R-:W-:Y:S01]  /*2ab0*/  IMAD.SHL.U32 R86, R84.reuse, 0x8, RZ ;  /* 0x0000000854567824 */ /* 0x040fe200078e00ff */
[----:B------:R-:W-:Y:S02]  /*2ac0*/  IADD3 R84, R84, c[0x0][0x1d4], RZ ;  /* 0x0000750054547a10 */ /* 0x000fe40007ffe0ff */
[----:B------:R-:W-:Y:S02]  /*2ad0*/  SEL R65, R65, RZ, P3 ;  /* 0x000000ff41417207 */ /* 0x000fe40001800000 */
[----:B------:R-:W-:Y:S01]  /*2ae0*/  SEL R64, R64, RZ, P3 ;  /* 0x000000ff40407207 */ /* 0x000fe20001800000 */
[----:B------:R-:W-:Y:S01]  /*2af0*/  IMAD.SHL.U32 R88, R84, 0x8, RZ ;  /* 0x0000000854587824 */ /* 0x000fe200078e00ff */
[-C--:B------:R-:W-:Y:S02]  /*2b00*/  ISETP.GE.OR P2, PT, R86, R72.reuse, P0 ;  /* 0x000000485600720c */ /* 0x080fe40000746670 */
[----:B0-----:R-:W-:Y:S02]  /*2b10*/  IADD3 R82, R84, c[0x0][0x1d4], RZ ;  /* 0x0000750054527a10 */ /* 0x001fe40007ffe0ff */
[----:B------:R-:W-:Y:S01]  /*2b20*/  SEL R63, R63, RZ, P3 ;  /* 0x000000ff3f3f7207 */ /* 0x000fe20001800000 */
[----:B------:R0:W2:Y:S01]  /*2b30*/  @!P5 LDG.E.64 R64, [R78.64] ;  /* 0x000000244e40d981 */ /* 0x0000a2000c1e1b00 */
[----:B------:R-:W-:Y:S01]  /*2b40*/  SEL R62, R62, RZ, P3 ;  /* 0x000000ff3e3e7207 */ /* 0x000fe20001800000 */
[----:B------:R-:W-:Y:S01]  /*2b50*/  IMAD.SHL.U32 R90, R82, 0x8, RZ ;  /* 0x00000008525a7824 */ /* 0x000fe200078e00ff */
[----:B------:R-:W-:-:S02]  /*2b60*/  ISETP.GE.OR P5, PT, R88, R72, P0 ;  /* 0x000000485800720c */ /* 0x000fc400007a6670 */
[----:B------:R-:W-:Y:S02]  /*2b70*/  IADD3 R82, R82, c[0x0][0x1d4], RZ ;  /* 0x0000750052527a10 */ /* 0x000fe40007ffe0ff */
[----:B------:R1:W2:Y:S01]  /*2b80*/  @!P4 LDG.E.64 R62, [R80.64] ;  /* 0x00000024503ec981 */ /* 0x0002a2000c1e1b00 */
[----:B------:R-:W-:Y:S02]  /*2b90*/  SEL R67, R67, RZ, P3 ;  /* 0x000000ff43437207 */ /* 0x000fe40001800000 */
[----:B------:R-:W-:Y:S01]  /*2ba0*/  SEL R66, R66, RZ, P3 ;  /* 0x000000ff42427207 */ /* 0x000fe20001800000 */
[----:B------:R-:W-:Y:S01]  /*2bb0*/  IMAD.SHL.U32 R82, R82, 0x8, RZ ;  /* 0x0000000852527824 */ /* 0x000fe200078e00ff */
[----:B------:R-:W-:Y:S02]  /*2bc0*/  ISETP.GE.OR P4, PT, R90, R72, P0 ;  /* 0x000000485a00720c */ /* 0x000fe40000786670 */
[----:B------:R-:W-:Y:S02]  /*2bd0*/  @!P2 IADD3 R83, P6, R71, R86, RZ ;  /* 0x000000564753a210 */ /* 0x000fe40007fde0ff */
[----:B------:R0:W2:Y:S01]  /*2be0*/  @!P1 LDG.E.64 R66, [R76.64] ;  /* 0x000000244c429981 */ /* 0x0000a2000c1e1b00 */
[----:B------:R-:W-:-:S02]  /*2bf0*/  ISETP.GE.OR P0, PT, R82, R72, P0 ;  /* 0x000000485200720c */ /* 0x000fc40000706670 */
[----:B-1----:R-:W-:Y:S02]  /*2c00*/  @!P2 LEA.HI.X.SX32 R80, R86, R75, 0x1, P6 ;  /* 0x0000004b5650a211 */ /* 0x002fe400030f0eff */
[----:B0-----:R-:W-:Y:S02]  /*2c10*/  @!P2 LEA R78, P1, R83, c[0x0][0x198], 0x1 ;  /* 0x00006600534eaa11 */ /* 0x001fe400078208ff */
[----:B------:R-:W-:Y:S02]  /*2c20*/  @!P5 IADD3 R81, P6, R71, R88, RZ ;  /* 0x000000584751d210 */ /* 0x000fe40007fde0ff */
[----:B------:R-:W-:Y:S02]  /*2c30*/  SEL R5, R5, RZ, P3 ;  /* 0x000000ff05057207 */ /* 0x000fe40001800000 */
[----:B------:R-:W-:Y:S02]  /*2c40*/  SEL R4, R4, RZ, P3 ;  /* 0x000000ff04047207 */ /* 0x000fe40001800000 */
[----:B------:R-:W-:-:S02]  /*2c50*/  @!P2 LEA.HI.X R79, R83, c[0x0][0x19c], R80, 0x1, P1 ;  /* 0x00006700534faa11 */ /* 0x000fc400008f0c50 */
[----:B------:R-:W-:Y:S02]  /*2c60*/  @!P5 LEA.HI.X.SX32 R86, R88, R75, 0x1, P6 ;  /* 0x0000004b5856d211 */ /* 0x000fe400030f0eff */
[----:B------:R-:W-:Y:S01]  /*2c70*/  @!P5 LEA R80, P1, R81, c[0x0][0x198], 0x1 ;  /* 0x000066005150da11 */ /* 0x000fe200078208ff */
[----:B------:R0:W2:Y:S01]  /*2c80*/  @!P2 LDG.E.64 R4, [R78.64] ;  /* 0x000000244e04a981 */ /* 0x0000a2000c1e1b00 */
[----:B------:R-:W-:Y:S02]  /*2c90*/  @!P4 IADD3 R84, P6, R71, R90, RZ ;  /* 0x0000005a4754c210 */ /* 0x000fe40007fde0ff */
[----:B------:R-:W-:Y:S02]  /*2ca0*/  SEL R3, R3, RZ, P3 ;  /* 0x000000ff03037207 */ /* 0x000fe40001800000 */
[----:B------:R-:W-:Y:S02]  /*2cb0*/  SEL R2, R2, RZ, P3 ;  /* 0x000000ff02027207 */ /* 0x000fe40001800000 */
[----:B------:R-:W-:-:S02]  /*2cc0*/  @!P5 LEA.HI.X R81, R81, c[0x0][0x19c], R86, 0x1, P1 ;  /* 0x000067005151da11 */ /* 0x000fc400008f0c56 */
[----:B------:R-:W-:Y:S02]  /*2cd0*/  @!P4 LEA.HI.X.SX32 R85, R90, R75, 0x1, P6 ;  /* 0x0000004b5a55c211 */ /* 0x000fe400030f0eff */
[----:B------:R-:W-:Y:S01]  /*2ce0*/  @!P4 LEA R76, P1, R84, c[0x0][0x198], 0x1 ;  /* 0x00006600544cca11 */ /* 0x000fe200078208ff */
[----:B------:R-:W2:Y:S01]  /*2cf0*/  @!P5 LDG.E.64 R2, [R80.64] ;  /* 0x000000245002d981 */ /* 0x000ea2000c1e1b00 */
[----:B------:R-:W-:Y:S02]  /*2d00*/  @!P0 IADD3 R83, P6, R71, R82, RZ ;  /* 0x0000005247538210 */ /* 0x000fe40007fde0ff */
[----:B------:R-:W-:Y:S02]  /*2d10*/  SEL R7, R7, RZ, P3 ;  /* 0x000000ff07077207 */ /* 0x000fe40001800000 */
[----:B------:R-:W-:Y:S02]  /*2d20*/  SEL R6, R6, RZ, P3 ;  /* 0x000000ff06067207 */ /* 0x000fe40001800000 */
[----:B------:R-:W-:-:S02]  /*2d30*/  @!P4 LEA.HI.X R77, R84, c[0x0][0x19c], R85, 0x1, P1 ;  /* 0x00006700544dca11 */ /* 0x000fc400008f0c55 */
[----:B------:R-:W-:Y:S02]  /*2d40*/  @!P0 LEA.HI.X.SX32 R84, R82, R75, 0x1, P6 ;  /* 0x0000004b52548211 */ /* 0x000fe400030f0eff */
[----:B------:R-:W-:Y:S01]  /*2d50*/  @!P0 LEA R82, P6, R83, c[0x0][0x198], 0x1 ;  /* 0x0000660053528a11 */ /* 0x000fe200078c08ff */
[----:B------:R4:W2:Y:S01]  /*2d60*/  @!P4 LDG.E.64 R6, [R76.64] ;  /* 0x000000244c06c981 */ /* 0x0008a2000c1e1b00 */
[----:B------:R-:W-:Y:S02]  /*2d70*/  SEL R69, R69, RZ, P3 ;  /* 0x000000ff45457207 */ /* 0x000fe40001800000 */
[----:B------:R-:W-:Y:S02]  /*2d80*/  SEL R68, R68, RZ, P3 ;  /* 0x000000ff44447207 */ /* 0x000fe40001800000 */
[----:B------:R-:W-:Y:S02]  /*2d90*/  ISETP.NE.U32.AND P1, PT, RZ, c[0x0][0x200], PT ;  /* 0x00008000ff007a0c */ /* 0x000fe40003f25070 */
[----:B------:R-:W-:-:S02]  /*2da0*/  @!P0 LEA.HI.X R83, R83, c[0x0][0x19c], R84, 0x1, P6 ;  /* 0x0000670053538a11 */ /* 0x000fc400030f0c54 */
[----:B------:R-:W-:-:S03]  /*2db0*/  ISETP.NE.AND.EX P1, PT, RZ, c[0x0][0x204], PT, P1 ;  /* 0x00008100ff007a0c */ /* 0x000fc60003f25310 */
[----:B------:R-:W2:Y:S01]  /*2dc0*/  @!P0 LDG.E.64 R68, [R82.64] ;  /* 0x0000002452448981 */ /* 0x000ea2000c1e1b00 */
[----:B------:R-:W-:Y:S02]  /*2dd0*/  IMAD.U32 R84, RZ, RZ, UR48 ;  /* 0x00000030ff547e24 */ /* 0x000fe4000f8e00ff */
[----:B------:R-:W-:-:S07]  /*2de0*/  IMAD.U32 R86, RZ, RZ, UR50 ;  /* 0x00000032ff567e24 */ /* 0x000fce000f8e00ff */
[----:B------:R-:W-:Y:S02]  /*2df0*/  @P1 IADD3 R84, P2, P3, R73, c[0x0][0x200], R84 ;  /* 0x0000800049541a10 */ /* 0x000fe40007b5e054 */
[----:B------:R-:W-:-:S04]  /*2e00*/  @P1 SHF.R.S32.HI R85, RZ, 0x1f, R73 ;  /* 0x0000001fff551819 */ /* 0x000fc80000011449 */
[----:B------:R-:W-:-:S05]  /*2e10*/  @P1 IADD3.X R85, R85, c[0x0][0x204], R86, P2, P3 ;  /* 0x0000810055551a10 */ /* 0x000fca00017e6456 */
[----:B0-----:R-:W2:Y:S01]  /*2e20*/  @P1 LDG.E.U8 R78, [R84.64] ;  /* 0x00000024544e1981 */ /* 0x001ea2000c1e1100 */
[----:B----4-:R-:W-:Y:S01]  /*2e30*/  HMUL2 R77, R8, R44 ;  /* 0x0000002c084d7232 */ /* 0x010fe20000000000 */
[----:B------:R-:W-:-:S05]  /*2e40*/  HFMA2.MMA R76, R9, R45, -RZ ;  /* 0x0000002d094c7235 */ /* 0x000fca00001000ff */
[----:B-----5:R-:W-:-:S06]  /*2e50*/  HFMA2.MMA R77, R10, R46, R77 ;  /* 0x0000002e0a4d7235 */ /* 0x020fcc000000004d */
[----:B---3--:R-:W-:Y:S01]  /*2e60*/  HFMA2.MMA R77, R12, R48, R77 ;  /* 0x000000300c4d7235 */ /* 0x008fe2000000004d */
[----:B------:R-:W-:-:S05]  /*2e70*/  HFMA2 R76, R11, R47, R76 ;  /* 0x0000002f0b4c7231 */ /* 0x000fca000000004c */
[----:B------:R-:W-:-:S06]  /*2e80*/  HFMA2.MMA R77, R14, R50, R77 ;  /* 0x000000320e4d7235 */ /* 0x000fcc000000004d */
[----:B------:R-:W-:Y:S01]  /*2e90*/  HFMA2.MMA R77, R18, R52, R77 ;  /* 0x00000034124d7235 */ /* 0x000fe2000000004d */
[----:B------:R-:W-:-:S04]  /*2ea0*/  HFMA2 R76, R13, R49, R76 ;  /* 0x000000310d4c7231 */ /* 0x000fc8000000004c */
[----:B------:R-:W-:-:S04]  /*2eb0*/  HFMA2 R76, R15, R51, R76 ;  /* 0x000000330f4c7231 */ /* 0x000fc8000000004c */
[----:B------:R-:W-:Y:S01]  /*2ec0*/  HFMA2 R76, R19, R53, R76 ;  /* 0x00000035134c7231 */ /* 0x000fe2000000004c */
[----:B--2---:R-:W-:-:S06]  /*2ed0*/  HFMA2.MMA R77, R20, R54, R77 ;  /* 0x00000036144d7235 */ /* 0x004fcc000000004d */
[----:B------:R-:W-:-:S06]  /*2ee0*/  HFMA2.MMA R77, R22, R56, R77 ;  /* 0x00000038164d7235 */ /* 0x000fcc000000004d */
[----:B------:R-:W-:Y:S01]  /*2ef0*/  HFMA2.MMA R77, R24, R58, R77 ;  /* 0x0000003a184d7235 */ /* 0x000fe2000000004d */
[----:B------:R-:W-:-:S05]  /*2f00*/  HFMA2 R76, R21, R55, R76 ;  /* 0x00000037154c7231 */ /* 0x000fca000000004c */
[----:B------:R-:W-:Y:S01]  /*2f10*/  HFMA2.MMA R77, R26, R60, R77 ;  /* 0x0000003c1a4d7235 */ /* 0x000fe2000000004d */
[----:B------:R-:W-:-:S04]  /*2f20*/  HFMA2 R76, R23, R57, R76 ;  /* 0x00000039174c7231 */ /* 0x000fc8000000004c */
[----:B------:R-:W-:-:S04]  /*2f30*/  HFMA2 R76, R25, R59, R76 ;  /* 0x0000003b194c7231 */ /* 0x000fc8000000004c */
[----:B------:R-:W-:Y:S01]  /*2f40*/  HFMA2 R76, R27, R61, R76 ;  /* 0x0000003d1b4c7231 */ /* 0x000fe2000000004c */
[----:B------:R-:W-:-:S06]  /*2f50*/  HFMA2.MMA R77, R28, R62, R77 ;  /* 0x0000003e1c4d7235 */ /* 0x000fcc000000004d */
[----:B------:R-:W-:-:S06]  /*2f60*/  HFMA2.MMA R77, R30, R64, R77 ;  /* 0x000000401e4d7235 */ /* 0x000fcc000000004d */
[----:B------:R-:W-:Y:S01]  /*2f70*/  HFMA2.MMA R77, R32, R66, R77 ;  /* 0x00000042204d7235 */ /* 0x000fe2000000004d */
[----:B------:R-:W-:-:S04]  /*2f80*/  HFMA2 R76, R29, R63, R76 ;  /* 0x0000003f1d4c7231 */ /* 0x000fc8000000004c */
[----:B------:R-:W-:Y:S01]  /*2f90*/  HFMA2 R76, R31, R65, R76 ;  /* 0x000000411f4c7231 */ /* 0x000fe2000000004c */
[----:B------:R-:W-:-:S03]  /*2fa0*/  HFMA2.MMA R77, R34, R4, R77 ;  /* 0x00000004224d7235 */ /* 0x000fc6000000004d */
[----:B------:R-:W-:-:S04]  /*2fb0*/  HFMA2 R76, R33, R67, R76 ;  /* 0x00000043214c7231 */ /* 0x000fc8000000004c */
[----:B------:R-:W-:Y:S01]  /*2fc0*/  HFMA2 R76, R35, R5, R76 ;  /* 0x00000005234c7231 */ /* 0x000fe2000000004c */
[----:B------:R-:W-:-:S03]  /*2fd0*/  HFMA2.MMA R77, R36, R2, R77 ;  /* 0x00000002244d7235 */ /* 0x000fc6000000004d */
[----:B------:R-:W-:-:S03]  /*2fe0*/  HFMA2 R76, R37, R3, R76 ;  /* 0x00000003254c7231 */ /* 0x000fc6000000004c */
[----:B------:R-:W-:Y:S01]  /*2ff0*/  HFMA2.MMA R77, R38, R6, R77 ;  /* 0x00000006264d7235 */ /* 0x000fe2000000004d */
[----:B------:R-:W-:-:S05]  /*3000*/  HFMA2 R76, R39, R7, R76 ;  /* 0x00000007274c7231 */ /* 0x000fca000000004c */
[----:B------:R-:W-:Y:S01]  /*3010*/  HFMA2.MMA R77, R40, R68, R77 ;  /* 0x00000044284d7235 */ /* 0x000fe2000000004d */
[----:B------:R-:W-:-:S09]  /*3020*/  HFMA2 R76, R41, R69, R76 ;  /* 0x00000045294c7231 */ /* 0x000fd2000000004c */
[----:B------:R-:W-:-:S05]  /*3030*/  HADD2 R76, R77, R76 ;  /* 0x0000004c4d4c7230 */ /* 0x000fca0000000000 */
[--C-:B------:R-:W-:Y:S02]  /*3040*/  HADD2.F32 R77, -RZ, R76.reuse.H0_H0 ;  /* 0x2000004cff4d7230 */ /* 0x100fe40000004100 */
[----:B------:R-:W-:Y:S01]  /*3050*/  HADD2.F32 R76, -RZ, R76.H1_H1 ;  /* 0x3000004cff4c7230 */ /* 0x000fe20000004100 */
[----:B------:R-:W-:-:S04]  /*3060*/  ISETP.NE.AND P0, PT, R78, RZ, P1 ;  /* 0x000000ff4e00720c */ /* 0x000fc80000f05270 */
[----:B------:R-:W-:Y:S01]  /*3070*/  FADD.FTZ R83, R77, R76 ;  /* 0x0000004c4d537221 */ /* 0x000fe20000010000 */
[----:B------:R-:W-:Y:S06]  /*3080*/  BRA.DIV ~URZ, `(.L_x_2578) ;  /* 0x000033d27f007947 */ /* 0x000fec000b800000 */
[----:B------:R0:W1:Y:S02]  /*3090*/  SHFL.BFLY PT, R76, R83, 0x1, 0x1f ;  /* 0x0c201f00534c7f89 */ /* 0x00006400000e0000 */
.L_x_2628:
        /* <DEDUP_REMOVED lines=26> */
.L_x_2580:
[----:B------:R-:W-:Y:S05]  /*3240*/  BSYNC B1 ;  /* 0x0000000000017941 */ /* 0x000fea0003800000 */
.L_x_2579:
[----:B------:R-:W-:-:S04]  /*3250*/  IADD3 R73, R73, 0x40, RZ ;  /* 0x0000004049497810 */ /* 0x000fc80007ffe0ff */
[----:B------:R-:W-:-:S13]  /*3260*/  ISETP.GE.AND P0, PT, R73, UR5, PT ;  /* 0x0000000549007c0c */ /* 0x000fda000bf06270 */
[----:B0-----:R-:W-:Y:S01]  /*3270*/  @P0 CALL.REL.NOINC `(.L_x_2577) ;  /* 0x0000001000000944 */ /* 0x001fe20003c00000 */
[----:B------:R-:W-:Y:S05]  /*3280*/  BRA `(.L_x_2581) ;  /* 0xffffefb000007947 */ /* 0x000fea000383ffff */
.L_x_2577:
[----:B------:R-:W-:Y:S05]  /*3290*/  BSYNC B0 ;  /* 0x0000000000007941 */ /* 0x000fea0003800000 */
.L_x_2576:
[----:B------:R-:W-:Y:S05]  /*32a0*/  BRA.DIV ~URZ, `(.L_x_2582) ;  /* 0x000032327f007947 */ /* 0x000fea000b800000 */
[----:B------:R2:W0:Y:S02]  /*32b0*/  SHFL.BFLY PT, R3, R0, 0x10, 0x1f ;  /* 0x0e001f0000037f89 */ /* 0x00042400000e0000 */
.L_x_2629:
[----:B0-----:R-:W-:Y:S01]  /*32c0*/  FMNMX.FTZ R5, R3, R0, !PT ;  /* 0x0000000003057209 */ /* 0x001fe20007810000 */
[----:B------:R-:W-:Y:S05]  /*32d0*/  BRA.DIV ~URZ, `(.L_x_2583) ;  /* 0x000032827f007947 */ /* 0x000fea000b800000 */
[----:B--2---:R-:W0:Y:S02]  /*32e0*/  SHFL.BFLY PT, R0, R5, 0x8, 0x1f ;  /* 0x0d001f0005007f89 */ /* 0x004e2400000e0000 */
[----:B0-----:R-:W-:-:S05]  /*32f0*/  FMNMX.FTZ R0, R5, R0, !PT ;  /* 0x0000000005007209 */ /* 0x001fca0007810000 */
[----:B------:R-:W0:Y:S02]  /*3300*/  SHFL.BFLY PT, R3, R0, 0x4, 0x1f ;  /* 0x0c801f0000037f89 */ /* 0x000e2400000e0000 */
[----:B0-----:R-:W-:-:S05]  /*3310*/  FMNMX.FTZ R3, R0, R3, !PT ;  /* 0x0000000300037209 */ /* 0x001fca0007810000 */
[----:B------:R0:W2:Y:S02]  /*3320*/  SHFL.BFLY PT, R2, R3, 0x2, 0x1f ;  /* 0x0c401f0003027f89 */ /* 0x0000a400000e0000 */
.L_x_2630:
        /* <DEDUP_REMOVED lines=11> */
[----:B------:R-:W-:Y:S01]  /*33e0*/  IMAD.MOV.U32 R2, RZ, RZ, -0x800001 ;  /* 0xff7fffffff027424 */ /* 0x000fe200078e00ff */
[----:B------:R-:W-:Y:S01]  /*33f0*/  IADD3 R7, R17, UR45, RZ ;  /* 0x0000002d11077c10 */ /* 0x000fe2000fffe0ff */
[----:B------:R-:W-:Y:S02]  /*3400*/  IMAD.MOV.U32 R5, RZ, RZ, RZ ;  /* 0x000000ffff057224 */ /* 0x000fe400078e00ff */
[----:B------:R-:W-:Y:S01]  /*3410*/  BSSY B0, `(.L_x_2584) ;  /* 0x0000024000007945 */ /* 0x000fe20003800000 */
[----:B------:R-:W-:-:S07]  /*3420*/  ISETP.GT.AND P1, PT, R7, UR43, PT ;  /* 0x0000002b07007c0c */ /* 0x000fce000bf24270 */
[----:B------:R-:W2:Y:S04]  /*3430*/  @!P0 LDS R2, [R6.X4] ;  /* 0x0000000006028984 */ /* 0x000ea80000004800 */
[----:B0-2---:R-:W0:Y:S02]  /*3440*/  SHFL.BFLY PT, R3, R2, 0x2, 0x1f ;  /* 0x0c401f0002037f89 */ /* 0x005e2400000e0000 */
[----:B0-----:R-:W-:-:S05]  /*3450*/  FMNMX.FTZ R3, R3, R2, !PT ;  /* 0x0000000203037209 */ /* 0x001fca0007810000 */
[----:B------:R-:W0:Y:S02]  /*3460*/  SHFL.BFLY PT, R4, R3, 0x1, 0x1f ;  /* 0x0c201f0003047f89 */ /* 0x000e2400000e0000 */
[----:B0-----:R-:W-:-:S05]  /*3470*/  FMNMX.FTZ R4, R3, R4, !PT ;  /* 0x0000000403047209 */ /* 0x001fca0007810000 */
[----:B------:R0:W2:Y:S01]  /*3480*/  SHFL.IDX PT, R9, R4, RZ, 0x1f ;  /* 0x00001fff04097589 */ /* 0x0000a200000e0000 */
[----:B------:R-:W-:Y:S05]  /*3490*/  @P1 BRA `(.L_x_2585) ;  /* 0x000001b000001947 */ /* 0x000fea0003800000 */
[----:B------:R-:W-:Y:S01]  /*34a0*/  ISETP.NE.U32.AND P0, PT, RZ, c[0x0][0x200], PT ;  /* 0x00008000ff007a0c */ /* 0x000fe20003f05070 */
[----:B------:R-:W-:Y:S02]  /*34b0*/  IMAD.MOV.U32 R5, RZ, RZ, RZ ;  /* 0x000000ffff057224 */ /* 0x000fe400078e00ff */
[----:B0-----:R-:W-:Y:S01]  /*34c0*/  IMAD.MOV.U32 R4, RZ, RZ, R7 ;  /* 0x000000ffff047224 */ /* 0x001fe200078e0007 */
[----:B------:R-:W-:-:S08]  /*34d0*/  ISETP.NE.AND.EX P0, PT, RZ, c[0x0][0x204], PT, P0 ;  /* 0x00008100ff007a0c */ /* 0x000fd00003f05300 */
.L_x_2589:
        /* <DEDUP_REMOVED lines=9> */
[----:B------:R-:W5:Y:S02]  /*3570*/  LDG.E.U8 R2, [R2.64] ;  /* 0x0000002402027981 */ /* 0x000f64000c1e1100 */
[----:B-----5:R-:W-:-:S13]  /*3580*/  ISETP.NE.AND P2, PT, R2, RZ, PT ;  /* 0x000000ff0200720c */ /* 0x020fda0003f45270 */
[----:B------:R-:W-:Y:S01]  /*3590*/  @P2 IMAD.MOV.U32 R6, RZ, RZ, RZ ;  /* 0x000000ffff062224 */ /* 0x000fe200078e00ff */
[----:B------:R-:W-:Y:S05]  /*35a0*/  @P2 BRA `(.L_x_2588) ;  /* 0x0000004000002947 */ /* 0x000fea0003800000 */
.L_x_2587:
[----:B------:R-:W0:Y:S02]  /*35b0*/  LDS R2, [R11] ;  /* 0x000000000b027984 */ /* 0x000e240000000800 */
[----:B0-2---:R-:W-:-:S04]  /*35c0*/  FADD.FTZ R2, -R9, R2 ;  /* 0x0000000209027221 */ /* 0x005fc80000010100 */
[----:B------:R-:W-:-:S04]  /*35d0*/  FMUL.FTZ R2, R2, 1.4426950216293334961 ;  /* 0x3fb8aa3b02027820 */ /* 0x000fc80000410000 */
[----:B------:R0:W2:Y:S03]  /*35e0*/  MUFU.EX2 R6, R2 ;  /* 0x0000000200067308 */ /* 0x0000a60000000800 */
.L_x_2588:
[----:B------:R-:W-:Y:S05]  /*35f0*/  BSYNC B1 ;  /* 0x0000000000017941 */ /* 0x000fea0003800000 */
.L_x_2586:
[----:B--2---:R2:W-:Y:S01]  /*3600*/  STS [R11], R6 ;  /* 0x000000060b007388 */ /* 0x0045e20000000800 */
[----:B------:R-:W-:Y:S01]  /*3610*/  IADD3 R4, R4, 0x80, RZ ;  /* 0x0000008004047810 */ /* 0x000fe20007ffe0ff */
[----:B------:R-:W-:-:S03]  /*3620*/  FADD.FTZ R5, R6, R5 ;  /* 0x0000000506057221 */ /* 0x000fc60000010000 */
[----:B------:R-:W-:-:S13]  /*3630*/  ISETP.GT.AND P2, PT, R4, UR43, PT ;  /* 0x0000002b04007c0c */ /* 0x000fda000bf44270 */
[----:B--2---:R-:W-:Y:S05]  /*3640*/  @!P2 BRA `(.L_x_2589) ;  /* 0xfffffe900000a947 */ /* 0x004fea000383ffff */
.L_x_2585:
[----:B------:R-:W-:Y:S05]  /*3650*/  BSYNC B0 ;  /* 0x0000000000007941 */ /* 0x000fea0003800000 */
.L_x_2584:
[----:B0-----:R-:W0:Y:S01]  /*3660*/  SHFL.BFLY PT, R2, R5, 0x10, 0x1f ;  /* 0x0e001f0005027f89 */ /* 0x001e2200000e0000 */
[----:B------:R-:W-:Y:S01]  /*3670*/  LOP3.LUT P0, R8, R17, 0x1f, RZ, 0xc0, !PT ;  /* 0x0000001f11087812 */ /* 0x000fe2000780c0ff */
[----:B------:R-:W-:Y:S01]  /*3680*/  ULDC UR7, c[0x0][0x1ec] ;  /* 0x00007b0000077ab9 */ /* 0x000fe20000000800 */
[----:B------:R-:W-:Y:S01]  /*3690*/  BSSY B0, `(.L_x_2590) ;  /* 0x000003b000007945 */ /* 0x000fe20003800000 */
[----:B------:R-:W-:Y:S01]  /*36a0*/  ULDC UR4, c[0x0][0x1d4] ;  /* 0x0000750000047ab9 */ /* 0x000fe20000000800 */
[----:B------:R-:W-:Y:S01]  /*36b0*/  ISETP.GT.U32.AND P2, PT, R8, 0x3, PT ;  /* 0x000000030800780c */ /* 0x000fe20003f44070 */
[----:B------:R-:W-:-:S04]  /*36c0*/  UISETP.LT.AND UP0, UPT, UR7, UR4, UPT ;  /* 0x000000040700728c */ /* 0x000fc8000bf01270 */
[----:B------:R-:W-:-:S04]  /*36d0*/  USEL UR4, UR7, UR4, UP0 ;  /* 0x0000000407047287 */ /* 0x000fc80008000000 */
[----:B------:R-:W-:-:S04]  /*36e0*/  UIADD3 UR4, UR4, 0x4, URZ ;  /* 0x0000000404047890 */ /* 0x000fc8000fffe03f */
[----:B------:R-:W-:-:S04]  /*36f0*/  USHF.R.S32.HI UR5, URZ, 0x1f, UR4 ;  /* 0x0000001f3f057899 */ /* 0x000fc80008011404 */
[----:B------:R-:W-:Y:S01]  /*3700*/  ULEA.HI UR5, UR5, UR4, URZ, 0x2 ;  /* 0x0000000405057291 */ /* 0x000fe2000f8f103f */
[----:B0-----:R-:W-:Y:S01]  /*3710*/  FADD.FTZ R2, R2, R5 ;  /* 0x0000000502027221 */ /* 0x001fe20000010000 */
[----:B------:R-:W-:Y:S02]  /*3720*/  @!P0 SHF.R.U32.HI R5, RZ, 0x3, R17 ;  /* 0x00000003ff058819 */ /* 0x000fe40000011611 */
[----:B------:R-:W-:Y:S02]  /*3730*/  USHF.L.U32 UR5, UR5, 0x2, URZ ;  /* 0x0000000205057899 */ /* 0x000fe4000800063f */
[----:B------:R-:W-:Y:S01]  /*3740*/  ULDC.U8 UR4, c[0x0][0x26c] ;  /* 0x00009b0000047ab9 */ /* 0x000fe20000000000 */
[----:B------:R-:W0:Y:S01]  /*3750*/  SHFL.BFLY PT, R3, R2, 0x8, 0x1f ;  /* 0x0d001f0002037f89 */ /* 0x000e2200000e0000 */
[----:B------:R-:W-:Y:S01]  /*3760*/  @!P0 LOP3.LUT R5, R5, 0x1ffffffc, RZ, 0xc0, !PT ;  /* 0x1ffffffc05058812 */ /* 0x000fe200078ec0ff */
[----:B------:R-:W-:Y:S02]  /*3770*/  UISETP.NE.AND UP0, UPT, UR4, URZ, UPT ;  /* 0x0000003f0400728c */ /* 0x000fe4000bf05270 */
[----:B------:R-:W-:Y:S01]  /*3780*/  ULOP3.LUT UR6, UR5, 0xfffffff0, URZ, 0xc0, !UPT ;  /* 0xfffffff005067892 */ /* 0x000fe2000f8ec03f */
[----:B0-----:R-:W-:-:S05]  /*3790*/  FADD.FTZ R3, R2, R3 ;  /* 0x0000000302037221 */ /* 0x001fca0000010000 */
[----:B------:R-:W0:Y:S02]  /*37a0*/  SHFL.BFLY PT, R4, R3, 0x4, 0x1f ;  /* 0x0c801f0003047f89 */ /* 0x000e2400000e0000 */
[----:B0-----:R-:W-:-:S05]  /*37b0*/  FADD.FTZ R4, R3, R4 ;  /* 0x0000000403047221 */ /* 0x001fca0000010000 */
[----:B--2---:R-:W0:Y:S02]  /*37c0*/  SHFL.BFLY PT, R9, R4, 0x2, 0x1f ;  /* 0x0c401f0004097f89 */ /* 0x004e2400000e0000 */
        /* <DEDUP_REMOVED lines=9> */
[----:B0-----:R-:W-:Y:S02]  /*3860*/  FADD.FTZ R4, R3, R2 ;  /* 0x0000000203047221 */ /* 0x001fe40000010000 */
[----:B------:R-:W-:-:S04]  /*3870*/  CS2R R2, SRZ ;  /* 0x0000000000027805 */ /* 0x000fc8000001ff00 */
[----:B------:R-:W0:Y:S01]  /*3880*/  SHFL.IDX PT, R4, R4, RZ, 0x1f ;  /* 0x00001fff04047589 */ /* 0x000e2200000e0000 */
[----:B------:R-:W-:Y:S05]  /*3890*/  @P1 BRA `(.L_x_2591) ;  /* 0x000001a000001947 */ /* 0x000fea0003800000 */
[----:B------:R-:W-:Y:S01]  /*38a0*/  ULDC UR4, c[0x0][0x268] ;  /* 0x00009a0000047ab9 */ /* 0x000fe20000000800 */
[----:B0-----:R-:W-:Y:S01]  /*38b0*/  FADD.FTZ R4, R4, 9.9999999747524270788e-07 ;  /* 0x358637bd04047421 */ /* 0x001fe20000010000 */
[----:B------:R-:W-:Y:S01]  /*38c0*/  @UP0 UIMAD UR4, UR42, UR4, UR7 ;  /* 0x000000042a0402a4 */ /* 0x000fe2000f8e0207 */
[----:B------:R-:W-:Y:S01]  /*38d0*/  PLOP3.LUT P1, PT, PT, PT, UP0, 0x80, 0x0 ;  /* 0x000000000000781c */ /* 0x000fe20003f2f008 */
[----:B------:R-:W-:Y:S01]  /*38e0*/  ULDC UR5, c[0x0][0x1d4] ;  /* 0x0000750000057ab9 */ /* 0x000fe20000000800 */
[----:B------:R0:W2:Y:S01]  /*38f0*/  MUFU.RCP R11, R4 ;  /* 0x00000004000b7308 */ /* 0x0000a20000001000 */
[----:B------:R-:W-:Y:S01]  /*3900*/  @UP0 UIMAD UR4, UR4, UR5, URZ ;  /* 0x00000005040402a4 */ /* 0x000fe2000f8e023f */
[----:B------:R-:W-:-:S03]  /*3910*/  IMAD.U32 R6, RZ, RZ, UR6 ;  /* 0x00000006ff067e24 */ /* 0x000fc6000f8e00ff */
[----:B------:R-:W-:Y:S02]  /*3920*/  @UP0 USHF.R.S32.HI UR5, URZ, 0x1f, UR4 ;  /* 0x0000001f3f050899 */ /* 0x000fe40008011404 */
[----:B------:R-:W-:-:S04]  /*3930*/  IADD3 R6, R6, 0x120, RZ ;  /* 0x0000012006067810 */ /* 0x000fc80007ffe0ff */
[----:B------:R-:W-:Y:S02]  /*3940*/  @P1 IMAD.U32 R2, RZ, RZ, UR4 ;  /* 0x00000004ff021e24 */ /* 0x000fe4000f8e00ff */
[----:B0-----:R-:W-:Y:S02]  /*3950*/  @P1 IMAD.U32 R3, RZ, RZ, UR5 ;  /* 0x00000005ff031e24 */ /* 0x001fe4000f8e00ff */
.L_x_2592:
[C---:B------:R-:W-:Y:S02]  /*3960*/  IADD3 R13, R7.reuse, -UR45, RZ ;  /* 0x8000002d070d7c10 */ /* 0x040fe4000fffe0ff */
[----:B0-----:R-:W-:-:S03]  /*3970*/  @P1 IADD3 R5, P0, R7, R2, RZ ;  /* 0x0000000207051210 */ /* 0x001fc60007f1e0ff */
[----:B------:R-:W0:Y:S01]  /*3980*/  LDS R4, [R13.X4+0x120] ;  /* 0x000120000d047984 */ /* 0x000e220000004800 */
[C---:B------:R-:W-:Y:S02]  /*3990*/  @P1 LEA.HI.X.SX32 R8, R7.reuse, R3, 0x1, P0 ;  /* 0x0000000307081211 */ /* 0x040fe400000f0eff */
[----:B------:R-:W-:Y:S01]  /*39a0*/  IADD3 R7, R7, 0x80, RZ ;  /* 0x0000008007077810 */ /* 0x000fe20007ffe0ff */
[----:B0-2---:R-:W-:Y:S01]  /*39b0*/  FMUL.FTZ R15, R4, R11 ;  /* 0x0000000b040f7220 */ /* 0x005fe20000410000 */
[----:B------:R-:W-:-:S04]  /*39c0*/  @P1 LEA R4, P0, R5, c[0x0][0x260], 0x2 ;  /* 0x0000980005041a11 */ /* 0x000fc800078010ff */
[----:B------:R-:W-:Y:S01]  /*39d0*/  @P1 LEA.HI.X R5, R5, c[0x0][0x264], R8, 0x2, P0 ;  /* 0x0000990005051a11 */ /* 0x000fe200000f1408 */
[----:B------:R-:W-:Y:S01]  /*39e0*/  IMAD R8, R13, 0x2, R6 ;  /* 0x000000020d087824 */ /* 0x000fe200078e0206 */
[----:B------:R-:W-:Y:S02]  /*39f0*/  F2FP.PACK_AB R9, RZ, R15 ;  /* 0x0000000fff09723e */ /* 0x000fe400000000ff */
[----:B------:R-:W-:Y:S01]  /*3a00*/  ISETP.GT.AND P0, PT, R7, UR43, PT ;  /* 0x0000002b07007c0c */ /* 0x000fe2000bf04270 */
[----:B------:R0:W-:Y:S04]  /*3a10*/  @P1 STG.E [R4.64], R15 ;  /* 0x0000000f04001986 */ /* 0x0001e8000c101924 */
[----:B------:R0:W-:Y:S08]  /*3a20*/  STS.U16 [R8], R9 ;  /* 0x0000000908007388 */ /* 0x0001f00000000400 */
[----:B------:R-:W-:Y:S05]  /*3a30*/  @!P0 BRA `(.L_x_2592) ;  /* 0xffffff2000008947 */ /* 0x000fea000383ffff */
.L_x_2591:
[----:B------:R-:W-:Y:S05]  /*3a40*/  BSYNC B0 ;  /* 0x0000000000007941 */ /* 0x000fea0003800000 */
.L_x_2590:
[----:B------:R-:W-:Y:S01]  /*3a50*/  USHF.R.S32.HI UR4, URZ, 0x1f, UR43 ;  /* 0x0000001f3f047899 */ /* 0x000fe2000801142b */
[----:B------:R-:W-:Y:S01]  /*3a60*/  LEA.HI R0, R0, R17, RZ, 0x4 ;  /* 0x0000001100007211 */ /* 0x000fe200078f20ff */
[----:B------:R-:W-:Y:S01]  /*3a70*/  CS2R R6, SRZ ;  /* 0x0000000000067805 */ /* 0x000fe2000001ff00 */
[----:B------:R-:W-:Y:S01]  /*3a80*/  ISETP.EQ.U32.AND P1, PT, RZ, c[0x0][0x190], PT ;  /* 0x00006400ff007a0c */ /* 0x000fe20003f22070 */
[----:B------:R-:W-:Y:S01]  /*3a90*/  ULEA.HI UR4, UR4, UR43, URZ, 0x3 ;  /* 0x0000002b04047291 */ /* 0x000fe2000f8f183f */
[----:B------:R-:W-:Y:S01]  /*3aa0*/  LOP3.LUT R2, R0, 0xfffffff0, RZ, 0xc0, !PT ;  /* 0xfffffff000027812 */ /* 0x000fe200078ec0ff */
[----:B0-----:R-:W-:Y:S01]  /*3ab0*/  CS2R R4, SRZ ;  /* 0x0000000000047805 */ /* 0x001fe2000001ff00 */
[----:B------:R-:W-:Y:S01]  /*3ac0*/  SHF.R.S32.HI R31, RZ, 0x4, R0 ;  /* 0x00000004ff1f7819 */ /* 0x000fe20000011400 */
[----:B------:R-:W-:-:S02]  /*3ad0*/  ULOP3.LUT UR4, UR4, 0xfffffff8, URZ, 0xc0, !UPT ;  /* 0xfffffff804047892 */ /* 0x000fc4000f8ec03f */
[----:B------:R-:W-:Y:S02]  /*3ae0*/  IMAD.IADD R2, R17, 0x1, -R2 ;  /* 0x0000000111027824 */ /* 0x000fe400078e0a02 */
[----:B------:R-:W-:Y:S02]  /*3af0*/  UIADD3 UR4, -UR4, UR43, URZ ;  /* 0x0000002b04047290 */ /* 0x000fe4000fffe13f */
[C---:B------:R-:W-:Y:S01]  /*3b00*/  IMAD.SHL.U32 R0, R2.reuse, 0x8, RZ ;  /* 0x0000000802007824 */ /* 0x040fe200078e00ff */
[----:B------:R-:W-:-:S04]  /*3b10*/  ISETP.GT.AND P0, PT, R2, 0x9, PT ;  /* 0x000000090200780c */ /* 0x000fc80003f04270 */
[----:B------:R-:W-:-:S04]  /*3b20*/  ISETP.NE.OR P2, PT, R31, UR4, P0 ;  /* 0x000000041f007c0c */ /* 0x000fc80008745670 */
[----:B------:R-:W-:-:S13]  /*3b30*/  ISETP.EQ.OR.EX P1, PT, RZ, c[0x0][0x194], P2, P1 ;  /* 0x00006500ff007a0c */ /* 0x000fda0001722710 */
[----:B------:R-:W0:Y:S01]  /*3b40*/  @!P1 S2R R3, SR_CTAID.X ;  /* 0x0000000000039919 */ /* 0x000e220000002500 */
[----:B------:R-:W-:Y:S01]  /*3b50*/  @!P1 IMAD.MOV.U32 R9, RZ, RZ, 0x2 ;  /* 0x00000002ff099424 */ /* 0x000fe200078e00ff */
[----:B------:R-:W-:Y:S01]  /*3b60*/  ULDC UR4, c[0x0][0x1d4] ;  /* 0x0000750000047ab9 */ /* 0x000fe20000000800 */
[----:B------:R-:W-:Y:S01]  /*3b70*/  BSSY B0, `(.L_x_2593) ;  /* 0x0000159000007945 */ /* 0x000fe20003800000 */
[----:B------:R-:W-:Y:S01]  /*3b80*/  UIMAD UR4, UR42, UR4, URZ ;  /* 0x000000042a0472a4 */ /* 0x000fe2000f8e023f */
[----:B----4-:R-:W-:Y:S01]  /*3b90*/  CS2R R18, SRZ ;  /* 0x0000000000127805 */ /* 0x010fe2000001ff00 */
[----:B------:R-:W-:Y:S01]  /*3ba0*/  CS2R R28, SRZ ;  /* 0x00000000001c7805 */ /* 0x000fe2000001ff00 */
[----:B------:R-:W-:Y:S02]  /*3bb0*/  IMAD.MOV.U32 R30, RZ, RZ, RZ ;  /* 0x000000ffff1e7224 */ /* 0x000fe400078e00ff */
[----:B------:R-:W-:Y:S02]  /*3bc0*/  IMAD.MOV.U32 R33, RZ, RZ, RZ ;  /* 0x000000ffff217224 */ /* 0x000fe400078e00ff */
[----:B0-----:R-:W-:-:S04]  /*3bd0*/  @!P1 IMAD R8, R3, 0x50, R0 ;  /* 0x0000005003089824 */ /* 0x001fc800078e0200 */
[----:B------:R-:W-:Y:S01]  /*3be0*/  @!P1 IMAD.WIDE R8, R8, R9, c[0x0][0x190] ;  /* 0x0000640008089625 */ /* 0x000fe200078e0209 */
[----:B------:R-:W-:-:S04]  /*3bf0*/  CS2R R2, SRZ ;  /* 0x0000000000027805 */ /* 0x000fc8000001ff00 */
[----:B------:R0:W5:Y:S04]  /*3c00*/  @!P1 LDG.E.128 R4, [R8.64] ;  /* 0x0000002408049981 */ /* 0x000168000c1e1d00 */
[----:B------:R-:W-:Y:S06]  /*3c10*/  BAR.SYNC.DEFER_BLOCKING 0x0 ;  /* 0x0000000000007b1d */ /* 0x000fec0000010000 */
[----:B------:R-:W-:Y:S05]  /*3c20*/  @P0 BRA `(.L_x_2594) ;  /* 0x000014d000000947 */ /* 0x000fea0003800000 */
[----:B0-----:R-:W-:Y:S01]  /*3c30*/  IMAD.U32 R37, RZ, RZ, UR43 ;  /* 0x0000002bff257e24 */ /* 0x001fe2000f8e00ff */
[----:B------:R-:W-:Y:S01]  /*3c40*/  IADD3 R32, R31, UR45, RZ ;  /* 0x0000002d1f207c10 */ /* 0x000fe2000fffe0ff */
[----:B------:R-:W-:Y:S01]  /*3c50*/  IMAD.U32 R9, RZ, RZ, UR46 ;  /* 0x0000002eff097e24 */ /* 0x000fe2000f8e00ff */
[----:B------:R-:W-:Y:S01]  /*3c60*/  BSSY B1, `(.L_x_2595) ;  /* 0x000009c000017945 */ /* 0x000fe20003800000 */
        /* <DEDUP_REMOVED lines=9> */
[----:B------:R-:W-:Y:S01]  /*3d00*/  IMAD.MOV.U32 R33, RZ, RZ, RZ ;  /* 0x000000ffff217224 */ /* 0x000fe200078e00ff */
[----:B------:R-:W-:Y:S01]  /*3d10*/  CS2R R28, SRZ ;  /* 0x00000000001c7805 */ /* 0x000fe2000001ff00 */
[----:B------:R-:W-:Y:S01]  /*3d20*/  IADD3 R2, -R2, -0x2, -R31 ;  /* 0xfffffffe02027810 */ /* 0x000fe20007ffe91f */
[----:B------:R-:W-:Y:S01]  /*3d30*/  IMAD.MOV.U32 R36, RZ, RZ, R32 ;  /* 0x000000ffff247224 */ /* 0x000fe200078e0020 */
[----:B------:R-:W-:Y:S01]  /*3d40*/  CS2R R18, SRZ ;  /* 0x0000000000127805 */ /* 0x000fe2000001ff00 */
[----:B------:R-:W-:Y:S02]  /*3d50*/  IMAD.MOV.U32 R30, RZ, RZ, RZ ;  /* 0x000000ffff1e7224 */ /* 0x000fe400078e00ff */
[----:B------:R-:W-:-:S05]  /*3d60*/  IMAD.IADD R3, R2, 0x1, -R3 ;  /* 0x0000000102037824 */ /* 0x000fca00078e0a03 */
[C---:B------:R-:W-:Y:S02]  /*3d70*/  LEA.HI R2, R3.reuse, 0x1, RZ, 0x1d ;  /* 0x0000000103027811 */ /* 0x040fe400078fe8ff */
[----:B------:R-:W-:Y:S02]  /*3d80*/  ISETP.GE.U32.AND P1, PT, R3, 0x18, PT ;  /* 0x000000180300780c */ /* 0x000fe40003f26070 */
[----:B------:R-:W-:Y:S02]  /*3d90*/  LOP3.LUT P3, R8, R2, 0x3, RZ, 0xc0, !PT ;  /* 0x0000000302087812 */ /* 0x000fe4000786c0ff */
[----:B------:R-:W-:-:S11]  /*3da0*/  CS2R R2, SRZ ;  /* 0x0000000000027805 */ /* 0x000fd6000001ff00 */
[----:B------:R-:W-:Y:S05]  /*3db0*/  @!P3 BRA `(.L_x_2598) ;  /* 0x000002600000b947 */ /* 0x000fea0003800000 */
[----:B------:R-:W-:Y:S02]  /*3dc0*/  IMAD R9, R32, 0x50, RZ ;  /* 0x0000005020097824 */ /* 0x000fe400078e02ff */
[----:B------:R-:W-:Y:S01]  /*3dd0*/  IMAD.MOV.U32 R12, RZ, RZ, R8 ;  /* 0x000000ffff0c7224 */ /* 0x000fe200078e0008 */
[----:B------:R-:W-:Y:S01]  /*3de0*/  LEA R8, R31, UR6, 0x1 ;  /* 0x000000061f087c11 */ /* 0x000fe2000f8e08ff */
[----:B------:R-:W-:Y:S01]  /*3df0*/  IMAD.MOV.U32 R33, RZ, RZ, RZ ;  /* 0x000000ffff217224 */ /* 0x000fe200078e00ff */
[----:B------:R-:W-:Y:S01]  /*3e00*/  IADD3 R27, P3, R34, R9, RZ ;  /* 0x00000009221b7210 */ /* 0x000fe20007f7e0ff */
[----:B------:R-:W-:Y:S01]  /*3e10*/  IMAD.MOV.U32 R36, RZ, RZ, R32 ;  /* 0x000000ffff247224 */ /* 0x000fe200078e0020 */
[----:B------:R-:W-:Y:S02]  /*3e20*/  IADD3 R13, R8, 0x120, RZ ;  /* 0x00000120080d7810 */ /* 0x000fe40007ffe0ff */
[----:B------:R-:W-:Y:S02]  /*3e30*/  LEA.HI.X.SX32 R10, R9, R35, 0x1, P3 ;  /* 0x00000023090a7211 */ /* 0x000fe400018f0eff */
[----:B------:R-:W-:-:S04]  /*3e40*/  LEA R24, P3, R27, c[0x0][0x1a0], 0x1 ;  /* 0x000068001b187a11 */ /* 0x000fc800078608ff */
[----:B------:R-:W-:-:S03]  /*3e50*/  LEA.HI.X R27, R27, c[0x0][0x1a4], R10, 0x1, P3 ;  /* 0x000069001b1b7a11 */ /* 0x000fc600018f0c0a */
.L_x_2599:
[----:B------:R-:W-:Y:S01]  /*3e60*/  IMAD.MOV.U32 R8, RZ, RZ, R24 ;  /* 0x000000ffff087224 */ /* 0x000fe200078e0018 */
[----:B------:R0:W2:Y:S01]  /*3e70*/  LDS.U16 R14, [R13] ;  /* 0x000000000d0e7984 */ /* 0x0000a20000000400 */
[----:B------:R-:W-:-:S06]  /*3e80*/  IMAD.MOV.U32 R9, RZ, RZ, R27 ;  /* 0x000000ffff097224 */ /* 0x000fcc00078e001b */
[----:B------:R-:W4:Y:S01]  /*3e90*/  LDG.E.128 R8, [R8.64] ;  /* 0x0000002408087981 */ /* 0x000f22000c1e1d00 */
[----:B------:R-:W-:Y:S02]  /*3ea0*/  IADD3 R12, R12, -0x1, RZ ;  /* 0xffffffff0c0c7810 */ /* 0x000fe40007ffe0ff */
[----:B------:R-:W-:Y:S02]  /*3eb0*/  IADD3 R24, P4, R24, 0x500, RZ ;  /* 0x0000050018187810 */ /* 0x000fe40007f9e0ff */
[----:B------:R-:W-:Y:S02]  /*3ec0*/  ISETP.NE.AND P3, PT, R12, RZ, PT ;  /* 0x000000ff0c00720c */ /* 0x000fe40003f65270 */
[----:B------:R-:W-:Y:S01]  /*3ed0*/  IADD3 R36, R36, 0x8, RZ ;  /* 0x0000000824247810 */ /* 0x000fe20007ffe0ff */
[----:B------:R-:W-:Y:S01]  /*3ee0*/  IMAD.X R27, RZ, RZ, R27, P4 ;  /* 0x000000ffff1b7224 */ /* 0x000fe200020e061b */
[----:B0-----:R-:W-:Y:S01]  /*3ef0*/  IADD3 R13, R13, 0x10, RZ ;  /* 0x000000100d0d7810 */ /* 0x001fe20007ffe0ff */
[----:B--2---:R-:W-:-:S02]  /*3f00*/  HADD2.F32 R14, -RZ, R14.H0_H0 ;  /* 0x2000000eff0e7230 */ /* 0x004fc40000004100 */
[--C-:B---34-:R-:W-:Y:S02]  /*3f10*/  HADD2.F32 R22, -RZ, R10.reuse.H0_H0 ;  /* 0x2000000aff167230 */ /* 0x118fe40000004100 */
        /* <DEDUP_REMOVED lines=16> */
.L_x_2598:
[----:B------:R-:W-:Y:S05]  /*4020*/  BSYNC B2 ;  /* 0x0000000000027941 */ /* 0x000fea0003800000 */
.L_x_2597:
[----:B------:R-:W-:Y:S05]  /*4030*/  @!P1 BRA `(.L_x_2596) ;  /* 0x000005e000009947 */ /* 0x000fea0003800000 */
[C---:B------:R-:W-:Y:S01]  /*4040*/  LEA R9, R36.reuse, UR6, 0x1 ;  /* 0x0000000624097c11 */ /* 0x040fe2000f8e08ff */
[----:B------:R-:W-:Y:S02]  /*4050*/  IMAD R8, R36, 0x50, RZ ;  /* 0x0000005024087824 */ /* 0x000fe400078e02ff */
[----:B------:R-:W-:Y:S01]  /*4060*/  IMAD.U32 R10, RZ, RZ, UR45 ;  /* 0x0000002dff0a7e24 */ /* 0x000fe2000f8e00ff */
[----:B------:R-:W-:Y:S02]  /*4070*/  IADD3 R9, R9, 0x20, RZ ;  /* 0x0000002009097810 */ /* 0x000fe40007ffe0ff */
[----:B------:R-:W-:-:S03]  /*4080*/  IADD3 R41, P1, R34, R8, RZ ;  /* 0x0000000822297210 */ /* 0x000fc60007f3e0ff */
[----:B------:R-:W-:Y:S01]  /*4090*/  IMAD R9, R10, -0x2, R9 ;  /* 0xfffffffe0a097824 */ /* 0x000fe200078e0209 */
[----:B------:R-:W-:Y:S02]  /*40a0*/  LEA R38, P3, R41, c[0x0][0x1a0], 0x1 ;  /* 0x0000680029267a11 */ /* 0x000fe400078608ff */
[----:B------:R-:W-:Y:S02]  /*40b0*/  LEA.HI.X.SX32 R8, R8, R35, 0x1, P1 ;  /* 0x0000002308087211 */ /* 0x000fe400008f0eff */
[----:B------:R-:W-:Y:S02]  /*40c0*/  IADD3 R39, R9, 0x120, RZ ;  /* 0x0000012009277810 */ /* 0x000fe40007ffe0ff */
[----:B------:R-:W-:-:S03]  /*40d0*/  LEA.HI.X R41, R41, c[0x0][0x1a4], R8, 0x1, P3 ;  /* 0x0000690029297a11 */ /* 0x000fc600018f0c08 */
.L_x_2600:
[----:B------:R-:W-:Y:S01]  /*40e0*/  IMAD.MOV.U32 R42, RZ, RZ, R38 ;  /* 0x000000ffff2a7224 */ /* 0x000fe200078e0026 */
[----:B------:R-:W0:Y:S01]  /*40f0*/  LDS.U16 R40, [R39+-0x20] ;  /* 0xffffe00027287984 */ /* 0x000e220000000400 */
[----:B------:R-:W-:-:S03]  /*4100*/  IMAD.MOV.U32 R43, RZ, RZ, R41 ;  /* 0x000000ffff2b7224 */ /* 0x000fc600078e0029 */
[----:B------:R-:W2:Y:S04]  /*4110*/  LDS.U16 R46, [R39+-0x10] ;  /* 0xfffff000272e7984 */ /* 0x000ea80000000400 */
[----:B------:R-:W4:Y:S04]  /*4120*/  LDG.E.128 R8, [R42.64] ;  /* 0x000000242a087981 */ /* 0x000f28000c1e1d00 */
[----:B---3--:R4:W3:Y:S04]  /*4130*/  LDG.E.128 R12, [R42.64+0x500] ;  /* 0x000500242a0c7981 */ /* 0x0088e8000c1e1d00 */
[----:B------:R4:W3:Y:S04]  /*4140*/  LDG.E.128 R20, [R42.64+0xa00] ;  /* 0x000a00242a147981 */ /* 0x0008e8000c1e1d00 */
[----:B------:R4:W3:Y:S01]  /*4150*/  LDG.E.128 R24, [R42.64+0xf00] ;  /* 0x000f00242a187981 */ /* 0x0008e2000c1e1d00 */
[----:B------:R-:W-:-:S02]  /*4160*/  IADD3 R38, P1, R42, 0x1400, RZ ;  /* 0x000014002a267810 */ /* 0x000fc40007f3e0ff */
[----:B------:R-:W-:Y:S01]  /*4170*/  IADD3 R36, R36, 0x20, RZ ;  /* 0x0000002024247810 */ /* 0x000fe20007ffe0ff */
[----:B------:R-:W1:Y:S02]  /*4180*/  LDS.U16 R47, [R39] ;  /* 0x00000000272f7984 */ /* 0x000e640000000400 */
[----:B------:R-:W-:Y:S01]  /*4190*/  IMAD.X R41, RZ, RZ, R43, P1 ;  /* 0x000000ffff297224 */ /* 0x000fe200008e062b */
[----:B------:R-:W-:Y:S01]  /*41a0*/  ISETP.GE.AND P1, PT, R36, R37, PT ;  /* 0x000000252400720c */ /* 0x000fe20003f26270 */
[----:B------:R0:W3:Y:S02]  /*41b0*/  LDS.U16 R48, [R39+0x10] ;  /* 0x0000100027307984 */ /* 0x0000e40000000400 */
[----:B0-----:R-:W-:Y:S01]  /*41c0*/  IADD3 R39, R39, 0x40, RZ ;  /* 0x0000004027277810 */ /* 0x001fe20007ffe0ff */
[----:B------:R-:W-:Y:S02]  /*41d0*/  HADD2.F32 R40, -RZ, R40.H0_H0 ;  /* 0x20000028ff287230 */ /* 0x000fe40000004100 */
[----:B--2---:R-:W-:-:S02]  /*41e0*/  HADD2.F32 R46, -RZ, R46.H0_H0 ;  /* 0x2000002eff2e7230 */ /* 0x004fc40000004100 */
[----:B-1----:R-:W-:Y:S02]  /*41f0*/  HADD2.F32 R47, -RZ, R47.H0_H0 ;  /* 0x2000002fff2f7230 */ /* 0x002fe40000004100 */
[----:B----4-:R-:W-:Y:S02]  /*4200*/  HADD2.F32 R42, -RZ, R10.H0_H0 ;  /* 0x2000000aff2a7230 */ /* 0x010fe40000004100 */
        /* <DEDUP_REMOVED lines=13> */
[--C-:B---3--:R-:W-:Y:S01]  /*42e0*/  HADD2.F32 R19, -RZ, R13.reuse.H0_H0 ;  /* 0x2000000dff137230 */ /* 0x108fe20000004100 */
[C---:B------:R-:W-:Y:S01]  /*42f0*/  FFMA.FTZ R10, R40.reuse, R10, R3 ;  /* 0x0000000a280a7223 */ /* 0x040fe20000010003 */
[----:B------:R-:W-:Y:S01]  /*4300*/  HADD2.F32 R13, -RZ, R13.H1_H1 ;  /* 0x3000000dff0d7230 */ /* 0x000fe20000004100 */
[----:B------:R-:W-:Y:S01]  /*4310*/  FFMA.FTZ R11, R40, R11, R2 ;  /* 0x0000000b280b7223 */ /* 0x000fe20000010002 */
[--C-:B------:R-:W-:Y:S01]  /*4320*/  HADD2.F32 R3, -RZ, R12.reuse.H0_H0 ;  /* 0x2000000cff037230 */ /* 0x100fe20000004100 */
        /* <DEDUP_REMOVED lines=13> */
[--C-:B------:R-:W-:Y:S01]  /*4400*/  HADD2.F32 R13, -RZ, R21.reuse.H0_H0 ;  /* 0x20000015ff0d7230 */ /* 0x100fe20000004100 */
[----:B------:R-:W-:Y:S01]  /*4410*/  FFMA.FTZ R14, R46, R14, R43 ;  /* 0x0000000e2e0e7223 */ /* 0x000fe2000001002b */
        /* <DEDUP_REMOVED lines=16> */
[----:B------:R-:W-:-:S02]  /*4520*/  HADD2.F32 R18, -RZ, R26.H0_H0 ;  /* 0x2000001aff127230 */ /* 0x000fc40000004100 */
        /* <DEDUP_REMOVED lines=15> */
.L_x_2596:
[----:B------:R-:W-:Y:S05]  /*4620*/  BSYNC B1 ;  /* 0x0000000000017941 */ /* 0x000fea0003800000 */
.L_x_2595:
[----:B------:R-:W-:-:S13]  /*4630*/  ISETP.GE.AND P1, PT, R32, UR43, PT ;  /* 0x0000002b20007c0c */ /* 0x000fda000bf26270 */
[----:B------:R-:W-:Y:S05]  /*4640*/  @P1 BRA `(.L_x_2594) ;  /* 0x00000ab000001947 */ /* 0x000fea0003800000 */
[----:B------:R-:W-:Y:S01]  /*4650*/  IMAD.U32 R9, RZ, RZ, UR45 ;  /* 0x0000002dff097e24 */ /* 0x000fe2000f8e00ff */
[----:B------:R-:W-:Y:S01]  /*4660*/  LOP3.LUT R8, RZ, R31, RZ, 0x33, !PT ;  /* 0x0000001fff087212 */ /* 0x000fe200078e33ff */
[----:B------:R-:W-:Y:S03]  /*4670*/  BSSY B1, `(.L_x_2601) ;  /* 0x0000038000017945 */ /* 0x000fe60003800000 */
[----:B---3--:R-:W-:-:S04]  /*4680*/  IADD3 R22, -R9, UR43, R8 ;  /* 0x0000002b09167c10 */ /* 0x008fc8000fffe108 */
        /* <DEDUP_REMOVED lines=32> */
[----:B------:R-:W2:Y:S01]  /*4890*/  LDG.E.128 R8, [R8.64] ;  /* 0x0000002408087981 */ /* 0x000ea2000c1e1d00 */
[----:B------:R-:W-:-:S05]  /*48a0*/  LEA R24, R31, UR6, 0x1 ;  /* 0x000000061f187c11 */ /* 0x000fca000f8e08ff */
[----:B------:R-:W0:Y:S02]  /*48b0*/  LDS.U16 R12, [R24+0x120] ;  /* 0x00012000180c7984 */ /* 0x000e240000000400 */
        /* <DEDUP_REMOVED lines=17> */
.L_x_2604:
[----:B------:R-:W-:Y:S05]  /*49d0*/  BSYNC B2 ;  /* 0x0000000000027941 */ /* 0x000fea0003800000 */
.L_x_2603:
[----:B------:R-:W-:Y:S02]  /*49e0*/  IADD3 R32, R32, 0x8, RZ ;  /* 0x0000000820207810 */ /* 0x000fe40007ffe0ff */
.L_x_2602:
[----:B------:R-:W-:Y:S05]  /*49f0*/  BSYNC B1 ;  /* 0x0000000000017941 */ /* 0x000fea0003800000 */
.L_x_2601:
[----:B------:R-:W-:-:S13]  /*4a00*/  LOP3.LUT P1, RZ, R22, 0xfffffff8, RZ, 0xc0, !PT ;  /* 0xfffffff816ff7812 */ /* 0x000fda000782c0ff */
[----:B------:R-:W-:Y:S05]  /*4a10*/  @!P1 BRA `(.L_x_2594) ;  /* 0x000006e000009947 */ /* 0x000fea0003800000 */
[----:B------:R-:W-:Y:S01]  /*4a20*/  LEA R13, R32, UR6, 0x1 ;  /* 0x00000006200d7c11 */ /* 0x000fe2000f8e08ff */
[----:B------:R-:W-:Y:S02]  /*4a30*/  IMAD.U32 R8, RZ, RZ, UR45 ;  /* 0x0000002dff087e24 */ /* 0x000fe4000f8e00ff */
[----:B------:R-:W-:Y:S02]  /*4a40*/  IMAD.MOV.U32 R12, RZ, RZ, RZ ;  /* 0x000000ffff0c7224 */ /* 0x000fe400078e00ff */
[----:B------:R-:W-:Y:S02]  /*4a50*/  IMAD R13, R8, -0x2, R13 ;  /* 0xfffffffe080d7824 */ /* 0x000fe400078e020d */
.L_x_2609:
        /* <DEDUP_REMOVED lines=52> */
.L_x_2606:
[----:B------:R-:W-:Y:S05]  /*4da0*/  BSYNC B1 ;  /* 0x0000000000017941 */ /* 0x000fea0003800000 */
.L_x_2605:
        /* <DEDUP_REMOVED lines=48> */
.L_x_2608:
[----:B------:R-:W-:Y:S05]  /*50b0*/  BSYNC B1 ;  /* 0x0000000000017941 */ /* 0x000fea0003800000 */
.L_x_2607:
[----:B------:R-:W-:Y:S02]  /*50c0*/  IADD3 R32, R32, 0x10, RZ ;  /* 0x0000001020207810 */ /* 0x000fe40007ffe0ff */
[----:B------:R-:W-:Y:S02]  /*50d0*/  IADD3 R12, R12, 0x20, RZ ;  /* 0x000000200c0c7810 */ /* 0x000fe40007ffe0ff */
[----:B------:R-:W-:-:S13]  /*50e0*/  ISETP.GE.AND P1, PT, R32, UR43, PT ;  /* 0x0000002b20007c0c */ /* 0x000fda000bf26270 */
[----:B------:R-:W-:Y:S05]  /*50f0*/  @!P1 BRA `(.L_x_2609) ;  /* 0xfffff96000009947 */ /* 0x000fea000383ffff */
.L_x_2594:
[----:B0-----:R-:W-:Y:S05]  /*5100*/  BSYNC B0 ;  /* 0x0000000000007941 */ /* 0x001fea0003800000 */
.L_x_2593:
[----:B------:R-:W-:Y:S01]  /*5110*/  BSSY B0, `(.L_x_2610) ;  /* 0x000005c000007945 */ /* 0x000fe20003800000 */
[----:B------:R-:W-:Y:S05]  /*5120*/  @P2 BRA `(.L_x_2611) ;  /* 0x000005a000002947 */ /* 0x000fea0003800000 */
[----:B------:R-:W-:Y:S01]  /*5130*/  ULDC.64 UR8, c[0x0][0x240] ;  /* 0x0000900000087ab9 */ /* 0x000fe20000000a00 */
[----:B------:R-:W-:Y:S01]  /*5140*/  IMAD.MOV.U32 R13, RZ, RZ, 0x2 ;  /* 0x00000002ff0d7424 */ /* 0x000fe200078e00ff */
[----:B------:R-:W-:Y:S02]  /*5150*/  UISETP.NE.U32.AND UP0, UPT, URZ, UR8, UPT ;  /* 0x000000083f00728c */ /* 0x000fe4000bf05070 */
[----:B------:R-:W-:Y:S02]  /*5160*/  ULDC UR7, c[0x0][0x1d8] ;  /* 0x0000760000077ab9 */ /* 0x000fe40000000800 */
[----:B------:R-:W-:-:S06]  /*5170*/  UISETP.NE.AND.EX UP0, UPT, URZ, UR9, UPT, UP0 ;  /* 0x000000093f00728c */ /* 0x000fcc000bf05300 */
[----:B------:R-:W-:-:S13]  /*5180*/  PLOP3.LUT P3, PT, PT, PT, UP0, 0x80, 0x0 ;  /* 0x000000000000781c */ /* 0x000fda0003f6f008 */
[----:B------:R-:W0:Y:S02]  /*5190*/  @P3 S2R R14, SR_CTAID.X ;  /* 0x00000000000e3919 */ /* 0x000e240000002500 */
[----:B0-----:R-:W0:Y:S01]  /*51a0*/  @P3 R2UR UR5, R14 ;  /* 0x000000000e0533c2 */ /* 0x001e2200000e0000 */
[----:B------:R-:W-:Y:S02]  /*51b0*/  ISETP.NE.AND P2, PT, R13, c[0x0][0x258], PT ;  /* 0x000096000d007a0c */ /* 0x000fe40003f45270 */
[----:B---3--:R-:W-:Y:S01]  /*51c0*/  IADD3 R22, R0, UR44, RZ ;  /* 0x0000002c00167c10 */ /* 0x008fe2000fffe0ff */
        /* <DEDUP_REMOVED lines=26> */
[----:B------:R-:W-:Y:S01]  /*5370*/  I2F.S8 R23, R35 ;  /* 0x0000002300177306 */ /* 0x000fe20000001400 */
[----:B------:R-:W-:Y:S02]  /*5380*/  PRMT R12, R34, 0x9910, RZ ;  /* 0x00009910220c7816 */ /* 0x000fe400000000ff */
[----:B---3--:R-:W-:Y:S02]  /*5390*/  PRMT R14, R35, 0x9910, RZ ;  /* 0x00009910230e7816 */ /* 0x008fe400000000ff */
[----:B------:R-:W-:Y:S02]  /*53a0*/  PRMT R13, R26, 0x9910, RZ ;  /* 0x000099101a0d7816 */ /* 0x000fe400000000ff */
[--C-:B------:R-:W-:Y:S01]  /*53b0*/  SHF.R.S32.HI R25, RZ, 0x18, R35.reuse ;  /* 0x00000018ff197819 */ /* 0x100fe20000011423 */
[----:B------:R-:W4:Y:S01]  /*53c0*/  I2F.S8 R16, R34 ;  /* 0x0000002200107306 */ /* 0x000f220000001400 */
[----:B------:R-:W-:-:S02]  /*53d0*/  SHF.R.U32.HI R24, RZ, 0x10, R35 ;  /* 0x00000010ff187819 */ /* 0x000fc40000011623 */
[----:B------:R-:W-:Y:S02]  /*53e0*/  SHF.R.S32.HI R12, RZ, 0x8, R12 ;  /* 0x00000008ff0c7819 */ /* 0x000fe4000001140c */
[----:B------:R-:W-:Y:S02]  /*53f0*/  SHF.R.S32.HI R14, RZ, 0x8, R14 ;  /* 0x00000008ff0e7819 */ /* 0x000fe4000001140e */
[----:B------:R-:W-:Y:S01]  /*5400*/  SHF.R.S32.HI R13, RZ, 0x8, R13 ;  /* 0x00000008ff0d7819 */ /* 0x000fe2000001140d */
[----:B------:R-:W2:Y:S08]  /*5410*/  I2F.S16 R25, R25 ;  /* 0x0000001900197306 */ /* 0x000eb00000101400 */
[----:B------:R-:W3:Y:S01]  /*5420*/  I2F.S8 R24, R24 ;  /* 0x0000001800187306 */ /* 0x000ee20000001400 */
[----:B----4-:R-:W-:-:S07]  /*5430*/  FMUL.FTZ R16, R16, R15 ;  /* 0x0000000f10107220 */ /* 0x010fce0000410000 */
[----:B------:R4:W1:Y:S01]  /*5440*/  I2F.S8 R22, R26 ;  /* 0x0000001a00167306 */ /* 0x0008620000001400 */
[----:B--2---:R-:W-:-:S07]  /*5450*/  FMUL.FTZ R35, R25, R15 ;  /* 0x0000000f19237220 */ /* 0x004fce0000410000 */
[----:B------:R-:W2:Y:S01]  /*5460*/  I2F.S16 R12, R12 ;  /* 0x0000000c000c7306 */ /* 0x000ea20000101400 */
[-C--:B----4-:R-:W-:Y:S02]  /*5470*/  FMUL.FTZ R26, R23, R15.reuse ;  /* 0x0000000f171a7220 */ /* 0x090fe40000410000 */
[----:B---3--:R-:W-:-:S05]  /*5480*/  FMUL.FTZ R24, R24, R15 ;  /* 0x0000000f18187220 */ /* 0x008fca0000410000 */
[----:B------:R-:W3:Y:S01]  /*5490*/  I2F.S16 R14, R14 ;  /* 0x0000000e000e7306 */ /* 0x000ee20000101400 */
[----:B-1----:R-:W-:-:S07]  /*54a0*/  FMUL.FTZ R22, R22, R15 ;  /* 0x0000000f16167220 */ /* 0x002fce0000410000 */
[----:B------:R-:W1:Y:S01]  /*54b0*/  I2F.S16 R13, R13 ;  /* 0x0000000d000d7306 */ /* 0x000e620000101400 */
[----:B--2---:R-:W-:-:S05]  /*54c0*/  FMUL.FTZ R23, R12, R15 ;  /* 0x0000000f0c177220 */ /* 0x004fca0000410000 */
[----:B------:R-:W-:Y:S01]  /*54d0*/  F2FP.PACK_AB R12, R23, R16 ;  /* 0x00000010170c723e */ /* 0x000fe200000000ff */
[----:B---3--:R-:W-:-:S05]  /*54e0*/  FMUL.FTZ R27, R14, R15 ;  /* 0x0000000f0e1b7220 */ /* 0x008fca0000410000 */
[----:B------:R-:W-:Y:S01]  /*54f0*/  F2FP.PACK_AB R14, R27, R26 ;  /* 0x0000001a1b0e723e */ /* 0x000fe200000000ff */
[----:B-1----:R-:W-:Y:S01]  /*5500*/  FMUL.FTZ R25, R13, R15 ;  /* 0x0000000f0d197220 */ /* 0x002fe20000410000 */
[----:B------:R-:W-:-:S04]  /*5510*/  F2FP.PACK_AB R15, R35, R24 ;  /* 0x00000018230f723e */ /* 0x000fc800000000ff */
[----:B------:R-:W-:-:S04]  /*5520*/  F2FP.PACK_AB R13, R25, R22 ;  /* 0x00000016190d723e */ /* 0x000fc800000000ff */
.L_x_2612:
        /* <DEDUP_REMOVED lines=26> */
.L_x_2611:
[----:B0-----:R-:W-:Y:S05]  /*56d0*/  BSYNC B0 ;  /* 0x0000000000007941 */ /* 0x001fea0003800000 */
.L_x_2610:
[----:B------:R-:W-:Y:S06]  /*56e0*/  BAR.SYNC.DEFER_BLOCKING 0x0 ;  /* 0x0000000000007b1d */ /* 0x000fec0000010000 */
[----:B------:R-:W-:Y:S05]  /*56f0*/  @P0 BRA `(.L_x_2613) ;  /* 0x0000064000000947 */ /* 0x000fea0003800000 */
[----:B-----5:R-:W-:Y:S01]  /*5700*/  LOP3.LUT R4, R17, 0xffffffc0, RZ, 0xc0, !PT ;  /* 0xffffffc011047812 */ /* 0x020fe200078ec0ff */
        /* <DEDUP_REMOVED lines=16> */
.L_x_2614:
        /* <DEDUP_REMOVED lines=21> */
.L_x_2616:
[----:B------:R-:W-:Y:S05]  /*5960*/  BSYNC B0 ;  /* 0x0000000000007941 */ /* 0x000fea0003800000 */
.L_x_2615:
        /* <DEDUP_REMOVED lines=8> */
.L_x_2618:
[----:B------:R-:W-:Y:S05]  /*59f0*/  BSYNC B0 ;  /* 0x0000000000007941 */ /* 0x000fea0003800000 */
.L_x_2617:
        /* <DEDUP_REMOVED lines=20> */
.L_x_2620:
[----:B------:R-:W-:Y:S05]  /*5b40*/  BSYNC B0 ;  /* 0x0000000000007941 */ /* 0x000fea0003800000 */
.L_x_2619:
        /* <DEDUP_REMOVED lines=8> */
.L_x_2622:
[----:B------:R-:W-:Y:S05]  /*5bd0*/  BSYNC B0 ;  /* 0x0000000000007941 */ /* 0x000fea0003800000 */
.L_x_2621:
        /* <DEDUP_REMOVED lines=20> */
.L_x_2624:
[----:B------:R-:W-:Y:S05]  /*5d20*/  BSYNC B0 ;  /* 0x0000000000007941 */ /* 0x000fea0003800000 */
.L_x_2623:
[----:B------:R-:W-:Y:S06]  /*5d30*/  BAR.SYNC.DEFER_BLOCKING 0x0 ;  /* 0x0000000000007b1d */ /* 0x000fec0000010000 */
.L_x_2613:
[----:B------:R-:W-:-:S04]  /*5d40*/  IADD3 R17, R17, 0xf, RZ ;  /* 0x0000000f11117810 */ /* 0x000fc80007ffe0ff */
[----:B------:R-:W-:-:S13]  /*5d50*/  ISETP.GT.U32.OR P0, PT, R17, 0x1e, P0 ;  /* 0x0000001e1100780c */ /* 0x000fda0000704470 */
[----:B------:R-:W-:Y:S05]  /*5d60*/  @P0 EXIT ;  /* 0x000000000000094d */ /* 0x000fea0003800000 */
[----:B0----5:R-:W-:-:S05]  /*5d70*/  IMAD.MOV.U32 R5, RZ, RZ, 0x2 ;  /* 0x00000002ff057424 */ /* 0x021fca00078e00ff */
[----:B------:R-:W-:-:S13]  /*5d80*/  ISETP.NE.AND P0, PT, R5, c[0x0][0x258], PT ;  /* 0x0000960005007a0c */ /* 0x000fda0003f05270 */
[----:B------:R-:W-:Y:S05]  /*5d90*/  @!P0 BRA `(.L_x_2625) ;  /* 0x000000c000008947 */ /* 0x000fea0003800000 */
[----:B------:R-:W-:Y:S01]  /*5da0*/  IMAD.U32 R7, RZ, RZ, UR42 ;  /* 0x0000002aff077e24 */ /* 0x000fe2000f8e00ff */
        /* <DEDUP_REMOVED lines=11> */
.L_x_2625:
[----:B------:R-:W-:Y:S02]  /*5e60*/  IMAD.MOV.U32 R4, RZ, RZ, c[0x0][0x250] ;  /* 0x00009400ff047624 */ /* 0x000fe400078e00ff */
[----:B------:R-:W-:-:S05]  /*5e70*/  IMAD.MOV.U32 R5, RZ, RZ, c[0x0][0x254] ;  /* 0x00009500ff057624 */ /* 0x000fca00078e00ff */
[----:B------:R-:W2:Y:S01]  /*5e80*/  LDG.E R4, [R4.64] ;  /* 0x0000002404047981 */ /* 0x000ea2000c1e1900 */
[----:B------:R-:W-:Y:S02]  /*5e90*/  IMAD.U32 R11, RZ, RZ, UR42 ;  /* 0x0000002aff0b7e24 */ /* 0x000fe4000f8e00ff */
        /* <DEDUP_REMOVED lines=14> */
[----:B--2---:R-:W-:Y:S02]  /*5f80*/  PRMT R6, R29, 0x8880, RZ ;  /* 0x000088801d067816 */ /* 0x004fe400000000ff */
[----:B------:R-:W-:Y:S02]  /*5f90*/  LOP3.LUT R10, R5, 0xff, RZ, 0xc0, !PT ;  /* 0x000000ff050a7812 */ /* 0x000fe400078ec0ff */
[----:B------:R-:W-:Y:S02]  /*5fa0*/  PRMT R6, R6, 0x7710, RZ ;  /* 0x0000771006067816 */ /* 0x000fe400000000ff */
[----:B------:R-:W-:Y:S01]  /*5fb0*/  SHF.L.U64.HI R9, R10, 0x8, RZ ;  /* 0x000000080a097819 */ /* 0x000fe200000102ff */
[----:B------:R-:W2:Y:S01]  /*5fc0*/  F2I.S8.NTZ R18, R18 ;  /* 0x0000001200127305 */ /* 0x000ea20000202100 */
[----:B----4-:R-:W-:Y:S02]  /*5fd0*/  PRMT R7, R28, 0x8880, RZ ;  /* 0x000088801c077816 */ /* 0x010fe400000000ff */
[----:B------:R-:W-:-:S02]  /*5fe0*/  LOP3.LUT R8, R6, 0xff, RZ, 0xc0, !PT ;  /* 0x000000ff06087812 */ /* 0x000fc400078ec0ff */
[----:B------:R-:W-:Y:S02]  /*5ff0*/  PRMT R7, R7, 0x7710, RZ ;  /* 0x0000771007077816 */ /* 0x000fe400000000ff */
[----:B------:R-:W-:Y:S01]  /*6000*/  SHF.L.U64.HI R5, R8, 0x10, RZ ;  /* 0x0000001008057819 */ /* 0x000fe200000102ff */
[----:B------:R-:W4:Y:S01]  /*6010*/  F2I.S8.NTZ R33, R33 ;  /* 0x0000002100217305 */ /* 0x000f220000202100 */
[----:B------:R-:W-:Y:S02]  /*6020*/  LOP3.LUT R7, R7, 0xff, RZ, 0xc0, !PT ;  /* 0x000000ff07077812 */ /* 0x000fe400078ec0ff */
[----:B0-----:R-:W-:Y:S02]  /*6030*/  PRMT R19, R19, 0x8880, RZ ;  /* 0x0000888013137816 */ /* 0x001fe400000000ff */
[----:B------:R-:W-:Y:S02]  /*6040*/  SHF.L.U64.HI R6, R7, 0x18, RZ ;  /* 0x0000001807067819 */ /* 0x000fe400000102ff */
[----:B------:R-:W-:Y:S01]  /*6050*/  PRMT R4, R19, 0x7710, RZ ;  /* 0x0000771013047816 */ /* 0x000fe200000000ff */
[----:B------:R-:W0:Y:S01]  /*6060*/  F2I.S8.NTZ R3, R3 ;  /* 0x0000000300037305 */ /* 0x000e220000202100 */
[----:B--2---:R-:W-:-:S02]  /*6070*/  PRMT R18, R18, 0x8880, RZ ;  /* 0x0000888012127816 */ /* 0x004fc400000000ff */
[----:B------:R-:W-:Y:S02]  /*6080*/  LOP3.LUT R6, R6, R5, R9, 0xfe, !PT ;  /* 0x0000000506067212 */ /* 0x000fe400078efe09 */
[----:B------:R-:W-:Y:S02]  /*6090*/  LOP3.LUT R5, R4, 0xff, RZ, 0xc0, !PT ;  /* 0x000000ff04057812 */ /* 0x000fe400078ec0ff */
[----:B------:R-:W-:Y:S01]  /*60a0*/  PRMT R4, R18, 0x7710, RZ ;  /* 0x0000771012047816 */ /* 0x000fe200000000ff */
[----:B------:R-:W2:Y:S01]  /*60b0*/  F2I.S8.NTZ R2, R2 ;  /* 0x0000000200027305 */ /* 0x000ea20000202100 */
[----:B----4-:R-:W-:Y:S02]  /*60c0*/  PRMT R33, R33, 0x8880, RZ ;  /* 0x0000888021217816 */ /* 0x010fe400000000ff */
[----:B------:R-:W-:Y:S01]  /*60d0*/  LOP3.LUT R5, R5, 0xffffff00, R6, 0xf8, !PT ;  /* 0xffffff0005057812 */ /* 0x000fe200078ef806 */
[----:B------:R-:W-:Y:S01]  /*60e0*/  IMAD R6, R11, 0x50, R0 ;  /* 0x000000500b067824 */ /* 0x000fe200078e0200 */
[----:B------:R-:W-:-:S02]  /*60f0*/  PRMT R4, R4, 0x7604, RZ ;  /* 0x0000760404047816 */ /* 0x000fc400000000ff */
[----:B0-----:R-:W-:Y:S02]  /*6100*/  PRMT R9, R3, 0x8880, RZ ;  /* 0x0000888003097816 */ /* 0x001fe400000000ff */
[----:B------:R-:W-:Y:S02]  /*6110*/  PRMT R3, R33, 0x7710, RZ ;  /* 0x0000771021037816 */ /* 0x000fe400000000ff */
[----:B------:R-:W-:Y:S02]  /*6120*/  PRMT R0, R9, 0x7710, RZ ;  /* 0x0000771009007816 */ /* 0x000fe400000000ff */
[----:B------:R-:W-:Y:S02]  /*6130*/  PRMT R9, R3, 0x6540, R10 ;  /* 0x0000654003097816 */ /* 0x000fe4000000000a */
[----:B------:R-:W-:Y:S01]  /*6140*/  LOP3.LUT R3, R4, 0xffff00ff, R5, 0xf8, !PT ;  /* 0xffff00ff04037812 */ /* 0x000fe200078ef805 */
[----:B------:R-:W-:Y:S01]  /*6150*/  IMAD.U32 R4, R8, 0x10000, RZ ;  /* 0x0001000008047824 */ /* 0x000fe200078e00ff */
[----:B------:R-:W-:-:S02]  /*6160*/  PRMT R0, R0, 0x7054, RZ ;  /* 0x0000705400007816 */ /* 0x000fc400000000ff */
[----:B--2---:R-:W-:Y:S02]  /*6170*/  PRMT R5, R2, 0x8880, RZ ;  /* 0x0000888002057816 */ /* 0x004fe400000000ff */
        /* <DEDUP_REMOVED lines=9> */
.L_x_2572:
[----:B------:R-:W-:Y:S01]  /*6210*/  IMAD.MOV.U32 R78, RZ, RZ, R9 ;  /* 0x000000ffff4e7224 */ /* 0x000fe200078e0009 */
[----:B------:R-:W-:Y:S01]  /*6220*/  MOV R76, 0x6270 ;  /* 0x00006270004c7802 */ /* 0x000fe20000000f00 */
[----:B------:R-:W-:Y:S02]  /*6230*/  IMAD.MOV.U32 R79, RZ, RZ, 0x10 ;  /* 0x00000010ff4f7424 */ /* 0x000fe400078e00ff */
[----:B------:R-:W-:Y:S02]  /*6240*/  IMAD.MOV.U32 R80, RZ, RZ, 0x1f ;  /* 0x0000001fff507424 */ /* 0x000fe400078e00ff */
[----:B------:R-:W-:Y:S02]  /*6250*/  IMAD.MOV.U32 R81, RZ, RZ, -0x1 ;  /* 0xffffffffff517424 */ /* 0x000fe400078e00ff */
[----:B-1----:R-:W-:Y:S05]  /*6260*/  CALL.REL.NOINC `($__internal_16_$__cuda_sm70_shflsync_bfly_p) ;  /* 0x0000045000007944 */ /* 0x002fea0003c00000 */
[----:B-1----:R-:W-:Y:S01]  /*6270*/  IMAD.MOV.U32 R0, RZ, RZ, R78 ;  /* 0x000000ffff007224 */ /* 0x002fe200078e004e */
[----:B0-----:R-:W-:Y:S05]  /*6280*/  BRA `(.L_x_2626) ;  /* 0xffffbab000007947 */ /* 0x001fea000383ffff */
.L_x_2573:
[----:B------:R-:W-:Y:S01]  /*6290*/  IMAD.MOV.U32 R78, RZ, RZ, R9 ;  /* 0x000000ffff4e7224 */ /* 0x000fe200078e0009 */
[----:B------:R-:W-:Y:S01]  /*62a0*/  MOV R76, 0x62f0 ;  /* 0x000062f0004c7802 */ /* 0x000fe20000000f00 */
[----:B------:R-:W-:-:S02]  /*62b0*/  IMAD.MOV.U32 R79, RZ, RZ, 0x8 ;  /* 0x00000008ff4f7424 */ /* 0x000fc400078e00ff */
[----:B------:R-:W-:Y:S02]  /*62c0*/  IMAD.MOV.U32 R80, RZ, RZ, 0x1f ;  /* 0x0000001fff507424 */ /* 0x000fe400078e00ff */
[----:B------:R-:W-:Y:S02]  /*62d0*/  IMAD.MOV.U32 R81, RZ, RZ, -0x1 ;  /* 0xffffffffff517424 */ /* 0x000fe400078e00ff */
[----:B-1----:R-:W-:Y:S05]  /*62e0*/  CALL.REL.NOINC `($__internal_16_$__cuda_sm70_shflsync_bfly_p) ;  /* 0x000003d000007944 */ /* 0x002fea0003c00000 */
[----:B-1----:R-:W-:Y:S01]  /*62f0*/  FADD.FTZ R9, R9, R78 ;  /* 0x0000004e09097221 */ /* 0x002fe20000010000 */
[----:B------:R-:W-:Y:S01]  /*6300*/  MOV R76, 0x6360 ;  /* 0x00006360004c7802 */ /* 0x000fe20000000f00 */
[----:B0-----:R-:W-:Y:S02]  /*6310*/  IMAD.MOV.U32 R79, RZ, RZ, 0x4 ;  /* 0x00000004ff4f7424 */ /* 0x001fe400078e00ff */
[----:B------:R-:W-:Y:S02]  /*6320*/  IMAD.MOV.U32 R80, RZ, RZ, 0x1f ;  /* 0x0000001fff507424 */ /* 0x000fe400078e00ff */
[----:B------:R-:W-:Y:S02]  /*6330*/  IMAD.MOV.U32 R81, RZ, RZ, -0x1 ;  /* 0xffffffffff517424 */ /* 0x000fe400078e00ff */
[----:B------:R-:W-:-:S02]  /*6340*/  IMAD.MOV.U32 R78, RZ, RZ, R9 ;  /* 0x000000ffff4e7224 */ /* 0x000fc400078e0009 */
[----:B------:R-:W-:Y:S05]  /*6350*/  CALL.REL.NOINC `($__internal_16_$__cuda_sm70_shflsync_bfly_p) ;  /* 0x0000036000007944 */ /* 0x000fea0003c00000 */
[----:B-1----:R-:W-:Y:S01]  /*6360*/  FADD.FTZ R9, R9, R78 ;  /* 0x0000004e09097221 */ /* 0x002fe20000010000 */
[----:B------:R-:W-:Y:S01]  /*6370*/  MOV R76, 0x63d0 ;  /* 0x000063d0004c7802 */ /* 0x000fe20000000f00 */
[----:B0-----:R-:W-:-:S02]  /*6380*/  IMAD.MOV.U32 R79, RZ, RZ, 0x2 ;  /* 0x00000002ff4f7424 */ /* 0x001fc400078e00ff */
[----:B------:R-:W-:Y:S02]  /*6390*/  IMAD.MOV.U32 R80, RZ, RZ, 0x1f ;  /* 0x0000001fff507424 */ /* 0x000fe400078e00ff */
[----:B------:R-:W-:Y:S02]  /*63a0*/  IMAD.MOV.U32 R81, RZ, RZ, -0x1 ;  /* 0xffffffffff517424 */ /* 0x000fe400078e00ff */
[----:B------:R-:W-:Y:S02]  /*63b0*/  IMAD.MOV.U32 R78, RZ, RZ, R9 ;  /* 0x000000ffff4e7224 */ /* 0x000fe400078e0009 */
[----:B------:R-:W-:Y:S05]  /*63c0*/  CALL.REL.NOINC `($__internal_16_$__cuda_sm70_shflsync_bfly_p) ;  /* 0x000002f000007944 */ /* 0x000fea0003c00000 */
[----:B-1----:R-:W-:Y:S01]  /*63d0*/  FADD.FTZ R2, R9, R78 ;  /* 0x0000004e09027221 */ /* 0x002fe20000010000 */
[----:B------:R-:W-:Y:S01]  /*63e0*/  MOV R76, 0x6440 ;  /* 0x00006440004c7802 */ /* 0x000fe20000000f00 */
[----:B0-----:R-:W-:Y:S02]  /*63f0*/  IMAD.MOV.U32 R79, RZ, RZ, 0x1 ;  /* 0x00000001ff4f7424 */ /* 0x001fe400078e00ff */
[----:B------:R-:W-:Y:S02]  /*6400*/  IMAD.MOV.U32 R80, RZ, RZ, 0x1f ;  /* 0x0000001fff507424 */ /* 0x000fe400078e00ff */
[----:B------:R-:W-:-:S02]  /*6410*/  IMAD.MOV.U32 R81, RZ, RZ, -0x1 ;  /* 0xffffffffff517424 */ /* 0x000fc400078e00ff */
[----:B------:R-:W-:Y:S02]  /*6420*/  IMAD.MOV.U32 R78, RZ, RZ, R2 ;  /* 0x000000ffff4e7224 */ /* 0x000fe400078e0002 */
[----:B------:R-:W-:Y:S05]  /*6430*/  CALL.REL.NOINC `($__internal_16_$__cuda_sm70_shflsync_bfly_p) ;  /* 0x0000028000007944 */ /* 0x000fea0003c00000 */
[----:B-1----:R-:W-:Y:S01]  /*6440*/  IMAD.MOV.U32 R5, RZ, RZ, R78 ;  /* 0x000000ffff057224 */ /* 0x002fe200078e004e */
[----:B0-----:R-:W-:Y:S05]  /*6450*/  BRA `(.L_x_2627) ;  /* 0xffffb97000007947 */ /* 0x001fea000383ffff */
.L_x_2578:
[----:B------:R-:W-:Y:S01]  /*6460*/  IMAD.MOV.U32 R78, RZ, RZ, R83 ;  /* 0x000000ffff4e7224 */ /* 0x000fe200078e0053 */
[----:B------:R-:W-:Y:S01]  /*6470*/  MOV R76, 0x64c0 ;  /* 0x000064c0004c7802 */ /* 0x000fe20000000f00 */
[----:B------:R-:W-:Y:S02]  /*6480*/  IMAD.MOV.U32 R79, RZ, RZ, 0x1 ;  /* 0x00000001ff4f7424 */ /* 0x000fe400078e00ff */
[----:B------:R-:W-:Y:S02]  /*6490*/  IMAD.MOV.U32 R80, RZ, RZ, 0x1f ;  /* 0x0000001fff507424 */ /* 0x000fe400078e00ff */
[----:B------:R-:W-:Y:S02]  /*64a0*/  IMAD.MOV.U32 R81, RZ, RZ, -0x1 ;  /* 0xffffffffff517424 */ /* 0x000fe400078e00ff */
[----:B------:R-:W-:Y:S05]  /*64b0*/  CALL.REL.NOINC `($__internal_16_$__cuda_sm70_shflsync_bfly_p) ;  /* 0x0000020000007944 */ /* 0x000fea0003c00000 */
[----:B-1----:R-:W-:Y:S01]  /*64c0*/  IMAD.MOV.U32 R76, RZ, RZ, R78 ;  /* 0x000000ffff4c7224 */ /* 0x002fe200078e004e */
[----:B0-----:R-:W-:Y:S05]  /*64d0*/  BRA `(.L_x_2628) ;  /* 0xffffcbc000007947 */ /* 0x001fea000383ffff */
.L_x_2582:
[----:B------:R-:W-:Y:S01]  /*64e0*/  IMAD.MOV.U32 R78, RZ, RZ, R0 ;  /* 0x000000ffff4e7224 */ /* 0x000fe200078e0000 */
[----:B------:R-:W-:Y:S01]  /*64f0*/  MOV R76, 0x6540 ;  /* 0x00006540004c7802 */ /* 0x000fe20000000f00 */
[----:B------:R-:W-:-:S02]  /*6500*/  IMAD.MOV.U32 R79, RZ, RZ, 0x10 ;  /* 0x00000010ff4f7424 */ /* 0x000fc400078e00ff */
[----:B------:R-:W-:Y:S02]  /*6510*/  IMAD.MOV.U32 R80, RZ, RZ, 0x1f ;  /* 0x0000001fff507424 */ /* 0x000fe400078e00ff */
[----:B------:R-:W-:Y:S02]  /*6520*/  IMAD.MOV.U32 R81, RZ, RZ, -0x1 ;  /* 0xffffffffff517424 */ /* 0x000fe400078e00ff */
[----:B01-34-:R-:W-:Y:S05]  /*6530*/  CALL.REL.NOINC `($__internal_16_$__cuda_sm70_shflsync_bfly_p) ;  /* 0x0000018000007944 */ /* 0x01bfea0003c00000 */
[----:B-1----:R-:W-:Y:S01]  /*6540*/  IMAD.MOV.U32 R3, RZ, RZ, R78 ;  /* 0x000000ffff037224 */ /* 0x002fe200078e004e */
[----:B0-----:R-:W-:Y:S05]  /*6550*/  BRA `(.L_x_2629) ;  /* 0xffffcd6000007947 */ /* 0x001fea000383ffff */
.L_x_2583:
[----:B------:R-:W-:Y:S01]  /*6560*/  IMAD.MOV.U32 R78, RZ, RZ, R5 ;  /* 0x000000ffff4e7224 */ /* 0x000fe200078e0005 */
[----:B------:R-:W-:Y:S01]  /*6570*/  MOV R76, 0x65c0 ;  /* 0x000065c0004c7802 */ /* 0x000fe20000000f00 */
[----:B------:R-:W-:Y:S02]  /*6580*/  IMAD.MOV.U32 R79, RZ, RZ, 0x8 ;  /* 0x00000008ff4f7424 */ /* 0x000fe400078e00ff */
[----:B------:R-:W-:Y:S02]  /*6590*/  IMAD.MOV.U32 R80, RZ, RZ, 0x1f ;  /* 0x0000001fff507424 */ /* 0x000fe400078e00ff */
[----:B------:R-:W-:Y:S02]  /*65a0*/  IMAD.MOV.U32 R81, RZ, RZ, -0x1 ;  /* 0xffffffffff517424 */ /* 0x000fe400078e00ff */
[----:B-1234-:R-:W-:Y:S05]  /*65b0*/  CALL.REL.NOINC `($__internal_16_$__cuda_sm70_shflsync_bfly_p) ;  /* 0x0000010000007944 */ /* 0x01efea0003c00000 */
[----:B-1----:R-:W-:Y:S01]  /*65c0*/  FMNMX.FTZ R3, R5, R78, !PT ;  /* 0x0000004e05037209 */ /* 0x002fe20007810000 */
[----:B0-----:R-:W-:Y:S01]  /*65d0*/  IMAD.MOV.U32 R79, RZ, RZ, 0x4 ;  /* 0x00000004ff4f7424 */ /* 0x001fe200078e00ff */
[----:B------:R-:W-:Y:S01]  /*65e0*/  MOV R76, 0x6630 ;  /* 0x00006630004c7802 */ /* 0x000fe20000000f00 */
[----:B------:R-:W-:-:S02]  /*65f0*/  IMAD.MOV.U32 R80, RZ, RZ, 0x1f ;  /* 0x0000001fff507424 */ /* 0x000fc400078e00ff */
[----:B------:R-:W-:Y:S02]  /*6600*/  IMAD.MOV.U32 R81, RZ, RZ, -0x1 ;  /* 0xffffffffff517424 */ /* 0x000fe400078e00ff */
[----:B------:R-:W-:Y:S02]  /*6610*/  IMAD.MOV.U32 R78, RZ, RZ, R3 ;  /* 0x000000ffff4e7224 */ /* 0x000fe400078e0003 */
[----:B------:R-:W-:Y:S05]  /*6620*/  CALL.REL.NOINC `($__internal_16_$__cuda_sm70_shflsync_bfly_p) ;  /* 0x0000009000007944 */ /* 0x000fea0003c00000 */
[----:B-1----:R-:W-:Y:S01]  /*6630*/  FMNMX.FTZ R3, R3, R78, !PT ;  /* 0x0000004e03037209 */ /* 0x002fe20007810000 */
[----:B0-----:R-:W-:Y:S01]  /*6640*/  IMAD.MOV.U32 R79, RZ, RZ, 0x2 ;  /* 0x00000002ff4f7424 */ /* 0x001fe200078e00ff */
[----:B------:R-:W-:Y:S01]  /*6650*/  MOV R76, 0x66a0 ;  /* 0x000066a0004c7802 */ /* 0x000fe20000000f00 */
[----:B------:R-:W-:Y:S02]  /*6660*/  IMAD.MOV.U32 R80, RZ, RZ, 0x1f ;  /* 0x0000001fff507424 */ /* 0x000fe400078e00ff */
[----:B------:R-:W-:Y:S02]  /*6670*/  IMAD.MOV.U32 R81, RZ, RZ, -0x1 ;  /* 0xffffffffff517424 */ /* 0x000fe400078e00ff */
[----:B------:R-:W-:Y:S02]  /*6680*/  IMAD.MOV.U32 R78, RZ, RZ, R3 ;  /* 0x000000ffff4e7224 */ /* 0x000fe400078e0003 */
[----:B------:R-:W-:Y:S05]  /*6690*/  CALL.REL.NOINC `($__internal_16_$__cuda_sm70_shflsync_bfly_p) ;  /* 0x0000002000007944 */ /* 0x000fea0003c00000 */
[----:B-1----:R-:W-:Y:S01]  /*66a0*/  IMAD.MOV.U32 R2, RZ, RZ, R78 ;  /* 0x000000ffff027224 */ /* 0x002fe200078e004e */
[----:B0-----:R-:W-:Y:S05]  /*66b0*/  BRA `(.L_x_2630) ;  /* 0xffffcc7000007947 */ /* 0x001fea000383ffff */
        .weak           $__internal_16_$__cuda_sm70_shflsync_bfly_p
        .type           $__internal_16_$__cuda_sm70_shflsync_bfly_p,@function
        .size           $__internal_16_$__cuda_sm70_shflsync_bfly_p,(.L_x_3267 - $__internal_16_$__cuda_sm70_shflsync_bfly_p)
$__internal_16_$__cuda_sm70_shflsync_bfly_p:
[----:B------:R-:W-:Y:S01]  /*66c0*/  IMAD.MOV.U32 R77, RZ, RZ, 0x0 ;  /* 0x00000000ff4d7424 */ /* 0x000fe200078e00ff */
[----:B------:R-:W-:Y:S04]  /*66d0*/  WARPSYNC R81 ;  /* 0x0000005100007348 */ /* 0x000fe80003800000 */
[----:B------:R0:W1:Y:S01]  /*66e0*/  SHFL.BFLY PT, R78, R78, R79, R80 ;  /* 0x0c00004f4e4e7389 */ /* 0x00006200000e0050 */
[----:B------:R-:W-:Y:S05]  /*66f0*/  RET.REL.NODEC R76 `(_ZN4mmha33masked_multihead_attention_kernelItLi80ELi128ELi2ELi16ELi128ELb0ELb0EEEv26Multihead_attention_paramsIT_XT5_EE) ;  /* 0xffff99004c007950 */ /* 0x000fea0003c3ffff */
.L_x_2631:
        /* <DEDUP_REMOVED lines=16> */
.L_x_3267:


//--------------------- .text._ZN4mmha33masked_multihead_attention_kernelItLi80ELi128ELi4ELi16ELi64ELb0ELb0EEEv26Multihead_attention_paramsIT_XT5_EE --------------------------
	.section	.text._ZN4mmha33masked_multihead_attention_kernelItLi80ELi128ELi4ELi16ELi64ELb0ELb0EEEv26Multihead_attention_paramsIT_XT5_EE,"ax",@progbits
	.sectioninfo	@"SHI_REGISTERS=56"
	.align	128
        .global         _ZN4mmha33masked_multihead_attention_kernelItLi80ELi128ELi4ELi16ELi64ELb0ELb0EEEv26Multihead_attention_paramsIT_XT5_EE
        .type           _ZN4mmha33masked_multihead_attention_kernelItLi80ELi128ELi4ELi16ELi64ELb0ELb0EEEv26Multihead_attention_paramsIT_XT5_EE,@function
        .size           _ZN4mmha33masked_multihead_attention_kernelItLi80ELi128ELi4ELi16ELi64ELb0ELb0EEEv26Multihead_attention_paramsIT_XT5_EE,(.L_x_3268 - _ZN4mmha33masked_multihead_attention_kernelItLi80ELi128ELi4ELi16ELi64ELb0ELb0EEEv26Multihead_attention_paramsIT_XT5_EE)
        .other          _ZN4mmha33masked_multihead_attention_kernelItLi80ELi128ELi4ELi16ELi64ELb0ELb0EEEv26Multihead_attention_paramsIT_XT5_EE,@"STO_CUDA_ENTRY STV_DEFAULT"
_ZN4mmha33masked_multihead_attention_kernelItLi80ELi128ELi4ELi16ELi64ELb0ELb0EEEv26Multihead_attention_paramsIT_XT5_EE:
.text._ZN4mmha33masked_multihead_attention_kernelItLi80ELi128ELi4ELi16ELi64ELb0ELb0EEEv26Multihead_attention_paramsIT_XT5_EE:
        /* <DEDUP_REMOVED lines=14> */
.L_x_2632:
        /* <DEDUP_REMOVED lines=61> */
[----:B------:R-:W-:Y:S02]  /*04b0*/  UMOV UR40, URZ ;  /* 0x0000003f00287c82 */ /* 0x000fe40008000000 */
[----:B------:R-:W-:Y:S02]  /*04c0*/  ULDC UR43, c[0x0][0x1d8] ;  /* 0x00007600002b7ab9 */ /* 0x000fe40000000800 */
[----:B----4-:R-:W-:Y:S02]  /*04d0*/  UIMAD UR43, UR6, UR43, UR47 ;  /* 0x0000002b062b72a4 */ /* 0x010fe4000f8e022f */
[----:B------:R-:W-:-:S02]  /*04e0*/  UIMAD UR5, UR47, 0x50, URZ ;  /* 0x000000502f0578a4 */ /* 0x000fc4000f8e023f */
[----:B------:R-:W-:Y:S02]  /*04f0*/  ULDC UR44, c[0x0][0x1c8] ;  /* 0x00007200002c7ab9 */ /* 0x000fe40000000800 */
[----:B------:R-:W-:Y:S02]  /*0500*/  UMOV UR8, 0x1 ;  /* 0x0000000100087882 */ /* 0x000fe40000000000 */
[----:B------:R-:W-:Y:S02]  /*0510*/  UIMAD UR48, UR6, UR45, URZ ;  /* 0x0000002d063072a4 */ /* 0x000fe4000f8e023f */
[----:B------:R-:W-:Y:S01]  /*0520*/  UIMAD UR43, UR43, 0x50, URZ ;  /* 0x000000502b2b78a4 */ /* 0x000fe2000f8e023f */
[----:B------:R-:W-:Y:S01]  /*0530*/  BSSY B0, `(.L_x_2633) ;  /* 0x0000035000007945 */ /* 0x000fe20003800000 */
[----:B0-----:R-:W-:Y:S01]  /*0540*/  IMAD.SHL.U32 R0, R2, 0x4, RZ ;  /* 0x0000000402007824 */ /* 0x001fe200078e00ff */
        /* <DEDUP_REMOVED lines=51> */
.L_x_2634:
[----:B------:R-:W-:Y:S05]  /*0880*/  BSYNC B0 ;  /* 0x0000000000007941 */ /* 0x000fea0003800000 */
.L_x_2633:
        /* <DEDUP_REMOVED lines=20> */
.L_x_2636:
        /* <DEDUP_REMOVED lines=20> */
.L_x_2637:
[----:B------:R-:W-:Y:S05]  /*0b10*/  BSYNC B0 ;  /* 0x0000000000007941 */ /* 0x000fea0003800000 */
.L_x_2635:
        /* <DEDUP_REMOVED lines=106> */
.L_x_2640:
        /* <DEDUP_REMOVED lines=87> */
.L_x_2644:
[----:B------:R-:W-:Y:S05]  /*1730*/  BSYNC B1 ;  /* 0x0000000000017941 */ /* 0x000fea0003800000 */
.L_x_2643:
        /* <DEDUP_REMOVED lines=8> */
.L_x_2642:
[----:B------:R-:W-:Y:S05]  /*17c0*/  BSYNC B0 ;  /* 0x0000000000007941 */ /* 0x000fea0003800000 */
.L_x_2641:
[----:B------:R-:W-:Y:S06]  /*17d0*/  BAR.SYNC.DEFER_BLOCKING 0x0 ;  /* 0x0000000000007b1d */ /* 0x000fec0000010000 */
[----:B0-----:R0:W3:Y:S04]  /*17e0*/  @P6 LDS.64 R24, [R0] ;  /* 0x0000000000186984 */ /* 0x0010e80000000a00 */
[----:B------:R0:W4:Y:S04]  /*17f0*/  @P6 LDS.64 R22, [R3] ;  /* 0x0000000003166984 */ /* 0x0001280000000a00 */
[----:B------:R-:W-:Y:S06]  /*1800*/  BAR.SYNC.DEFER_BLOCKING 0x0 ;  /* 0x0000000000007b1d */ /* 0x000fec0000010000 */
[----:B------:R-:W-:Y:S05]  /*1810*/  BRA `(.L_x_2639) ;  /* 0x0000036000007947 */ /* 0x000fea0003800000 */
.L_x_2638:
        /* <DEDUP_REMOVED lines=53> */
.L_x_2645:
[----:B------:R-:W-:Y:S05]  /*1b70*/  BSYNC B0 ;  /* 0x0000000000007941 */ /* 0x000fea0003800000 */
.L_x_2639:
        /* <DEDUP_REMOVED lines=24> */
.L_x_2649:
[----:B0-----:R-:W-:Y:S05]  /*1d00*/  BSYNC B1 ;  /* 0x0000000000017941 */ /* 0x001fea0003800000 */
.L_x_2648:
[----:B------:R-:W-:Y:S01]  /*1d10*/  FADD.FTZ R11, R6, R11 ;  /* 0x0000000b060b7221 */ /* 0x000fe20000010000 */
[----:B------:R-:W-:Y:S05]  /*1d20*/  BRA.DIV ~URZ, `(.L_x_2650) ;  /* 0x000040e27f007947 */ /* 0x000fea000b800000 */
[----:B------:R0:W2:Y:S02]  /*1d30*/  SHFL.BFLY PT, R0, R11, 0x10, 0x1f ;  /* 0x0e001f000b007f89 */ /* 0x0000a400000e0000 */
.L_x_2702:
        /* <DEDUP_REMOVED lines=9> */
.L_x_2703:
[----:B--2---:R-:W-:Y:S02]  /*1dd0*/  FADD.FTZ R0, R5, R4 ;  /* 0x0000000405007221 */ /* 0x004fe40000010000 */
.L_x_2647:
[----:B------:R-:W-:Y:S05]  /*1de0*/  BSYNC B0 ;  /* 0x0000000000007941 */ /* 0x000fea0003800000 */
.L_x_2646:
        /* <DEDUP_REMOVED lines=21> */
.L_x_2653:
[----:B------:R2:W-:Y:S02]  /*1f40*/  STS [R6.X4+0x110], R3 ;  /* 0x0001100306007388 */ /* 0x0005e40000004800 */
.L_x_2652:
        /* <DEDUP_REMOVED lines=27> */
[----:B------:R-:W-:Y:S01]  /*2100*/  IMAD.MOV.U32 R23, RZ, RZ, c[0x0][0x1d4] ;  /* 0x00007500ff177624 */ /* 0x000fe200078e00ff */
[----:B------:R0:W4:Y:S01]  /*2110*/  LDS R6, [R0.X4+0x30] ;  /* 0x0000300000067984 */ /* 0x0001220000004800 */
[----:B------:R-:W-:Y:S01]  /*2120*/  IMAD.MOV.U32 R28, RZ, RZ, 0x2 ;  /* 0x00000002ff1c7424 */ /* 0x000fe200078e00ff */
[----:B------:R-:W-:Y:S01]  /*2130*/  IADD3 R25, R25, c[0x0][0x210], RZ ;  /* 0x0000840019197a10 */ /* 0x000fe20007ffe0ff */
[----:B------:R-:W-:Y:S01]  /*2140*/  IMAD.U32 R29, RZ, RZ, UR47 ;  /* 0x0000002fff1d7e24 */ /* 0x000fe2000f8e00ff */
[----:B------:R0:W1:Y:S01]  /*2150*/  LDS R7, [R0.X4+0x40] ;  /* 0x0000400000077984 */ /* 0x0000620000004800 */
[----:B------:R-:W-:Y:S01]  /*2160*/  IMAD R23, R23, 0x50, RZ ;  /* 0x0000005017177824 */ /* 0x000fe200078e02ff */
[----:B------:R-:W-:Y:S01]  /*2170*/  SHF.R.S32.HI R26, RZ, 0x1f, R22 ;  /* 0x0000001fff1a7819 */ /* 0x000fe20000011416 */
[----:B------:R-:W-:Y:S01]  /*2180*/  IMAD.WIDE R28, R28, R29, c[0x0][0x228] ;  /* 0x00008a001c1c7625 */ /* 0x000fe200078e021d */
        /* <DEDUP_REMOVED lines=12> */
.L_x_2660:
[----:B------:R-:W-:Y:S01]  /*2250*/  IABS R34, c[0x0][0x1d4] ;  /* 0x0000750000227a13 */ /* 0x000fe20000000000 */
[----:B------:R-:W-:Y:S01]  /*2260*/  IMAD.U32 R31, RZ, RZ, UR48 ;  /* 0x00000030ff1f7e24 */ /* 0x000fe2000f8e00ff */
[----:B------:R-:W-:Y:S01]  /*2270*/  ISETP.NE.U32.AND P0, PT, RZ, c[0x0][0x200], PT ;  /* 0x00008000ff007a0c */ /* 0x000fe20003f05070 */
[----:B------:R-:W-:Y:S01]  /*2280*/  IMAD.U32 R50, RZ, RZ, UR49 ;  /* 0x00000031ff327e24 */ /* 0x000fe2000f8e00ff */
[----:B------:R-:W1:Y:S02]  /*2290*/  I2F.RP R35, R34 ;  /* 0x0000002200237306 */ /* 0x000e640000209400 */
[----:B------:R-:W-:-:S13]  /*22a0*/  ISETP.NE.AND.EX P0, PT, RZ, c[0x0][0x204], PT, P0 ;  /* 0x00008100ff007a0c */ /* 0x000fda0003f05300 */
[----:B------:R-:W-:Y:S01]  /*22b0*/  @P0 IADD3 R30, P1, P2, R24, c[0x0][0x200], R31 ;  /* 0x00008000181e0a10 */ /* 0x000fe20007a3e01f */
[----:B-1----:R-:W1:Y:S01]  /*22c0*/  MUFU.RCP R35, R35 ;  /* 0x0000002300237308 */ /* 0x002e620000001000 */
[----:B------:R-:W-:-:S04]  /*22d0*/  @P0 SHF.R.S32.HI R31, RZ, 0x1f, R24 ;  /* 0x0000001fff1f0819 */ /* 0x000fc80000011418 */
[----:B------:R-:W-:Y:S02]  /*22e0*/  @P0 IADD3.X R31, R31, c[0x0][0x204], R50, P1, P2 ;  /* 0x000081001f1f0a10 */ /* 0x000fe40000fe4432 */
[----:B------:R-:W-:-:S03]  /*22f0*/  ISETP.GE.AND P2, PT, R24, RZ, PT ;  /* 0x000000ff1800720c */ /* 0x000fc60003f46270 */
[----:B------:R2:W3:Y:S01]  /*2300*/  @P0 LDG.E.U8 R30, [R30.64] ;  /* 0x000000241e1e0981 */ /* 0x0004e2000c1e1100 */
[----:B-1----:R-:W-:-:S04]  /*2310*/  IADD3 R32, R35, 0xffffffe, RZ ;  /* 0x0ffffffe23207810 */ /* 0x002fc80007ffe0ff */
[----:B------:R1:W4:Y:S02]  /*2320*/  F2I.FTZ.U32.TRUNC.NTZ R33, R32 ;  /* 0x0000002000217305 */ /* 0x000324000021f000 */
[----:B-1----:R-:W-:Y:S02]  /*2330*/  IMAD.MOV.U32 R32, RZ, RZ, RZ ;  /* 0x000000ffff207224 */ /* 0x002fe400078e00ff */
[----:B----4-:R-:W-:-:S04]  /*2340*/  IMAD.MOV R51, RZ, RZ, -R33 ;  /* 0x000000ffff337224 */ /* 0x010fc800078e0a21 */
[----:B------:R-:W-:-:S04]  /*2350*/  IMAD R35, R51, R34, RZ ;  /* 0x0000002233237224 */ /* 0x000fc800078e02ff */
[----:B------:R-:W-:Y:S01]  /*2360*/  IMAD.HI.U32 R32, R33, R35, R32 ;  /* 0x0000002321207227 */ /* 0x000fe200078e0020 */
[----:B------:R-:W-:-:S05]  /*2370*/  IABS R33, R24 ;  /* 0x0000001800217213 */ /* 0x000fca0000000000 */
        /* <DEDUP_REMOVED lines=8> */
[----:B------:R-:W-:Y:S01]  /*2400*/  @!P2 IMAD.MOV R33, RZ, RZ, -R33 ;  /* 0x000000ffff21a224 */ /* 0x000fe200078e0a21 */
[----:B------:R-:W-:-:S04]  /*2410*/  ISETP.GE.AND P2, PT, R24, UR42, PT ;  /* 0x0000002a18007c0c */ /* 0x000fc8000bf46270 */
[----:B------:R-:W-:-:S05]  /*2420*/  SEL R27, R27, RZ, P2 ;  /* 0x000000ff1b1b7207 */ /* 0x000fca0001000000 */
[----:B------:R-:W-:Y:S02]  /*2430*/  @!P1 LOP3.LUT R33, RZ, c[0x0][0x1d4], RZ, 0x33, !PT ;  /* 0x00007500ff219a12 */ /* 0x000fe400078e33ff */
[----:B------:R-:W-:Y:S02]  /*2440*/  ISETP.GE.AND P1, PT, R24, UR42, PT ;  /* 0x0000002a18007c0c */ /* 0x000fe4000bf26270 */
[C---:B------:R-:W-:Y:S01]  /*2450*/  IADD3 R50, R33.reuse, c[0x0][0x1d4], RZ ;  /* 0x0000750021327a10 */ /* 0x040fe20007ffe0ff */
[----:B------:R-:W-:-:S04]  /*2460*/  IMAD.SHL.U32 R35, R33, 0x8, RZ ;  /* 0x0000000821237824 */ /* 0x000fc800078e00ff */
[----:B------:R-:W-:Y:S01]  /*2470*/  IMAD.SHL.U32 R51, R50, 0x8, RZ ;  /* 0x0000000832337824 */ /* 0x000fe200078e00ff */
[----:B------:R-:W-:-:S04]  /*2480*/  ISETP.GE.OR P4, PT, R35, R23, P1 ;  /* 0x000000172300720c */ /* 0x000fc80000f86670 */
[----:B------:R-:W-:-:S09]  /*2490*/  ISETP.GE.OR P3, PT, R51, R23, P1 ;  /* 0x000000173300720c */ /* 0x000fd20000f66670 */
[----:B------:R-:W-:-:S04]  /*24a0*/  @!P4 IADD3 R32, P5, R22, R35, RZ ;  /* 0x000000231620c210 */ /* 0x000fc80007fbe0ff */
[----:B------:R-:W-:Y:S02]  /*24b0*/  @!P4 LEA.HI.X.SX32 R33, R35, R26, 0x1, P5 ;  /* 0x0000001a2321c211 */ /* 0x000fe400028f0eff */
[----:B------:R-:W-:-:S04]  /*24c0*/  @!P4 LEA R34, P5, R32, c[0x0][0x198], 0x1 ;  /* 0x000066002022ca11 */ /* 0x000fc800078a08ff */
[----:B------:R-:W-:Y:S02]  /*24d0*/  @!P4 LEA.HI.X R35, R32, c[0x0][0x19c], R33, 0x1, P5 ;  /* 0x000067002023ca11 */ /* 0x000fe400028f0c21 */
[----:B------:R-:W-:-:S03]  /*24e0*/  IADD3 R52, R50, c[0x0][0x1d4], RZ ;  /* 0x0000750032347a10 */ /* 0x000fc60007ffe0ff */
[----:B------:R1:W2:Y:S01]  /*24f0*/  @!P4 LDG.E R27, [R34.64] ;  /* 0x00000024221bc981 */ /* 0x0002a2000c1e1900 */
[----:B------:R-:W-:Y:S02]  /*2500*/  @!P3 IADD3 R33, P4, R22, R51, RZ ;  /* 0x000000331621b210 */ /* 0x000fe40007f9e0ff */
[----:B------:R-:W-:Y:S02]  /*2510*/  SEL R36, R36, RZ, P2 ;  /* 0x000000ff24247207 */ /* 0x000fe40001000000 */
[----:B------:R-:W-:Y:S01]  /*2520*/  @!P3 LEA.HI.X.SX32 R50, R51, R26, 0x1, P4 ;  /* 0x0000001a3332b211 */ /* 0x000fe200020f0eff */
[----:B------:R-:W-:Y:S01]  /*2530*/  IMAD.SHL.U32 R51, R52, 0x8, RZ ;  /* 0x0000000834337824 */ /* 0x000fe200078e00ff */
[----:B------:R-:W-:-:S04]  /*2540*/  @!P3 LEA R32, P4, R33, c[0x0][0x198], 0x1 ;  /* 0x000066002120ba11 */ /* 0x000fc800078808ff */
[----:B------:R-:W-:Y:S02]  /*2550*/  @!P3 LEA.HI.X R33, R33, c[0x0][0x19c], R50, 0x1, P4 ;  /* 0x000067002121ba11 */ /* 0x000fe400020f0c32 */
[----:B------:R-:W-:Y:S02]  /*2560*/  ISETP.GE.OR P4, PT, R51, R23, P1 ;  /* 0x000000173300720c */ /* 0x000fe40000f86670 */
[----:B------:R-:W-:Y:S01]  /*2570*/  IADD3 R52, R52, c[0x0][0x1d4], RZ ;  /* 0x0000750034347a10 */ /* 0x000fe20007ffe0ff */
[----:B------:R4:W5:Y:S01]  /*2580*/  @!P3 LDG.E R36, [R32.64] ;  /* 0x000000242024b981 */ /* 0x000962000c1e1900 */
[----:B------:R-:W-:-:S03]  /*2590*/  SEL R37, R37, RZ, P2 ;  /* 0x000000ff25257207 */ /* 0x000fc60001000000 */
[----:B------:R-:W-:-:S05]  /*25a0*/  IMAD.SHL.U32 R53, R52, 0x8, RZ ;  /* 0x0000000834357824 */ /* 0x000fca00078e00ff */
[----:B------:R-:W-:Y:S02]  /*25b0*/  ISETP.GE.OR P3, PT, R53, R23, P1 ;  /* 0x000000173500720c */ /* 0x000fe40000f66670 */
[----:B-1----:R-:W-:-:S04]  /*25c0*/  @!P4 IADD3 R35, P5, R22, R51, RZ ;  /* 0x000000331623c210 */ /* 0x002fc80007fbe0ff */
[----:B------:R-:W-:Y:S02]  /*25d0*/  @!P4 LEA.HI.X.SX32 R50, R51, R26, 0x1, P5 ;  /* 0x0000001a3332c211 */ /* 0x000fe400028f0eff */
[----:B------:R-:W-:-:S04]  /*25e0*/  @!P4 LEA R34, P5, R35, c[0x0][0x198], 0x1 ;  /* 0x000066002322ca11 */ /* 0x000fc800078a08ff */
[----:B------:R-:W-:Y:S02]  /*25f0*/  @!P4 LEA.HI.X R35, R35, c[0x0][0x19c], R50, 0x1, P5 ;  /* 0x000067002323ca11 */ /* 0x000fe400028f0c32 */
[----:B------:R-:W-:-:S03]  /*2600*/  IADD3 R52, R52, c[0x0][0x1d4], RZ ;  /* 0x0000750034347a10 */ /* 0x000fc60007ffe0ff */
[----:B------:R1:W3:Y:S01]  /*2610*/  @!P4 LDG.E R37, [R34.64] ;  /* 0x000000242225c981 */ /* 0x0002e2000c1e1900 */
[----:B------:R-:W-:Y:S01]  /*2620*/  @!P3 IADD3 R50, P4, R22, R53, RZ ;  /* 0x000000351632b210 */ /* 0x000fe20007f9e0ff */
[----:B------:R-:W-:Y:S01]  /*2630*/  IMAD.SHL.U32 R51, R52, 0x8, RZ ;  /* 0x0000000834337824 */ /* 0x000fe200078e00ff */
[----:B------:R-:W-:Y:S02]  /*2640*/  SEL R38, R38, RZ, P2 ;  /* 0x000000ff26267207 */ /* 0x000fe40001000000 */
[----:B----4-:R-:W-:Y:S02]  /*2650*/  @!P3 LEA.HI.X.SX32 R33, R53, R26, 0x1, P4 ;  /* 0x0000001a3521b211 */ /* 0x010fe400020f0eff */
[----:B------:R-:W-:-:S04]  /*2660*/  @!P3 LEA R32, P4, R50, c[0x0][0x198], 0x1 ;  /* 0x000066003220ba11 */ /* 0x000fc800078808ff */
[----:B------:R-:W-:Y:S02]  /*2670*/  @!P3 LEA.HI.X R33, R50, c[0x0][0x19c], R33, 0x1, P4 ;  /* 0x000067003221ba11 */ /* 0x000fe400020f0c21 */
[----:B------:R-:W-:Y:S02]  /*2680*/  ISETP.GE.OR P4, PT, R51, R23, P1 ;  /* 0x000000173300720c */ /* 0x000fe40000f86670 */
[----:B------:R-:W-:Y:S01]  /*2690*/  IADD3 R52, R52, c[0x0][0x1d4], RZ ;  /* 0x0000750034347a10 */ /* 0x000fe20007ffe0ff */
[----:B------:R4:W3:Y:S01]  /*26a0*/  @!P3 LDG.E R38, [R32.64] ;  /* 0x000000242026b981 */ /* 0x0008e2000c1e1900 */
        /* <DEDUP_REMOVED lines=36> */
[----:B0-----:R-:W-:-:S03]  /*28f0*/  SEL R0, R0, RZ, P2 ;  /* 0x000000ff00007207 */ /* 0x001fc60001000000 */
        /* <DEDUP_REMOVED lines=16> */
[----:B------:R1:W4:Y:S01]  /*2a00*/  @!P3 LDG.E R43, [R32.64] ;  /* 0x00000024202bb981 */ /* 0x000322000c1e1900 */
[----:B------:R-:W-:-:S03]  /*2a10*/  SEL R45, R45, RZ, P2 ;  /* 0x000000ff2d2d7207 */ /* 0x000fc60001000000 */
[----:B------:R-:W-:-:S05]  /*2a20*/  IMAD.SHL.U32 R53, R52, 0x8, RZ ;  /* 0x0000000834357824 */ /* 0x000fca00078e00ff */
[----:B------:R-:W-:Y:S02]  /*2a30*/  ISETP.GE.OR P3, PT, R53, R23, P1 ;  /* 0x000000173500720c */ /* 0x000fe40000f66670 */
[----:B0-----:R-:W-:-:S04]  /*2a40*/  @!P4 IADD3 R35, P5, R22, R51, RZ ;  /* 0x000000331623c210 */ /* 0x001fc80007fbe0ff */
[----:B------:R-:W-:Y:S02]  /*2a50*/  @!P4 LEA.HI.X.SX32 R50, R51, R26, 0x1, P5 ;  /* 0x0000001a3332c211 */ /* 0x000fe400028f0eff */
[----:B------:R-:W-:-:S04]  /*2a60*/  @!P4 LEA R34, P5, R35, c[0x0][0x198], 0x1 ;  /* 0x000066002322ca11 */ /* 0x000fc800078a08ff */
[----:B------:R-:W-:Y:S02]  /*2a70*/  @!P4 LEA.HI.X R35, R35, c[0x0][0x19c], R50, 0x1, P5 ;  /* 0x000067002323ca11 */ /* 0x000fe400028f0c32 */
[----:B------:R-:W-:-:S03]  /*2a80*/  IADD3 R52, R52, c[0x0][0x1d4], RZ ;  /* 0x0000750034347a10 */ /* 0x000fc60007ffe0ff */
[----:B------:R0:W4:Y:S01]  /*2a90*/  @!P4 LDG.E R45, [R34.64] ;  /* 0x00000024222dc981 */ /* 0x000122000c1e1900 */
[----:B------:R-:W-:Y:S01]  /*2aa0*/  @!P3 IADD3 R50, P4, R22, R53, RZ ;  /* 0x000000351632b210 */ /* 0x000fe20007f9e0ff */
[----:B------:R-:W-:Y:S01]  /*2ab0*/  IMAD.SHL.U32 R51, R52, 0x8, RZ ;  /* 0x0000000834337824 */ /* 0x000fe200078e00ff */
[----:B------:R-:W-:Y:S02]  /*2ac0*/  SEL R44, R44, RZ, P2 ;  /* 0x000000ff2c2c7207 */ /* 0x000fe40001000000 */
[----:B-1----:R-:W-:Y:S02]  /*2ad0*/  @!P3 LEA.HI.X.SX32 R33, R53, R26, 0x1, P4 ;  /* 0x0000001a3521b211 */ /* 0x002fe400020f0eff */
        /* <DEDUP_REMOVED lines=30> */
[----:B------:R-:W-:-:S03]  /*2cc0*/  @!P1 IADD3 R50, P3, R22, R53, RZ ;  /* 0x0000003516329210 */ /* 0x000fc60007f7e0ff */
[----:B------:R-:W4:Y:S01]  /*2cd0*/  @!P4 LDG.E R48, [R34.64] ;  /* 0x000000242230c981 */ /* 0x000f22000c1e1900 */
[----:B-1----:R-:W-:Y:S02]  /*2ce0*/  @!P1 LEA.HI.X.SX32 R33, R53, R26, 0x1, P3 ;  /* 0x0000001a35219211 */ /* 0x002fe400018f0eff */
[C---:B------:R-:W-:Y:S02]  /*2cf0*/  @!P1 LEA R32, P3, R50.reuse, c[0x0][0x198], 0x1 ;  /* 0x0000660032209a11 */ /* 0x040fe400078608ff */
[----:B------:R-:W-:Y:S02]  /*2d00*/  SEL R49, R49, RZ, P2 ;  /* 0x000000ff31317207 */ /* 0x000fe40001000000 */
[----:B------:R-:W-:-:S05]  /*2d10*/  @!P1 LEA.HI.X R33, R50, c[0x0][0x19c], R33, 0x1, P3 ;  /* 0x0000670032219a11 */ /* 0x000fca00018f0c21 */
[----:B------:R-:W4:Y:S01]  /*2d20*/  @!P1 LDG.E R49, [R32.64] ;  /* 0x0000002420319981 */ /* 0x000f22000c1e1900 */
[----:B--2---:R-:W-:-:S04]  /*2d30*/  HMUL2 R31, R4, R27 ;  /* 0x0000001b041f7232 */ /* 0x004fc80000000000 */
[----:B-----5:R-:W-:-:S06]  /*2d40*/  HFMA2 R31, R5, R36, R31 ;  /* 0x00000024051f7231 */ /* 0x020fcc000000001f */
[----:B---3--:R-:W-:-:S10]  /*2d50*/  HFMA2.MMA R31, R6, R37, R31 ;  /* 0x00000025061f7235 */ /* 0x008fd4000000001f */
[----:B------:R-:W-:-:S06]  /*2d60*/  HFMA2 R31, R7, R38, R31 ;  /* 0x00000026071f7231 */ /* 0x000fcc000000001f */
[----:B------:R-:W-:-:S10]  /*2d70*/  HFMA2.MMA R31, R8, R39, R31 ;  /* 0x00000027081f7235 */ /* 0x000fd4000000001f */
[----:B------:R-:W-:-:S06]  /*2d80*/  HFMA2 R31, R9, R40, R31 ;  /* 0x00000028091f7231 */ /* 0x000fcc000000001f */
[----:B------:R-:W-:-:S10]  /*2d90*/  HFMA2.MMA R31, R10, R41, R31 ;  /* 0x000000290a1f7235 */ /* 0x000fd4000000001f */
[----:B------:R-:W-:-:S06]  /*2da0*/  HFMA2 R31, R11, R42, R31 ;  /* 0x0000002a0b1f7231 */ /* 0x000fcc000000001f */
[----:B------:R-:W-:-:S10]  /*2db0*/  HFMA2.MMA R31, R13, R0, R31 ;  /* 0x000000000d1f7235 */ /* 0x000fd4000000001f */
[----:B----4-:R-:W-:-:S06]  /*2dc0*/  HFMA2 R31, R12, R43, R31 ;  /* 0x0000002b0c1f7231 */ /* 0x010fcc000000001f */
[----:B------:R-:W-:-:S10]  /*2dd0*/  HFMA2.MMA R31, R14, R45, R31 ;  /* 0x0000002d0e1f7235 */ /* 0x000fd4000000001f */
[----:B------:R-:W-:-:S06]  /*2de0*/  HFMA2 R31, R15, R44, R31 ;  /* 0x0000002c0f1f7231 */ /* 0x000fcc000000001f */
[----:B------:R-:W-:-:S10]  /*2df0*/  HFMA2.MMA R31, R17, R46, R31 ;  /* 0x0000002e111f7235 */ /* 0x000fd4000000001f */
[----:B------:R-:W-:Y:S01]  /*2e00*/  HFMA2 R31, R18, R47, R31 ;  /* 0x0000002f121f7231 */ /* 0x000fe2000000001f */
[----:B------:R-:W-:-:S05]  /*2e10*/  ISETP.NE.AND P0, PT, R30, RZ, P0 ;  /* 0x000000ff1e00720c */ /* 0x000fca0000705270 */
[----:B------:R-:W-:-:S10]  /*2e20*/  HFMA2.MMA R31, R19, R48, R31 ;  /* 0x00000030131f7235 */ /* 0x000fd4000000001f */
[----:B------:R-:W-:-:S05]  /*2e30*/  HFMA2 R31, R20, R49, R31 ;  /* 0x00000031141f7231 */ /* 0x000fca000000001f */
[--C-:B------:R-:W-:Y:S02]  /*2e40*/  HADD2.F32 R30, -RZ, R31.reuse.H0_H0 ;  /* 0x2000001fff1e7230 */ /* 0x100fe40000004100 */
[----:B------:R-:W-:-:S05]  /*2e50*/  HADD2.F32 R31, -RZ, R31.H1_H1 ;  /* 0x3000001fff1f7230 */ /* 0x000fca0000004100 */
[----:B------:R-:W-:Y:S01]  /*2e60*/  FADD.FTZ R51, R30, R31 ;  /* 0x0000001f1e337221 */ /* 0x000fe20000010000 */
[----:B------:R-:W-:Y:S05]  /*2e70*/  BRA.DIV ~URZ, `(.L_x_2656) ;  /* 0x000031e27f007947 */ /* 0x000fea000b800000 */
[----:B------:R0:W1:Y:S02]  /*2e80*/  SHFL.BFLY PT, R30, R51, 0x2, 0x1f ;  /* 0x0c401f00331e7f89 */ /* 0x00006400000e0000 */
.L_x_2704:
[----:B01----:R-:W-:Y:S01]  /*2e90*/  FADD.FTZ R51, R51, R30 ;  /* 0x0000001e33337221 */ /* 0x003fe20000010000 */
[----:B------:R-:W-:Y:S05]  /*2ea0*/  BRA.DIV ~URZ, `(.L_x_2657) ;  /* 0x000032327f007947 */ /* 0x000fea000b800000 */
[----:B------:R0:W1:Y:S02]  /*2eb0*/  SHFL.BFLY PT, R30, R51, 0x1, 0x1f ;  /* 0x0c201f00331e7f89 */ /* 0x00006400000e0000 */
.L_x_2705:
        /* <DEDUP_REMOVED lines=12> */
[----:B------:R-:W2:Y:S05]  /*2f80*/  @P1 LDG.E.U16 R50, [R28.64] ;  /* 0x000000241c321981 */ /* 0x000eaa000c1e1500 */
[----:B------:R1:W3:Y:S01]  /*2f90*/  @P2 LDG.E.U16 R30, [R30.64] ;  /* 0x000000241e1e2981 */ /* 0x0002e2000c1e1500 */
[----:B------:R-:W-:-:S04]  /*2fa0*/  @P1 ISETP.GE.AND P3, PT, R24, R25, PT ;  /* 0x000000191800120c */ /* 0x000fc80003f66270 */
[----:B------:R-:W-:-:S04]  /*2fb0*/  @P1 SEL R33, RZ, UR41, P3 ;  /* 0x00000029ff211c07 */ /* 0x000fc80009800000 */
[----:B------:R-:W-:-:S04]  /*2fc0*/  @P1 IADD3 R34, R33, -UR42, R24 ;  /* 0x8000002a21221c10 */ /* 0x000fc8000fffe018 */
[----:B------:R-:W4:Y:S01]  /*2fd0*/  @P1 I2F R35, R34 ;  /* 0x0000002200231306 */ /* 0x000f220000201400 */
[----:B------:R-:W-:Y:S01]  /*2fe0*/  FMUL.FTZ R32, R32, c[0x0][0x1f0] ;  /* 0x00007c0020207a20 */ /* 0x000fe20000410000 */
[----:B-1----:R-:W-:Y:S01]  /*2ff0*/  IADD3 R31, R24, -UR45, RZ ;  /* 0x8000002d181f7c10 */ /* 0x002fe2000fffe0ff */
[----:B--2---:R-:W-:Y:S02]  /*3000*/  @P1 HADD2.F32 R50, -RZ, R50.H0_H0 ;  /* 0x20000032ff321230 */ /* 0x004fe40000004100 */
[----:B---3--:R-:W-:-:S05]  /*3010*/  @P2 HADD2.F32 R33, -RZ, R30.H0_H0 ;  /* 0x2000001eff212230 */ /* 0x008fca0000004100 */
[----:B------:R-:W-:-:S04]  /*3020*/  @P2 FADD.FTZ R32, R32, R33 ;  /* 0x0000002120202221 */ /* 0x000fc80000010000 */
[----:B----4-:R-:W-:-:S05]  /*3030*/  @P1 FFMA.FTZ R32, R35, R50, R32 ;  /* 0x0000003223201223 */ /* 0x010fca0000010020 */
[----:B------:R1:W-:Y:S01]  /*3040*/  STS [R31.X4+0x110], R32 ;  /* 0x000110201f007388 */ /* 0x0003e20000004800 */
[----:B------:R-:W-:-:S03]  /*3050*/  @!P0 FMNMX.FTZ R3, R3, R32, !PT ;  /* 0x0000002003038209 */ /* 0x000fc60007810000 */
.L_x_2659:
[----:B------:R-:W-:Y:S05]  /*3060*/  BSYNC B1 ;  /* 0x0000000000017941 */ /* 0x000fea0003800000 */
.L_x_2658:
[----:B------:R-:W-:-:S04]  /*3070*/  IADD3 R24, R24, 0x10, RZ ;  /* 0x0000001018187810 */ /* 0x000fc80007ffe0ff */
[----:B------:R-:W-:-:S13]  /*3080*/  ISETP.GE.AND P0, PT, R24, UR5, PT ;  /* 0x0000000518007c0c */ /* 0x000fda000bf06270 */
[----:B01----:R-:W-:Y:S05]  /*3090*/  @!P0 BRA `(.L_x_2660) ;  /* 0xfffff1b000008947 */ /* 0x003fea000383ffff */
.L_x_2655:
[----:B------:R-:W-:Y:S05]  /*30a0*/  BSYNC B0 ;  /* 0x0000000000007941 */ /* 0x000fea0003800000 */
.L_x_2654:
[----:B------:R-:W2:Y:S02]  /*30b0*/  S2R R7, SR_TID.X ;  /* 0x0000000000077919 */ /* 0x000ea40000002100 */
[----:B--2---:R-:W-:Y:S01]  /*30c0*/  SHF.R.S32.HI R2, RZ, 0x1f, R7 ;  /* 0x0000001fff027819 */ /* 0x004fe20000011407 */
[----:B------:R-:W-:Y:S05]  /*30d0*/  BRA.DIV ~URZ, `(.L_x_2661) ;  /* 0x000030827f007947 */ /* 0x000fea000b800000 */
[----:B------:R2:W3:Y:S02]  /*30e0*/  SHFL.BFLY PT, R0, R3, 0x10, 0x1f ;  /* 0x0e001f0003007f89 */ /* 0x0004e400000e0000 */
.L_x_2706:
[----:B---3--:R-:W-:Y:S01]  /*30f0*/  FMNMX.FTZ R5, R0, R3, !PT ;  /* 0x0000000300057209 */ /* 0x008fe20007810000 */
[----:B------:R-:W-:Y:S05]  /*3100*/  BRA.DIV ~URZ, `(.L_x_2662) ;  /* 0x000030d27f007947 */ /* 0x000fea000b800000 */
[----:B------:R-:W3:Y:S02]  /*3110*/  SHFL.BFLY PT, R0, R5, 0x8, 0x1f ;  /* 0x0d001f0005007f89 */ /* 0x000ee400000e0000 */
[----:B---3--:R-:W-:-:S05]  /*3120*/  FMNMX.FTZ R0, R5, R0, !PT ;  /* 0x0000000005007209 */ /* 0x008fca0007810000 */
[----:B--2---:R2:W3:Y:S02]  /*3130*/  SHFL.BFLY PT, R3, R0, 0x4, 0x1f ;  /* 0x0c801f0000037f89 */ /* 0x0044e400000e0000 */
.L_x_2707:
[----:B------:R-:W-:Y:S01]  /*3140*/  LEA.HI R2, R2, R7, RZ, 0x5 ;  /* 0x0000000702027211 */ /* 0x000fe200078f28ff */
[----:B------:R-:W-:Y:S03]  /*3150*/  WARPSYNC 0xffffffff ;  /* 0xffffffff00007948 */ /* 0x000fe60003800000 */
[----:B0-----:R-:W-:-:S05]  /*3160*/  LOP3.LUT R4, R2, 0xffffffe0, RZ, 0xc0, !PT ;  /* 0xffffffe002047812 */ /* 0x001fca00078ec0ff */
        /* <DEDUP_REMOVED lines=22> */
.L_x_2668:
[----:B--2---:R-:W-:Y:S01]  /*32d0*/  IADD3 R2, R0, -UR45, RZ ;  /* 0x8000002d00027c10 */ /* 0x004fe2000fffe0ff */
[----:B------:R-:W-:Y:S03]  /*32e0*/  BSSY B1, `(.L_x_2665) ;  /* 0x0000010000017945 */ /* 0x000fe60003800000 */
[----:B------:R-:W-:Y:S01]  /*32f0*/  LEA R4, R2, 0x110, 0x2 ;  /* 0x0000011002047811 */ /* 0x000fe200078e10ff */
[----:B------:R-:W-:Y:S05]  /*3300*/  @!P0 BRA `(.L_x_2666) ;  /* 0x0000009000008947 */ /* 0x000fea0003800000 */
[----:B------:R-:W-:Y:S01]  /*3310*/  IMAD.U32 R7, RZ, RZ, UR48 ;  /* 0x00000030ff077e24 */ /* 0x000fe2000f8e00ff */
[----:B0-----:R-:W-:Y:S01]  /*3320*/  SHF.R.S32.HI R3, RZ, 0x1f, R0 ;  /* 0x0000001fff037819 */ /* 0x001fe20000011400 */
[----:B------:R-:W-:-:S03]  /*3330*/  IMAD.U32 R8, RZ, RZ, UR49 ;  /* 0x00000031ff087e24 */ /* 0x000fc6000f8e00ff */
[----:B------:R-:W-:-:S04]  /*3340*/  IADD3 R2, P2, P3, R0, c[0x0][0x200], R7 ;  /* 0x0000800000027a10 */ /* 0x000fc80007b5e007 */
[----:B------:R-:W-:-:S05]  /*3350*/  IADD3.X R3, R3, c[0x0][0x204], R8, P2, P3 ;  /* 0x0000810003037a10 */ /* 0x000fca00017e6408 */
[----:B------:R-:W3:Y:S02]  /*3360*/  LDG.E.U8 R2, [R2.64] ;  /* 0x0000002402027981 */ /* 0x000ee4000c1e1100 */
[----:B---3--:R-:W-:-:S13]  /*3370*/  ISETP.NE.AND P2, PT, R2, RZ, PT ;  /* 0x000000ff0200720c */ /* 0x008fda0003f45270 */
[----:B------:R-:W-:Y:S01]  /*3380*/  @P2 IMAD.MOV.U32 R7, RZ, RZ, RZ ;  /* 0x000000ffff072224 */ /* 0x000fe200078e00ff */
[----:B------:R-:W-:Y:S05]  /*3390*/  @P2 BRA `(.L_x_2667) ;  /* 0x0000004000002947 */ /* 0x000fea0003800000 */
.L_x_2666:
[----:B------:R-:W3:Y:S02]  /*33a0*/  LDS R2, [R4] ;  /* 0x0000000004027984 */ /* 0x000ee40000000800 */
[----:B--23--:R-:W-:-:S04]  /*33b0*/  FADD.FTZ R2, -R9, R2 ;  /* 0x0000000209027221 */ /* 0x00cfc80000010100 */
[----:B------:R-:W-:-:S04]  /*33c0*/  FMUL.FTZ R2, R2, 1.4426950216293334961 ;  /* 0x3fb8aa3b02027820 */ /* 0x000fc80000410000 */
[----:B------:R2:W3:Y:S03]  /*33d0*/  MUFU.EX2 R7, R2 ;  /* 0x0000000200077308 */ /* 0x0004e60000000800 */
.L_x_2667:
[----:B------:R-:W-:Y:S05]  /*33e0*/  BSYNC B1 ;  /* 0x0000000000017941 */ /* 0x000fea0003800000 */
.L_x_2665:
[----:B---3--:R3:W-:Y:S01]  /*33f0*/  STS [R4], R7 ;  /* 0x0000000704007388 */ /* 0x0087e20000000800 */
[----:B------:R-:W-:Y:S01]  /*3400*/  IADD3 R0, R0, 0x40, RZ ;  /* 0x0000004000007810 */ /* 0x000fe20007ffe0ff */
[----:B------:R-:W-:-:S03]  /*3410*/  FADD.FTZ R6, R7, R6 ;  /* 0x0000000607067221 */ /* 0x000fc60000010000 */
[----:B------:R-:W-:-:S13]  /*3420*/  ISETP.GT.AND P2, PT, R0, UR42, PT ;  /* 0x0000002a00007c0c */ /* 0x000fda000bf44270 */
[----:B---3--:R-:W-:Y:S05]  /*3430*/  @!P2 BRA `(.L_x_2668) ;  /* 0xfffffe900000a947 */ /* 0x008fea000383ffff */
.L_x_2664:
[----:B------:R-:W-:Y:S05]  /*3440*/  BSYNC B0 ;  /* 0x0000000000007941 */ /* 0x000fea0003800000 */
.L_x_2663:
[----:B0-----:R-:W0:Y:S01]  /*3450*/  SHFL.BFLY PT, R3, R6, 0x10, 0x1f ;  /* 0x0e001f0006037f89 */ /* 0x001e2200000e0000 */
[----:B------:R-:W-:Y:S02]  /*3460*/  ULDC UR7, c[0x0][0x1ec] ;  /* 0x00007b0000077ab9 */ /* 0x000fe40000000800 */
[----:B------:R-:W-:Y:S01]  /*3470*/  ULDC UR4, c[0x0][0x1d4] ;  /* 0x0000750000047ab9 */ /* 0x000fe20000000800 */
[----:B------:R-:W3:Y:S01]  /*3480*/  S2R R8, SR_TID.X ;  /* 0x0000000000087919 */ /* 0x000ee20000002100 */
[----:B------:R-:W-:Y:S02]  /*3490*/  UISETP.LT.AND UP0, UPT, UR7, UR4, UPT ;  /* 0x000000040700728c */ /* 0x000fe4000bf01270 */
[----:B------:R-:W-:Y:S01]  /*34a0*/  ULDC.U8 UR6, c[0x0][0x26c] ;  /* 0x00009b0000067ab9 */ /* 0x000fe20000000000 */
[----:B------:R-:W5:Y:S01]  /*34b0*/  S2R R13, SR_TID.X ;  /* 0x00000000000d7919 */ /* 0x000f620000002100 */
[----:B------:R-:W-:-:S04]  /*34c0*/  USEL UR4, UR7, UR4, UP0 ;  /* 0x0000000407047287 */ /* 0x000fc80008000000 */
[----:B------:R-:W-:-:S04]  /*34d0*/  UIADD3 UR4, UR4, 0x4, URZ ;  /* 0x0000000404047890 */ /* 0x000fc8000fffe03f */
[----:B------:R-:W-:-:S04]  /*34e0*/  USHF.R.S32.HI UR5, URZ, 0x1f, UR4 ;  /* 0x0000001f3f057899 */ /* 0x000fc80008011404 */
[----:B------:R-:W-:Y:S01]  /*34f0*/  ULEA.HI UR5, UR5, UR4, URZ, 0x2 ;  /* 0x0000000405057291 */ /* 0x000fe2000f8f103f */
[----:B0-----:R-:W-:Y:S02]  /*3500*/  FADD.FTZ R3, R3, R6 ;  /* 0x0000000603037221 */ /* 0x001fe40000010000 */
[----:B------:R-:W-:Y:S01]  /*3510*/  UMOV UR4, URZ ;  /* 0x0000003f00047c82 */ /* 0x000fe20008000000 */
[----:B---3--:R-:W-:Y:S02]  /*3520*/  LOP3.LUT P0, R4, R8, 0x1f, RZ, 0xc0, !PT ;  /* 0x0000001f08047812 */ /* 0x008fe4000780c0ff */
[----:B------:R-:W0:Y:S02]  /*3530*/  SHFL.BFLY PT, R0, R3, 0x8, 0x1f ;  /* 0x0d001f0003007f89 */ /* 0x000e2400000e0000 */
[----:B------:R-:W-:-:S09]  /*3540*/  ISETP.GT.U32.AND P2, PT, R4, 0x1, PT ;  /* 0x000000010400780c */ /* 0x000fd20003f44070 */
[----:B------:R-:W-:Y:S02]  /*3550*/  @!P0 SHF.R.U32.HI R6, RZ, 0x3, R8 ;  /* 0x00000003ff068819 */ /* 0x000fe40000011608 */
[----:B-----5:R-:W-:Y:S02]  /*3560*/  SHF.R.S32.HI R8, RZ, 0x1f, R13 ;  /* 0x0000001fff087819 */ /* 0x020fe4000001140d */
[----:B------:R-:W-:Y:S01]  /*3570*/  @!P0 LOP3.LUT R6, R6, 0x1ffffffc, RZ, 0xc0, !PT ;  /* 0x1ffffffc06068812 */ /* 0x000fe200078ec0ff */
        /* <DEDUP_REMOVED lines=8> */
[----:B------:R-:W-:Y:S01]  /*3600*/  BAR.SYNC.DEFER_BLOCKING 0x0 ;  /* 0x0000000000007b1d */ /* 0x000fe20000010000 */
[----:B------:R-:W-:Y:S01]  /*3610*/  ISETP.NE.AND P0, PT, RZ, UR6, PT ;  /* 0x00000006ff007c0c */ /* 0x000fe2000bf05270 */
[----:B------:R-:W-:-:S04]  /*3620*/  USHF.L.U32 UR6, UR5, 0x2, URZ ;  /* 0x0000000205067899 */ /* 0x000fc8000800063f */
[----:B------:R-:W-:Y:S02]  /*3630*/  UMOV UR5, URZ ;  /* 0x0000003f00057c82 */ /* 0x000fe40008000000 */
[----:B------:R-:W-:Y:S01]  /*3640*/  ULOP3.LUT UR6, UR6, 0xfffffff0, URZ, 0xc0, !UPT ;  /* 0xfffffff006067892 */ /* 0x000fe2000f8ec03f */
[----:B------:R-:W0:Y:S04]  /*3650*/  @!P2 LDS R9, [R4.X4+0x8] ;  /* 0x000008000409a984 */ /* 0x000e280000004800 */
[----:B0-----:R-:W0:Y:S02]  /*3660*/  SHFL.BFLY PT, R0, R9, 0x1, 0x1f ;  /* 0x0c201f0009007f89 */ /* 0x001e2400000e0000 */
[----:B0-----:R-:W-:-:S06]  /*3670*/  FADD.FTZ R0, R0, R9 ;  /* 0x0000000900007221 */ /* 0x001fcc0000010000 */
[----:B------:R-:W0:Y:S01]  /*3680*/  SHFL.IDX PT, R0, R0, RZ, 0x1f ;  /* 0x00001fff00007589 */ /* 0x000e2200000e0000 */
[----:B------:R-:W-:Y:S05]  /*3690*/  @!P0 BRA `(.L_x_2669) ;  /* 0x0000009000008947 */ /* 0x000fea0003800000 */
[----:B------:R-:W2:Y:S01]  /*36a0*/  S2UR UR4, SR_CTAID.X ;  /* 0x00000000000479c3 */ /* 0x000ea20000002500 */
[----:B------:R-:W-:-:S07]  /*36b0*/  ULDC UR8, c[0x0][0x1d8] ;  /* 0x0000760000087ab9 */ /* 0x000fce0000000800 */
[----:B------:R-:W2:Y:S02]  /*36c0*/  S2UR UR5, SR_CTAID.Y ;  /* 0x00000000000579c3 */ /* 0x000ea40000002600 */
[----:B--2---:R-:W-:-:S03]  /*36d0*/  UIMAD UR4, UR5, UR8, UR4 ;  /* 0x00000008050472a4 */ /* 0x004fc6000f8e0204 */
[----:B------:R-:W-:Y:S02]  /*36e0*/  ULDC UR5, c[0x0][0x268] ;  /* 0x00009a0000057ab9 */ /* 0x000fe40000000800 */
[----:B------:R-:W-:-:S03]  /*36f0*/  UIMAD UR4, UR4, UR5, UR7 ;  /* 0x00000005040472a4 */ /* 0x000fc6000f8e0207 */
[----:B------:R-:W-:Y:S02]  /*3700*/  ULDC UR5, c[0x0][0x1d4] ;  /* 0x0000750000057ab9 */ /* 0x000fe40000000800 */
[----:B------:R-:W-:-:S04]  /*3710*/  UIMAD UR4, UR4, UR5, URZ ;  /* 0x00000005040472a4 */ /* 0x000fc8000f8e023f */
[----:B------:R-:W-:-:S06]  /*3720*/  USHF.R.S32.HI UR5, URZ, 0x1f, UR4 ;  /* 0x0000001f3f057899 */ /* 0x000fcc0008011404 */
.L_x_2669:
[----:B------:R-:W-:Y:S01]  /*3730*/  BSSY B0, `(.L_x_2670) ;  /* 0x0000014000007945 */ /* 0x000fe20003800000 */
[----:B------:R-:W-:Y:S05]  /*3740*/  @P1 BRA `(.L_x_2671) ;  /* 0x0000012000001947 */ /* 0x000fea0003800000 */
[----:B0-----:R-:W-:Y:S02]  /*3750*/  FADD.FTZ R2, R0, 9.9999999747524270788e-07 ;  /* 0x358637bd00027421 */ /* 0x001fe40000010000 */
[----:B------:R-:W-:Y:S02]  /*3760*/  IMAD.U32 R0, RZ, RZ, UR6 ;  /* 0x00000006ff007e24 */ /* 0x000fe4000f8e00ff */
[----:B------:R0:W2:Y:S03]  /*3770*/  MUFU.RCP R7, R2 ;  /* 0x0000000200077308 */ /* 0x0000a60000001000 */
[----:B------:R-:W-:-:S05]  /*3780*/  IADD3 R0, R0, 0x110, RZ ;  /* 0x0000011000007810 */ /* 0x000fca0007ffe0ff */
.L_x_2672:
[C---:B------:R-:W-:Y:S02]  /*3790*/  IADD3 R9, R5.reuse, -UR45, RZ ;  /* 0x8000002d05097c10 */ /* 0x040fe4000fffe0ff */
[----:B0-----:R-:W-:-:S03]  /*37a0*/  @P0 IADD3 R3, P1, R5, UR4, RZ ;  /* 0x0000000405030c10 */ /* 0x001fc6000ff3e0ff */
[----:B0-----:R-:W0:Y:S01]  /*37b0*/  LDS R2, [R9.X4+0x110] ;  /* 0x0001100009027984 */ /* 0x001e220000004800 */
[C---:B------:R-:W-:Y:S02]  /*37c0*/  @P0 LEA.HI.X.SX32 R4, R5.reuse, UR5, 0x1, P1 ;  /* 0x0000000505040c11 */ /* 0x040fe400088f0eff */
        /* <DEDUP_REMOVED lines=10> */
.L_x_2671:
[----:B------:R-:W-:Y:S05]  /*3870*/  BSYNC B0 ;  /* 0x0000000000007941 */ /* 0x000fea0003800000 */
.L_x_2670:
[----:B------:R-:W-:Y:S01]  /*3880*/  USHF.R.S32.HI UR4, URZ, 0x1f, UR42 ;  /* 0x0000001f3f047899 */ /* 0x000fe2000801142a */
[----:B------:R-:W-:Y:S01]  /*3890*/  LEA.HI R31, R8, R13, RZ, 0x4 ;  /* 0x0000000d081f7211 */ /* 0x000fe200078f20ff */
[----:B0-----:R-:W-:Y:S01]  /*38a0*/  CS2R R6, SRZ ;  /* 0x0000000000067805 */ /* 0x001fe2000001ff00 */
[----:B------:R-:W-:Y:S01]  /*38b0*/  ISETP.EQ.U32.AND P1, PT, RZ, c[0x0][0x190], PT ;  /* 0x00006400ff007a0c */ /* 0x000fe20003f22070 */
[----:B------:R-:W-:Y:S01]  /*38c0*/  ULEA.HI UR4, UR4, UR42, URZ, 0x2 ;  /* 0x0000002a04047291 */ /* 0x000fe2000f8f103f */
[----:B------:R-:W-:Y:S01]  /*38d0*/  LOP3.LUT R0, R31, 0xfffffff0, RZ, 0xc0, !PT ;  /* 0xfffffff01f007812 */ /* 0x000fe200078ec0ff */
[----:B------:R-:W-:Y:S01]  /*38e0*/  CS2R R4, SRZ ;  /* 0x0000000000047805 */ /* 0x000fe2000001ff00 */
        /* <DEDUP_REMOVED lines=10> */
[----:B------:R-:W-:Y:S01]  /*3990*/  BSSY B0, `(.L_x_2673) ;  /* 0x0000158000007945 */ /* 0x000fe20003800000 */
[----:B------:R-:W-:Y:S01]  /*39a0*/  CS2R R28, SRZ ;  /* 0x00000000001c7805 */ /* 0x000fe2000001ff00 */
        /* <DEDUP_REMOVED lines=22> */
[----:B------:R-:W-:Y:S01]  /*3b10*/  IMAD.MOV.U32 R38, RZ, RZ, R36 ;  /* 0x000000ffff267224 */ /* 0x000fe200078e0024 */
[----:B------:R-:W-:Y:S01]  /*3b20*/  CS2R R18, SRZ ;  /* 0x0000000000127805 */ /* 0x000fe2000001ff00 */
[----:B------:R-:W-:Y:S01]  /*3b30*/  IADD3 R0, -R0, -0x2, -R31 ;  /* 0xfffffffe00007810 */ /* 0x000fe20007ffe91f */
[----:B------:R-:W-:Y:S01]  /*3b40*/  IMAD.MOV.U32 R17, RZ, RZ, RZ ;  /* 0x000000ffff117224 */ /* 0x000fe200078e00ff */
[----:B------:R-:W-:-:S03]  /*3b50*/  CS2R R28, SRZ ;  /* 0x00000000001c7805 */ /* 0x000fc6000001ff00 */
[----:B------:R-:W-:Y:S02]  /*3b60*/  IMAD.IADD R3, R0, 0x1, -R3 ;  /* 0x0000000100037824 */ /* 0x000fe400078e0a03 */
[----:B------:R-:W-:-:S03]  /*3b70*/  IMAD.MOV.U32 R0, RZ, RZ, RZ ;  /* 0x000000ffff007224 */ /* 0x000fc600078e00ff */
        /* <DEDUP_REMOVED lines=8> */
[----:B------:R-:W-:Y:S01]  /*3c00*/  IMAD.MOV.U32 R38, RZ, RZ, R36 ;  /* 0x000000ffff267224 */ /* 0x000fe200078e0024 */
[----:B------:R-:W-:Y:S02]  /*3c10*/  IADD3 R27, P3, R35, R0, RZ ;  /* 0x00000000231b7210 */ /* 0x000fe40007f7e0ff */
[----:B------:R-:W-:Y:S02]  /*3c20*/  IADD3 R13, R8, 0x110, RZ ;  /* 0x00000110080d7810 */ /* 0x000fe40007ffe0ff */
[----:B------:R-:W-:Y:S02]  /*3c30*/  LEA.HI.X.SX32 R0, R0, R34, 0x1, P3 ;  /* 0x0000002200007211 */ /* 0x000fe400018f0eff */
[----:B------:R-:W-:-:S04]  /*3c40*/  LEA R24, P3, R27, c[0x0][0x1a0], 0x1 ;  /* 0x000068001b187a11 */ /* 0x000fc800078608ff */
[----:B------:R-:W-:Y:S01]  /*3c50*/  LEA.HI.X R27, R27, c[0x0][0x1a4], R0, 0x1, P3 ;  /* 0x000069001b1b7a11 */ /* 0x000fe200018f0c00 */
[----:B------:R-:W-:Y:S02]  /*3c60*/  IMAD.MOV.U32 R0, RZ, RZ, RZ ;  /* 0x000000ffff007224 */ /* 0x000fe400078e00ff */
.L_x_2679:
[----:B------:R-:W-:Y:S01]  /*3c70*/  IMAD.MOV.U32 R8, RZ, RZ, R24 ;  /* 0x000000ffff087224 */ /* 0x000fe200078e0018 */
[----:B------:R0:W2:Y:S01]  /*3c80*/  LDS.U16 R14, [R13] ;  /* 0x000000000d0e7984 */ /* 0x0000a20000000400 */
[----:B------:R-:W-:-:S06]  /*3c90*/  IMAD.MOV.U32 R9, RZ, RZ, R27 ;  /* 0x000000ffff097224 */ /* 0x000fcc00078e001b */
[----:B------:R-:W3:Y:S01]  /*3ca0*/  LDG.E.128 R8, [R8.64] ;  /* 0x0000002408087981 */ /* 0x000ee2000c1e1d00 */
[----:B------:R-:W-:Y:S02]  /*3cb0*/  IADD3 R12, R12, -0x1, RZ ;  /* 0xffffffff0c0c7810 */ /* 0x000fe40007ffe0ff */
[----:B------:R-:W-:Y:S02]  /*3cc0*/  IADD3 R24, P4, R24, 0x280, RZ ;  /* 0x0000028018187810 */ /* 0x000fe40007f9e0ff */
[----:B------:R-:W-:Y:S02]  /*3cd0*/  ISETP.NE.AND P3, PT, R12, RZ, PT ;  /* 0x000000ff0c00720c */ /* 0x000fe40003f65270 */
[----:B------:R-:W-:Y:S01]  /*3ce0*/  IADD3 R38, R38, 0x4, RZ ;  /* 0x0000000426267810 */ /* 0x000fe20007ffe0ff */
[----:B------:R-:W-:Y:S01]  /*3cf0*/  IMAD.X R27, RZ, RZ, R27, P4 ;  /* 0x000000ffff1b7224 */ /* 0x000fe200020e061b */
[----:B0-----:R-:W-:Y:S01]  /*3d00*/  IADD3 R13, R13, 0x8, RZ ;  /* 0x000000080d0d7810 */ /* 0x001fe20007ffe0ff */
[----:B--2---:R-:W-:-:S02]  /*3d10*/  HADD2.F32 R14, -RZ, R14.H0_H0 ;  /* 0x2000000eff0e7230 */ /* 0x004fc40000004100 */
[----:B---34-:R-:W-:Y:S02]  /*3d20*/  HADD2.F32 R23, -RZ, R10.H0_H0 ;  /* 0x2000000aff177230 */ /* 0x018fe40000004100 */
        /* <DEDUP_REMOVED lines=16> */
.L_x_2678:
[----:B------:R-:W-:Y:S05]  /*3e30*/  BSYNC B2 ;  /* 0x0000000000027941 */ /* 0x000fea0003800000 */
.L_x_2677:
        /* <DEDUP_REMOVED lines=11> */
.L_x_2680:
[----:B------:R-:W-:Y:S01]  /*3ef0*/  IMAD.MOV.U32 R32, RZ, RZ, R39 ;  /* 0x000000ffff207224 */ /* 0x000fe200078e0027 */
[----:B------:R-:W0:Y:S01]  /*3f00*/  LDS.U16 R43, [R40+-0x10] ;  /* 0xfffff000282b7984 */ /* 0x000e220000000400 */
[----:B------:R-:W-:-:S03]  /*3f10*/  IMAD.MOV.U32 R33, RZ, RZ, R44 ;  /* 0x000000ffff217224 */ /* 0x000fc600078e002c */
[----:B------:R-:W-:Y:S04]  /*3f20*/  LDS.U16 R42, [R40+-0x8] ;  /* 0xfffff800282a7984 */ /* 0x000fe80000000400 */
[----:B------:R-:W2:Y:S04]  /*3f30*/  LDG.E.128 R8, [R32.64] ;  /* 0x0000002420087981 */ /* 0x000ea8000c1e1d00 */
[----:B----4-:R3:W4:Y:S04]  /*3f40*/  LDG.E.128 R12, [R32.64+0x280] ;  /* 0x00028024200c7981 */ /* 0x010728000c1e1d00 */
[----:B------:R3:W3:Y:S04]  /*3f50*/  LDG.E.128 R20, [R32.64+0x500] ;  /* 0x0005002420147981 */ /* 0x0006e8000c1e1d00 */
[----:B------:R3:W4:Y:S01]  /*3f60*/  LDG.E.128 R24, [R32.64+0x780] ;  /* 0x0007802420187981 */ /* 0x000722000c1e1d00 */
[----:B------:R-:W-:-:S02]  /*3f70*/  IADD3 R39, P1, R32, 0xa00, RZ ;  /* 0x00000a0020277810 */ /* 0x000fc40007f3e0ff */
[----:B------:R-:W-:Y:S01]  /*3f80*/  IADD3 R38, R38, 0x10, RZ ;  /* 0x0000001026267810 */ /* 0x000fe20007ffe0ff */
[----:B------:R-:W1:Y:S02]  /*3f90*/  LDS.U16 R41, [R40] ;  /* 0x0000000028297984 */ /* 0x000e640000000400 */
[----:B------:R-:W-:Y:S01]  /*3fa0*/  IMAD.X R44, RZ, RZ, R33, P1 ;  /* 0x000000ffff2c7224 */ /* 0x000fe200008e0621 */
[----:B------:R-:W-:Y:S01]  /*3fb0*/  ISETP.GE.AND P1, PT, R38, R37, PT ;  /* 0x000000252600720c */ /* 0x000fe20003f26270 */
[----:B0-----:R-:W-:Y:S02]  /*3fc0*/  HADD2.F32 R43, -RZ, R43.H0_H0 ;  /* 0x2000002bff2b7230 */ /* 0x001fe40000004100 */
[----:B-1----:R-:W-:Y:S02]  /*3fd0*/  HADD2.F32 R41, -RZ, R41.H0_H0 ;  /* 0x20000029ff297230 */ /* 0x002fe40000004100 */
[--C-:B--2---:R-:W-:Y:S02]  /*3fe0*/  HADD2.F32 R45, -RZ, R8.reuse.H0_H0 ;  /* 0x20000008ff2d7230 */ /* 0x104fe40000004100 */
[----:B------:R-:W-:-:S02]  /*3ff0*/  HADD2.F32 R46, -RZ, R8.H1_H1 ;  /* 0x30000008ff2e7230 */ /* 0x000fc40000004100 */
[--C-:B------:R-:W-:Y:S01]  /*4000*/  HADD2.F32 R47, -RZ, R9.reuse.H0_H0 ;  /* 0x20000009ff2f7230 */ /* 0x100fe20000004100 */
[C---:B------:R-:W-:Y:S01]  /*4010*/  FFMA.FTZ R8, R43.reuse, R45, R0 ;  /* 0x0000002d2b087223 */ /* 0x040fe20000010000 */
[----:B------:R-:W-:Y:S01]  /*4020*/  HADD2.F32 R48, -RZ, R9.H1_H1 ;  /* 0x30000009ff307230 */ /* 0x000fe20000004100 */
[----:B------:R0:W1:Y:S01]  /*4030*/  LDS.U16 R0, [R40+0x8] ;  /* 0x0000080028007984 */ /* 0x0000620000000400 */
[--C-:B------:R-:W-:Y:S01]  /*4040*/  HADD2.F32 R9, -RZ, R10.reuse.H0_H0 ;  /* 0x2000000aff097230 */ /* 0x100fe20000004100 */
[C---:B------:R-:W-:Y:S01]  /*4050*/  FFMA.FTZ R47, R43.reuse, R47, R2 ;  /* 0x0000002f2b2f7223 */ /* 0x040fe20000010002 */
[--C-:B---3--:R-:W-:Y:S01]  /*4060*/  HADD2.F32 R32, -RZ, R11.reuse.H0_H0 ;  /* 0x2000000bff207230 */ /* 0x108fe20000004100 */
[C---:B------:R-:W-:Y:S01]  /*4070*/  FFMA.FTZ R46, R43.reuse, R46, R3 ;  /* 0x0000002e2b2e7223 */ /* 0x040fe20000010003 */
[----:B------:R-:W-:Y:S01]  /*4080*/  HADD2.F32 R10, -RZ, R10.H1_H1 ;  /* 0x3000000aff0a7230 */ /* 0x000fe20000004100 */
[C---:B------:R-:W-:Y:S01]  /*4090*/  FFMA.FTZ R9, R43.reuse, R9, R18 ;  /* 0x000000092b097223 */ /* 0x040fe20000010012 */
[----:B------:R-:W-:Y:S01]  /*40a0*/  HADD2.F32 R50, -RZ, R11.H1_H1 ;  /* 0x3000000bff327230 */ /* 0x000fe20000004100 */
[C---:B------:R-:W-:Y:S01]  /*40b0*/  FFMA.FTZ R32, R43.reuse, R32, R28 ;  /* 0x000000202b207223 */ /* 0x040fe2000001001c */
[----:B----4-:R-:W-:Y:S01]  /*40c0*/  HADD2.F32 R2, -RZ, R12.H0_H0 ;  /* 0x2000000cff027230 */ /* 0x010fe20000004100 */
[C---:B------:R-:W-:Y:S01]  /*40d0*/  FFMA.FTZ R48, R43.reuse, R48, R17 ;  /* 0x000000302b307223 */ /* 0x040fe20000010011 */
[----:B------:R-:W-:Y:S01]  /*40e0*/  HADD2.F32 R18, -RZ, R13.H0_H0 ;  /* 0x2000000dff127230 */ /* 0x000fe20000004100 */
[C---:B------:R-:W-:Y:S01]  /*40f0*/  FFMA.FTZ R10, R43.reuse, R10, R19 ;  /* 0x0000000a2b0a7223 */ /* 0x040fe20000010013 */
[----:B------:R-:W-:Y:S01]  /*4100*/  HADD2.F32 R28, -RZ, R14.H0_H0 ;  /* 0x2000000eff1c7230 */ /* 0x000fe20000004100 */
[----:B------:R-:W-:Y:S01]  /*4110*/  FFMA.FTZ R50, R43, R50, R29 ;  /* 0x000000322b327223 */ /* 0x000fe2000001001d */
[----:B------:R-:W-:Y:S01]  /*4120*/  HADD2.F32 R11, -RZ, R15.H0_H0 ;  /* 0x2000000fff0b7230 */ /* 0x000fe20000004100 */
[----:B0-----:R-:W-:Y:S01]  /*4130*/  IADD3 R40, R40, 0x20, RZ ;  /* 0x0000002028287810 */ /* 0x001fe20007ffe0ff */
[----:B------:R-:W-:-:S02]  /*4140*/  HADD2.F32 R3, -RZ, R42.H0_H0 ;  /* 0x2000002aff037230 */ /* 0x000fc40000004100 */
[----:B------:R-:W-:Y:S02]  /*4150*/  HADD2.F32 R12, -RZ, R12.H1_H1 ;  /* 0x3000000cff0c7230 */ /* 0x000fe40000004100 */
[----:B------:R-:W-:Y:S01]  /*4160*/  HADD2.F32 R13, -RZ, R13.H1_H1 ;  /* 0x3000000dff0d7230 */ /* 0x000fe20000004100 */
[C---:B------:R-:W-:Y:S01]  /*4170*/  FFMA.FTZ R2, R3.reuse, R2, R8 ;  /* 0x0000000203027223 */ /* 0x040fe20000010008 */
[----:B------:R-:W-:Y:S01]  /*4180*/  HADD2.F32 R14, -RZ, R14.H1_H1 ;  /* 0x3000000eff0e7230 */ /* 0x000fe20000004100 */
[C---:B------:R-:W-:Y:S01]  /*4190*/  FFMA.FTZ R12, R3.reuse, R12, R46 ;  /* 0x0000000c030c7223 */ /* 0x040fe2000001002e */
[----:B------:R-:W-:Y:S01]  /*41a0*/  HADD2.F32 R15, -RZ, R15.H1_H1 ;  /* 0x3000000fff0f7230 */ /* 0x000fe20000004100 */
        /* <DEDUP_REMOVED lines=10> */
[----:B------:R-:W-:Y:S01]  /*4250*/  FFMA.FTZ R15, R3, R15, R50 ;  /* 0x0000000f030f7223 */ /* 0x000fe20000010032 */
[--C-:B------:R-:W-:Y:S01]  /*4260*/  HADD2.F32 R3, -RZ, R20.reuse.H0_H0 ;  /* 0x20000014ff037230 */ /* 0x100fe20000004100 */
[C---:B------:R-:W-:Y:S01]  /*4270*/  FFMA.FTZ R8, R41.reuse, R8, R18 ;  /* 0x0000000829087223 */ /* 0x040fe20000010012 */
[----:B------:R-:W-:Y:S01]  /*4280*/  HADD2.F32 R20, -RZ, R20.H1_H1 ;  /* 0x30000014ff147230 */ /* 0x000fe20000004100 */
[C---:B------:R-:W-:Y:S01]  /*4290*/  FFMA.FTZ R13, R41.reuse, R14, R13 ;  /* 0x0000000e290d7223 */ /* 0x040fe2000001000d */
[----:B------:R-:W-:Y:S01]  /*42a0*/  HADD2.F32 R32, -RZ, R23.H0_H0 ;  /* 0x20000017ff207230 */ /* 0x000fe20000004100 */
[C---:B------:R-:W-:Y:S01]  /*42b0*/  FFMA.FTZ R2, R41.reuse, R3, R2 ;  /* 0x0000000329027223 */ /* 0x040fe20000010002 */
[----:B-1----:R-:W-:Y:S01]  /*42c0*/  HADD2.F32 R29, -RZ, R0.H0_H0 ;  /* 0x20000000ff1d7230 */ /* 0x002fe20000004100 */
[C---:B------:R-:W-:Y:S01]  /*42d0*/  FFMA.FTZ R12, R41.reuse, R20, R12 ;  /* 0x00000014290c7223 */ /* 0x040fe2000001000c */
[--C-:B------:R-:W-:Y:S01]  /*42e0*/  HADD2.F32 R0, -RZ, R24.reuse.H0_H0 ;  /* 0x20000018ff007230 */ /* 0x100fe20000004100 */
[C---:B------:R-:W-:Y:S01]  /*42f0*/  FFMA.FTZ R9, R41.reuse, R28, R9 ;  /* 0x0000001c29097223 */ /* 0x040fe20000010009 */
[--C-:B------:R-:W-:Y:S01]  /*4300*/  HADD2.F32 R18, -RZ, R25.reuse.H1_H1 ;  /* 0x30000019ff127230 */ /* 0x100fe20000004100 */
[C---:B------:R-:W-:Y:S01]  /*4310*/  FFMA.FTZ R10, R41.reuse, R22, R10 ;  /* 0x00000016290a7223 */ /* 0x040fe2000001000a */
[----:B------:R-:W-:Y:S01]  /*4320*/  HADD2.F32 R3, -RZ, R24.H1_H1 ;  /* 0x30000018ff037230 */ /* 0x000fe20000004100 */
[C---:B------:R-:W-:Y:S01]  /*4330*/  FFMA.FTZ R11, R41.reuse, R32, R11 ;  /* 0x00000020290b7223 */ /* 0x040fe2000001000b */
[----:B------:R-:W-:Y:S01]  /*4340*/  HADD2.F32 R14, -RZ, R25.H0_H0 ;  /* 0x20000019ff0e7230 */ /* 0x000fe20000004100 */
        /* <DEDUP_REMOVED lines=11> */
[C---:B------:R-:W-:Y:S02]  /*4400*/  FFMA.FTZ R28, R29.reuse, R28, R11 ;  /* 0x0000001c1d1c7223 */ /* 0x040fe4000001000b */
[----:B------:R-:W-:Y:S01]  /*4410*/  FFMA.FTZ R29, R29, R22, R15 ;  /* 0x000000161d1d7223 */ /* 0x000fe2000001000f */
[----:B------:R-:W-:Y:S05]  /*4420*/  @!P1 BRA `(.L_x_2680) ;  /* 0xfffffac000009947 */ /* 0x000fea000383ffff */
.L_x_2676:
[----:B------:R-:W-:Y:S05]  /*4430*/  BSYNC B1 ;  /* 0x0000000000017941 */ /* 0x000fea0003800000 */
.L_x_2675:
[----:B------:R-:W-:-:S13]  /*4440*/  ISETP.GE.AND P1, PT, R36, UR42, PT ;  /* 0x0000002a24007c0c */ /* 0x000fda000bf26270 */
[----:B------:R-:W-:Y:S05]  /*4450*/  @P1 BRA `(.L_x_2674) ;  /* 0x00000ab000001947 */ /* 0x000fea0003800000 */
[----:B------:R-:W-:Y:S01]  /*4460*/  IMAD.U32 R9, RZ, RZ, UR45 ;  /* 0x0000002dff097e24 */ /* 0x000fe2000f8e00ff */
[----:B------:R-:W-:Y:S01]  /*4470*/  LOP3.LUT R8, RZ, R31, RZ, 0x33, !PT ;  /* 0x0000001fff087212 */ /* 0x000fe200078e33ff */
[----:B------:R-:W-:Y:S03]  /*4480*/  BSSY B1, `(.L_x_2681) ;  /* 0x0000038000017945 */ /* 0x000fe60003800000 */
[----:B----4-:R-:W-:-:S04]  /*4490*/  IADD3 R22, -R9, UR42, R8 ;  /* 0x0000002a09167c10 */ /* 0x010fc8000fffe108 */
        /* <DEDUP_REMOVED lines=52> */
.L_x_2684:
[----:B------:R-:W-:Y:S05]  /*47e0*/  BSYNC B2 ;  /* 0x0000000000027941 */ /* 0x000fea0003800000 */
.L_x_2683:
[----:B------:R-:W-:Y:S02]  /*47f0*/  IADD3 R36, R36, 0x4, RZ ;  /* 0x0000000424247810 */ /* 0x000fe40007ffe0ff */
.L_x_2682:
[----:B------:R-:W-:Y:S05]  /*4800*/  BSYNC B1 ;  /* 0x0000000000017941 */ /* 0x000fea0003800000 */
.L_x_2681:
[----:B------:R-:W-:-:S13]  /*4810*/  LOP3.LUT P1, RZ, R22, 0xfffffffc, RZ, 0xc0, !PT ;  /* 0xfffffffc16ff7812 */ /* 0x000fda000782c0ff */
[----:B------:R-:W-:Y:S05]  /*4820*/  @!P1 BRA `(.L_x_2674) ;  /* 0x000006e000009947 */ /* 0x000fea0003800000 */
[----:B------:R-:W-:Y:S01]  /*4830*/  LEA R13, R36, UR6, 0x1 ;  /* 0x00000006240d7c11 */ /* 0x000fe2000f8e08ff */
[----:B------:R-:W-:Y:S02]  /*4840*/  IMAD.U32 R8, RZ, RZ, UR45 ;  /* 0x0000002dff087e24 */ /* 0x000fe4000f8e00ff */
[----:B------:R-:W-:Y:S02]  /*4850*/  IMAD.MOV.U32 R12, RZ, RZ, RZ ;  /* 0x000000ffff0c7224 */ /* 0x000fe400078e00ff */
[----:B------:R-:W-:Y:S02]  /*4860*/  IMAD R13, R8, -0x2, R13 ;  /* 0xfffffffe080d7824 */ /* 0x000fe400078e020d */
.L_x_2689:
        /* <DEDUP_REMOVED lines=52> */
.L_x_2686:
[----:B------:R-:W-:Y:S05]  /*4bb0*/  BSYNC B1 ;  /* 0x0000000000017941 */ /* 0x000fea0003800000 */
.L_x_2685:
        /* <DEDUP_REMOVED lines=48> */
.L_x_2688:
[----:B------:R-:W-:Y:S05]  /*4ec0*/  BSYNC B1 ;  /* 0x0000000000017941 */ /* 0x000fea0003800000 */
.L_x_2687:
[----:B------:R-:W-:Y:S02]  /*4ed0*/  IADD3 R36, R36, 0x8, RZ ;  /* 0x0000000824247810 */ /* 0x000fe40007ffe0ff */
[----:B------:R-:W-:Y:S02]  /*4ee0*/  IADD3 R12, R12, 0x10, RZ ;  /* 0x000000100c0c7810 */ /* 0x000fe40007ffe0ff */
[----:B------:R-:W-:-:S13]  /*4ef0*/  ISETP.GE.AND P1, PT, R36, UR42, PT ;  /* 0x0000002a24007c0c */ /* 0x000fda000bf26270 */
[----:B------:R-:W-:Y:S05]  /*4f00*/  @!P1 BRA `(.L_x_2689) ;  /* 0xfffff96000009947 */ /* 0x000fea000383ffff */
.L_x_2674:
[----:B0-----:R-:W-:Y:S05]  /*4f10*/  BSYNC B0 ;  /* 0x0000000000007941 */ /* 0x001fea0003800000 */
.L_x_2673:
        /* <DEDUP_REMOVED lines=11> */
[----:B----4-:R-:W-:Y:S01]  /*4fd0*/  IADD3 R23, R30, UR44, RZ ;  /* 0x0000002c1e177c10 */ /* 0x010fe2000fffe0ff */
        /* <DEDUP_REMOVED lines=40> */
[----:B------:R3:W2:Y:S08]  /*5260*/  I2F.S8 R16, R32 ;  /* 0x0000002000107306 */ /* 0x0006b00000001400 */
[----:B------:R-:W1:Y:S01]  /*5270*/  I2F.S16 R8, R8 ;  /* 0x0000000800087306 */ /* 0x000e620000101400 */
[-C--:B---3--:R-:W-:Y:S02]  /*5280*/  FMUL.FTZ R32, R25, R11.reuse ;  /* 0x0000000b19207220 */ /* 0x088fe40000410000 */
[----:B----4-:R-:W-:-:S05]  /*5290*/  FMUL.FTZ R33, R26, R11 ;  /* 0x0000000b1a217220 */ /* 0x010fca0000410000 */
[----:B------:R-:W3:Y:S01]  /*52a0*/  I2F.S16 R10, R10 ;  /* 0x0000000a000a7306 */ /* 0x000ee20000101400 */
[----:B--2---:R-:W-:-:S07]  /*52b0*/  FMUL.FTZ R16, R16, R11 ;  /* 0x0000000b10107220 */ /* 0x004fce0000410000 */
[----:B------:R-:W2:Y:S01]  /*52c0*/  I2F.S16 R9, R9 ;  /* 0x0000000900097306 */ /* 0x000ea20000101400 */
[----:B-1----:R-:W-:-:S05]  /*52d0*/  FMUL.FTZ R23, R8, R11 ;  /* 0x0000000b08177220 */ /* 0x002fca0000410000 */
[----:B------:R-:W-:Y:S01]  /*52e0*/  F2FP.PACK_AB R8, R23, R16 ;  /* 0x000000101708723e */ /* 0x000fe200000000ff */
[----:B---3--:R-:W-:-:S05]  /*52f0*/  FMUL.FTZ R26, R10, R11 ;  /* 0x0000000b0a1a7220 */ /* 0x008fca0000410000 */
[----:B------:R-:W-:Y:S01]  /*5300*/  F2FP.PACK_AB R10, R26, R27 ;  /* 0x0000001b1a0a723e */ /* 0x000fe200000000ff */
[----:B--2---:R-:W-:Y:S01]  /*5310*/  FMUL.FTZ R25, R9, R11 ;  /* 0x0000000b09197220 */ /* 0x004fe20000410000 */
[----:B------:R-:W-:-:S04]  /*5320*/  F2FP.PACK_AB R11, R33, R32 ;  /* 0x00000020210b723e */ /* 0x000fc800000000ff */
[----:B------:R-:W-:-:S04]  /*5330*/  F2FP.PACK_AB R9, R25, R24 ;  /* 0x000000181909723e */ /* 0x000fc800000000ff */
.L_x_2692:
        /* <DEDUP_REMOVED lines=26> */
.L_x_2691:
[----:B0-----:R-:W-:Y:S05]  /*54e0*/  BSYNC B0 ;  /* 0x0000000000007941 */ /* 0x001fea0003800000 */
.L_x_2690:
[----:B------:R-:W-:Y:S06]  /*54f0*/  BAR.SYNC.DEFER_BLOCKING 0x0 ;  /* 0x0000000000007b1d */ /* 0x000fec0000010000 */
[----:B------:R-:W-:Y:S05]  /*5500*/  @P0 BRA `(.L_x_2693) ;  /* 0x0000044000000947 */ /* 0x000fea0003800000 */
[----:B-----5:R-:W0:Y:S01]  /*5510*/  S2R R6, SR_TID.X ;  /* 0x0000000000067919 */ /* 0x020e220000002100 */
[----:B------:R-:W-:-:S05]  /*5520*/  IMAD R31, R31, 0x50, R30 ;  /* 0x000000501f1f7824 */ /* 0x000fca00078e021e */
[----:B------:R-:W-:Y:S02]  /*5530*/  LEA R31, R31, 0x110, 0x1 ;  /* 0x000001101f1f7811 */ /* 0x000fe400078e08ff */
[C---:B0-----:R-:W-:Y:S02]  /*5540*/  LOP3.LUT R4, R6.reuse, 0xffffffe0, RZ, 0xc0, !PT ;  /* 0xffffffe006047812 */ /* 0x041fe400078ec0ff */
[----:B------:R-:W-:Y:S02]  /*5550*/  LOP3.LUT R5, R6, 0xfffffff0, RZ, 0xc0, !PT ;  /* 0xfffffff006057812 */ /* 0x000fe400078ec0ff */
        /* <DEDUP_REMOVED lines=10> */
.L_x_2694:
        /* <DEDUP_REMOVED lines=21> */
.L_x_2696:
[----:B------:R-:W-:Y:S05]  /*5750*/  BSYNC B0 ;  /* 0x0000000000007941 */ /* 0x000fea0003800000 */
.L_x_2695:
        /* <DEDUP_REMOVED lines=8> */
.L_x_2698:
[----:B------:R-:W-:Y:S05]  /*57e0*/  BSYNC B0 ;  /* 0x0000000000007941 */ /* 0x000fea0003800000 */
.L_x_2697:
        /* <DEDUP_REMOVED lines=20> */
.L_x_2700:
[----:B------:R-:W-:Y:S05]  /*5930*/  BSYNC B0 ;  /* 0x0000000000007941 */ /* 0x000fea0003800000 */
.L_x_2699:
[----:B------:R-:W-:Y:S06]  /*5940*/  BAR.SYNC.DEFER_BLOCKING 0x0 ;  /* 0x0000000000007b1d */ /* 0x000fec0000010000 */
.L_x_2693:
[----:B0----5:R-:W0:Y:S02]  /*5950*/  S2R R4, SR_TID.X ;  /* 0x0000000000047919 */ /* 0x021e240000002100 */
[----:B0-----:R-:W-:-:S04]  /*5960*/  IADD3 R4, R4, 0xf, RZ ;  /* 0x0000000f04047810 */ /* 0x001fc80007ffe0ff */
[----:B------:R-:W-:-:S13]  /*5970*/  ISETP.GT.U32.OR P0, PT, R4, 0x1e, P0 ;  /* 0x0000001e0400780c */ /* 0x000fda0000704470 */
[----:B------:R-:W-:Y:S05]  /*5980*/  @P0 EXIT ;  /* 0x000000000000094d */ /* 0x000fea0003800000 */
[----:B------:R-:W-:-:S05]  /*5990*/  IMAD.MOV.U32 R5, RZ, RZ, 0x2 ;  /* 0x00000002ff057424 */ /* 0x000fca00078e00ff */
        /* <DEDUP_REMOVED lines=13> */
.L_x_2701:
[----:B------:R-:W-:Y:S02]  /*5a70*/  IMAD.MOV.U32 R4, RZ, RZ, c[0x0][0x250] ;  /* 0x00009400ff047624 */ /* 0x000fe400078e00ff */
[----:B------:R-:W-:-:S05]  /*5a80*/  IMAD.MOV.U32 R5, RZ, RZ, c[0x0][0x254] ;  /* 0x00009500ff057624 */ /* 0x000fca00078e00ff */
[----:B------:R-:W2:Y:S01]  /*5a90*/  LDG.E R4, [R4.64] ;  /* 0x0000002404047981 */ /* 0x000ea2000c1e1900 */
[----:B------:R-:W-:Y:S01]  /*5aa0*/  IADD3 R30, R30, UR43, RZ ;  /* 0x0000002b1e1e7c10 */ /* 0x000fe2000fffe0ff */
        /* <DEDUP_REMOVED lines=11> */
[----:B0-----:R-:W-:-:S07]  /*5b60*/  PRMT R5, R3, 0x8880, RZ ;  /* 0x0000888003057816 */ /* 0x001fce00000000ff */
[----:B------:R-:W0:Y:S01]  /*5b70*/  F2I.S8.NTZ R18, R18 ;  /* 0x0000001200127305 */ /* 0x000e220000202100 */
[----:B--2---:R-:W-:Y:S02]  /*5b80*/  PRMT R6, R2, 0x8880, RZ ;  /* 0x0000888002067816 */ /* 0x004fe400000000ff */
[----:B------:R-:W-:Y:S02]  /*5b90*/  PRMT R2, R5, 0x7710, RZ ;  /* 0x0000771005027816 */ /* 0x000fe400000000ff */
[----:B------:R-:W-:Y:S02]  /*5ba0*/  PRMT R3, R6, 0x7710, RZ ;  /* 0x0000771006037816 */ /* 0x000fe400000000ff */
[----:B------:R-:W-:Y:S01]  /*5bb0*/  LOP3.LUT R9, R2, 0xff, RZ, 0xc0, !PT ;  /* 0x000000ff02097812 */ /* 0x000fe200078ec0ff */
[----:B------:R-:W2:Y:S01]  /*5bc0*/  F2I.S8.NTZ R19, R19 ;  /* 0x0000001300137305 */ /* 0x000ea20000202100 */
[----:B---3--:R-:W-:Y:S02]  /*5bd0*/  PRMT R7, R17, 0x8880, RZ ;  /* 0x0000888011077816 */ /* 0x008fe400000000ff */
[----:B------:R-:W-:-:S02]  /*5be0*/  SHF.L.U64.HI R8, R9, 0x8, RZ ;  /* 0x0000000809087819 */ /* 0x000fc400000102ff */
[----:B------:R-:W-:Y:S02]  /*5bf0*/  PRMT R5, R7, 0x7710, RZ ;  /* 0x0000771007057816 */ /* 0x000fe400000000ff */
[----:B------:R-:W-:Y:S01]  /*5c00*/  LOP3.LUT R7, R3, 0xff, RZ, 0xc0, !PT ;  /* 0x000000ff03077812 */ /* 0x000fe200078ec0ff */
[----:B------:R-:W3:Y:S01]  /*5c10*/  F2I.S8.NTZ R0, R0 ;  /* 0x0000000000007305 */ /* 0x000ee20000202100 */
[----:B------:R-:W-:Y:S02]  /*5c20*/  LOP3.LUT R5, R5, 0xff, RZ, 0xc0, !PT ;  /* 0x000000ff05057812 */ /* 0x000fe400078ec0ff */
[----:B0-----:R-:W-:Y:S02]  /*5c30*/  PRMT R2, R18, 0x8880, RZ ;  /* 0x0000888012027816 */ /* 0x001fe400000000ff */
[----:B------:R-:W-:Y:S02]  /*5c40*/  SHF.L.U64.HI R6, R7, 0x10, RZ ;  /* 0x0000001007067819 */ /* 0x000fe400000102ff */
[----:B------:R-:W-:Y:S01]  /*5c50*/  SHF.L.U64.HI R3, R5, 0x18, RZ ;  /* 0x0000001805037819 */ /* 0x000fe200000102ff */
[----:B------:R-:W0:Y:S01]  /*5c60*/  F2I.S8.NTZ R28, R28 ;  /* 0x0000001c001c7305 */ /* 0x000e220000202100 */
[----:B------:R-:W-:-:S02]  /*5c70*/  PRMT R2, R2, 0x7710, RZ ;  /* 0x0000771002027816 */ /* 0x000fc400000000ff */
[----:B--2---:R-:W-:Y:S02]  /*5c80*/  PRMT R19, R19, 0x8880, RZ ;  /* 0x0000888013137816 */ /* 0x004fe400000000ff */
[----:B------:R-:W-:Y:S02]  /*5c90*/  LOP3.LUT R3, R3, R6, R8, 0xfe, !PT ;  /* 0x0000000603037212 */ /* 0x000fe400078efe08 */
[----:B------:R-:W-:Y:S01]  /*5ca0*/  LOP3.LUT R6, R2, 0xff, RZ, 0xc0, !PT ;  /* 0x000000ff02067812 */ /* 0x000fe200078ec0ff */
[----:B------:R-:W2:Y:S01]  /*5cb0*/  F2I.S8.NTZ R4, R4 ;  /* 0x0000000400047305 */ /* 0x000ea20000202100 */
[----:B------:R-:W-:Y:S02]  /*5cc0*/  PRMT R2, R19, 0x7710, RZ ;  /* 0x0000771013027816 */ /* 0x000fe400000000ff */
[----:B---3--:R-:W-:Y:S02]  /*5cd0*/  PRMT R0, R0, 0x8880, RZ ;  /* 0x0000888000007816 */ /* 0x008fe400000000ff */
[----:B------:R-:W-:-:S02]  /*5ce0*/  LOP3.LUT R6, R6, 0xffffff00, R3, 0xf8, !PT ;  /* 0xffffff0006067812 */ /* 0x000fc400078ef803 */
[----:B------:R-:W-:Y:S02]  /*5cf0*/  PRMT R3, R2, 0x7604, RZ ;  /* 0x0000760402037816 */ /* 0x000fe400000000ff */
[----:B0-----:R-:W-:Y:S02]  /*5d00*/  PRMT R28, R28, 0x8880, RZ ;  /* 0x000088801c1c7816 */ /* 0x001fe400000000ff */
[----:B------:R-:W-:Y:S02]  /*5d10*/  PRMT R0, R0, 0x7710, RZ ;  /* 0x0000771000007816 */ /* 0x000fe400000000ff */
[----:B------:R-:W-:Y:S02]  /*5d20*/  PRMT R2, R28, 0x7710, RZ ;  /* 0x000077101c027816 */ /* 0x000fe400000000ff */
[----:B------:R-:W-:Y:S01]  /*5d30*/  LOP3.LUT R3, R3, 0xffff00ff, R6, 0xf8, !PT ;  /* 0xffff00ff03037812 */ /* 0x000fe200078ef806 */
[----:B------:R-:W-:Y:S01]  /*5d40*/  IMAD.U32 R6, R7, 0x10000, RZ ;  /* 0x0001000007067824 */ /* 0x000fe200078e00ff */
[----:B------:R-:W-:-:S02]  /*5d50*/  PRMT R9, R0, 0x6540, R9 ;  /* 0x0000654000097816 */ /* 0x000fc40000000009 */
        /* <DEDUP_REMOVED lines=11> */
.L_x_2650:
[----:B------:R-:W-:Y:S01]  /*5e10*/  IMAD.MOV.U32 R32, RZ, RZ, R11 ;  /* 0x000000ffff207224 */ /* 0x000fe200078e000b */
[----:B------:R-:W-:Y:S01]  /*5e20*/  MOV R30, 0x5e70 ;  /* 0x00005e70001e7802 */ /* 0x000fe20000000f00 */
[----:B------:R-:W-:Y:S02]  /*5e30*/  IMAD.MOV.U32 R33, RZ, RZ, 0x10 ;  /* 0x00000010ff217424 */ /* 0x000fe400078e00ff */
[----:B------:R-:W-:Y:S02]  /*5e40*/  IMAD.MOV.U32 R34, RZ, RZ, 0x1f ;  /* 0x0000001fff227424 */ /* 0x000fe400078e00ff */
[----:B------:R-:W-:Y:S02]  /*5e50*/  IMAD.MOV.U32 R35, RZ, RZ, -0x1 ;  /* 0xffffffffff237424 */ /* 0x000fe400078e00ff */
[----:B-1----:R-:W-:Y:S05]  /*5e60*/  CALL.REL.NOINC `($__internal_17_$__cuda_sm70_shflsync_bfly_p) ;  /* 0x0000046000007944 */ /* 0x002fea0003c00000 */
[----:B-1----:R-:W-:Y:S01]  /*5e70*/  IMAD.MOV.U32 R0, RZ, RZ, R32 ;  /* 0x000000ffff007224 */ /* 0x002fe200078e0020 */
[----:B0-----:R-:W-:Y:S05]  /*5e80*/  BRA `(.L_x_2702) ;  /* 0xffffbeb000007947 */ /* 0x001fea000383ffff */
.L_x_2651:
[----:B------:R-:W-:Y:S01]  /*5e90*/  IMAD.MOV.U32 R32, RZ, RZ, R11 ;  /* 0x000000ffff207224 */ /* 0x000fe200078e000b */
[----:B------:R-:W-:Y:S01]  /*5ea0*/  MOV R30, 0x5ef0 ;  /* 0x00005ef0001e7802 */ /* 0x000fe20000000f00 */
[----:B------:R-:W-:-:S02]  /*5eb0*/  IMAD.MOV.U32 R33, RZ, RZ, 0x8 ;  /* 0x00000008ff217424 */ /* 0x000fc400078e00ff */
[----:B------:R-:W-:Y:S02]  /*5ec0*/  IMAD.MOV.U32 R34, RZ, RZ, 0x1f ;  /* 0x0000001fff227424 */ /* 0x000fe400078e00ff */
[----:B------:R-:W-:Y:S02]  /*5ed0*/  IMAD.MOV.U32 R35, RZ, RZ, -0x1 ;  /* 0xffffffffff237424 */ /* 0x000fe400078e00ff */
[----:B-1----:R-:W-:Y:S05]  /*5ee0*/  CALL.REL.NOINC `($__internal_17_$__cuda_sm70_shflsync_bfly_p) ;  /* 0x000003e000007944 */ /* 0x002fea0003c00000 */
[----:B-1----:R-:W-:Y:S01]  /*5ef0*/  FADD.FTZ R11, R11, R32 ;  /* 0x000000200b0b7221 */ /* 0x002fe20000010000 */
[----:B------:R-:W-:Y:S01]  /*5f00*/  MOV R30, 0x5f60 ;  /* 0x00005f60001e7802 */ /* 0x000fe20000000f00 */
[----:B0-----:R-:W-:Y:S02]  /*5f10*/  IMAD.MOV.U32 R33, RZ, RZ, 0x4 ;  /* 0x00000004ff217424 */ /* 0x001fe400078e00ff */
[----:B------:R-:W-:Y:S02]  /*5f20*/  IMAD.MOV.U32 R34, RZ, RZ, 0x1f ;  /* 0x0000001fff227424 */ /* 0x000fe400078e00ff */
[----:B------:R-:W-:Y:S02]  /*5f30*/  IMAD.MOV.U32 R35, RZ, RZ, -0x1 ;  /* 0xffffffffff237424 */ /* 0x000fe400078e00ff */
[----:B------:R-:W-:-:S02]  /*5f40*/  IMAD.MOV.U32 R32, RZ, RZ, R11 ;  /* 0x000000ffff207224 */ /* 0x000fc400078e000b */
[----:B------:R-:W-:Y:S05]  /*5f50*/  CALL.REL.NOINC `($__internal_17_$__cuda_sm70_shflsync_bfly_p) ;  /* 0x0000037000007944 */ /* 0x000fea0003c00000 */
[----:B-1----:R-:W-:Y:S01]  /*5f60*/  FADD.FTZ R11, R11, R32 ;  /* 0x000000200b0b7221 */ /* 0x002fe20000010000 */
[----:B------:R-:W-:Y:S01]  /*5f70*/  MOV R30, 0x5fd0 ;  /* 0x00005fd0001e7802 */ /* 0x000fe20000000f00 */
[----:B0-----:R-:W-:-:S02]  /*5f80*/  IMAD.MOV.U32 R33, RZ, RZ, 0x2 ;  /* 0x00000002ff217424 */ /* 0x001fc400078e00ff */
[----:B------:R-:W-:Y:S02]  /*5f90*/  IMAD.MOV.U32 R34, RZ, RZ, 0x1f ;  /* 0x0000001fff227424 */ /* 0x000fe400078e00ff */
[----:B------:R-:W-:Y:S02]  /*5fa0*/  IMAD.MOV.U32 R35, RZ, RZ, -0x1 ;  /* 0xffffffffff237424 */ /* 0x000fe400078e00ff */
[----:B------:R-:W-:Y:S02]  /*5fb0*/  IMAD.MOV.U32 R32, RZ, RZ, R11 ;  /* 0x000000ffff207224 */ /* 0x000fe400078e000b */
[----:B------:R-:W-:Y:S05]  /*5fc0*/  CALL.REL.NOINC `($__internal_17_$__cuda_sm70_shflsync_bfly_p) ;  /* 0x0000030000007944 */ /* 0x000fea0003c00000 */
[----:B-1----:R-:W-:Y:S01]  /*5fd0*/  FADD.FTZ R4, R11, R32 ;  /* 0x000000200b047221 */ /* 0x002fe20000010000 */
[----:B------:R-:W-:Y:S01]  /*5fe0*/  MOV R30, 0x6040 ;  /* 0x00006040001e7802 */ /* 0x000fe20000000f00 */
[----:B0-----:R-:W-:Y:S02]  /*5ff0*/  IMAD.MOV.U32 R33, RZ, RZ, 0x1 ;  /* 0x00000001ff217424 */ /* 0x001fe400078e00ff */
[----:B------:R-:W-:Y:S02]  /*6000*/  IMAD.MOV.U32 R34, RZ, RZ, 0x1f ;  /* 0x0000001fff227424 */ /* 0x000fe400078e00ff */
[----:B------:R-:W-:-:S02]  /*6010*/  IMAD.MOV.U32 R35, RZ, RZ, -0x1 ;  /* 0xffffffffff237424 */ /* 0x000fc400078e00ff */
[----:B------:R-:W-:Y:S02]  /*6020*/  IMAD.MOV.U32 R32, RZ, RZ, R4 ;  /* 0x000000ffff207224 */ /* 0x000fe400078e0004 */
[----:B------:R-:W-:Y:S05]  /*6030*/  CALL.REL.NOINC `($__internal_17_$__cuda_sm70_shflsync_bfly_p) ;  /* 0x0000029000007944 */ /* 0x000fea0003c00000 */
[----:B-1----:R-:W-:Y:S01]  /*6040*/  IMAD.MOV.U32 R5, RZ, RZ, R32 ;  /* 0x000000ffff057224 */ /* 0x002fe200078e0020 */
[----:B0-----:R-:W-:Y:S05]  /*6050*/  BRA `(.L_x_2703) ;  /* 0xffffbd7000007947 */ /* 0x001fea000383ffff */
.L_x_2656:
[----:B------:R-:W-:Y:S01]  /*6060*/  IMAD.MOV.U32 R32, RZ, RZ, R51 ;  /* 0x000000ffff207224 */ /* 0x000fe200078e0033 */
[----:B------:R-:W-:Y:S01]  /*6070*/  MOV R30, 0x60c0 ;  /* 0x000060c0001e7802 */ /* 0x000fe20000000f00 */
[----:B------:R-:W-:Y:S02]  /*6080*/  IMAD.MOV.U32 R33, RZ, RZ, 0x2 ;  /* 0x00000002ff217424 */ /* 0x000fe400078e00ff */
[----:B------:R-:W-:Y:S02]  /*6090*/  IMAD.MOV.U32 R34, RZ, RZ, 0x1f ;  /* 0x0000001fff227424 */ /* 0x000fe400078e00ff */
[----:B------:R-:W-:Y:S02]  /*60a0*/  IMAD.MOV.U32 R35, RZ, RZ, -0x1 ;  /* 0xffffffffff237424 */ /* 0x000fe400078e00ff */
[----:B------:R-:W-:Y:S05]  /*60b0*/  CALL.REL.NOINC `($__internal_17_$__cuda_sm70_shflsync_bfly_p) ;  /* 0x0000021000007944 */ /* 0x000fea0003c00000 */
[----:B-1----:R-:W-:Y:S01]  /*60c0*/  IMAD.MOV.U32 R30, RZ, RZ, R32 ;  /* 0x000000ffff1e7224 */ /* 0x002fe200078e0020 */
[----:B0-----:R-:W-:Y:S05]  /*60d0*/  BRA `(.L_x_2704) ;  /* 0xffffcdb000007947 */ /* 0x001fea000383ffff */
.L_x_2657:
[----:B------:R-:W-:Y:S01]  /*60e0*/  IMAD.MOV.U32 R32, RZ, RZ, R51 ;  /* 0x000000ffff207224 */ /* 0x000fe200078e0033 */
[----:B------:R-:W-:Y:S01]  /*60f0*/  MOV R30, 0x6140 ;  /* 0x00006140001e7802 */ /* 0x000fe20000000f00 */
[----:B------:R-:W-:-:S02]  /*6100*/  IMAD.MOV.U32 R33, RZ, RZ, 0x1 ;  /* 0x00000001ff217424 */ /* 0x000fc400078e00ff */
[----:B------:R-:W-:Y:S02]  /*6110*/  IMAD.MOV.U32 R34, RZ, RZ, 0x1f ;  /* 0x0000001fff227424 */ /* 0x000fe400078e00ff */
[----:B------:R-:W-:Y:S02]  /*6120*/  IMAD.MOV.U32 R35, RZ, RZ, -0x1 ;  /* 0xffffffffff237424 */ /* 0x000fe400078e00ff */
[----:B------:R-:W-:Y:S05]  /*6130*/  CALL.REL.NOINC `($__internal_17_$__cuda_sm70_shflsync_bfly_p) ;  /* 0x0000019000007944 */ /* 0x000fea0003c00000 */
[----:B-1----:R-:W-:Y:S01]  /*6140*/  IMAD.MOV.U32 R30, RZ, RZ, R32 ;  /* 0x000000ffff1e7224 */ /* 0x002fe200078e0020 */
[----:B0-----:R-:W-:Y:S05]  /*6150*/  BRA `(.L_x_2705) ;  /* 0xffffcd6000007947 */ /* 0x001fea000383ffff */
.L_x_2661:
[----:B------:R-:W-:Y:S01]  /*6160*/  IMAD.MOV.U32 R32, RZ, RZ, R3 ;  /* 0x000000ffff207224 */ /* 0x000fe200078e0003 */
[----:B------:R-:W-:Y:S01]  /*6170*/  MOV R30, 0x61c0 ;  /* 0x000061c0001e7802 */ /* 0x000fe20000000f00 */
[----:B------:R-:W-:Y:S02]  /*6180*/  IMAD.MOV.U32 R33, RZ, RZ, 0x10 ;  /* 0x00000010ff217424 */ /* 0x000fe400078e00ff */
[----:B------:R-:W-:Y:S02]  /*6190*/  IMAD.MOV.U32 R34, RZ, RZ, 0x1f ;  /* 0x0000001fff227424 */ /* 0x000fe400078e00ff */
[----:B------:R-:W-:Y:S02]  /*61a0*/  IMAD.MOV.U32 R35, RZ, RZ, -0x1 ;  /* 0xffffffffff237424 */ /* 0x000fe400078e00ff */
[----:B01--4-:R-:W-:Y:S05]  /*61b0*/  CALL.REL.NOINC `($__internal_17_$__cuda_sm70_shflsync_bfly_p) ;  /* 0x0000011000007944 */ /* 0x013fea0003c00000 */
[----:B-1----:R-:W-:Y:S01]  /*61c0*/  IMAD.MOV.U32 R0, RZ, RZ, R32 ;  /* 0x000000ffff007224 */ /* 0x002fe200078e0020 */
[----:B0-----:R-:W-:Y:S05]  /*61d0*/  BRA `(.L_x_2706) ;  /* 0xffffcf1000007947 */ /* 0x001fea000383ffff */
.L_x_2662:
[----:B------:R-:W-:Y:S01]  /*61e0*/  IMAD.MOV.U32 R32, RZ, RZ, R5 ;  /* 0x000000ffff207224 */ /* 0x000fe200078e0005 */
[----:B------:R-:W-:Y:S01]  /*61f0*/  MOV R30, 0x6240 ;  /* 0x00006240001e7802 */ /* 0x000fe20000000f00 */
[----:B------:R-:W-:-:S02]  /*6200*/  IMAD.MOV.U32 R33, RZ, RZ, 0x8 ;  /* 0x00000008ff217424 */ /* 0x000fc400078e00ff */
[----:B------:R-:W-:Y:S02]  /*6210*/  IMAD.MOV.U32 R34, RZ, RZ, 0x1f ;  /* 0x0000001fff227424 */ /* 0x000fe400078e00ff */
[----:B------:R-:W-:Y:S02]  /*6220*/  IMAD.MOV.U32 R35, RZ, RZ, -0x1 ;  /* 0xffffffffff237424 */ /* 0x000fe400078e00ff */
[----:B012-4-:R-:W-:Y:S05]  /*6230*/  CALL.REL.NOINC `($__internal_17_$__cuda_sm70_shflsync_bfly_p) ;  /* 0x0000009000007944 */ /* 0x017fea0003c00000 */
[----:B-1----:R-:W-:Y:S01]  /*6240*/  FMNMX.FTZ R0, R5, R32, !PT ;  /* 0x0000002005007209 */ /* 0x002fe20007810000 */
[----:B0-----:R-:W-:Y:S01]  /*6250*/  IMAD.MOV.U32 R33, RZ, RZ, 0x4 ;  /* 0x00000004ff217424 */ /* 0x001fe200078e00ff */
[----:B------:R-:W-:Y:S01]  /*6260*/  MOV R30, 0x62b0 ;  /* 0x000062b0001e7802 */ /* 0x000fe20000000f00 */
[----:B------:R-:W-:Y:S02]  /*6270*/  IMAD.MOV.U32 R34, RZ, RZ, 0x1f ;  /* 0x0000001fff227424 */ /* 0x000fe400078e00ff */
[----:B------:R-:W-:Y:S02]  /*6280*/  IMAD.MOV.U32 R35, RZ, RZ, -0x1 ;  /* 0xffffffffff237424 */ /* 0x000fe400078e00ff */
[----:B------:R-:W-:Y:S02]  /*6290*/  IMAD.MOV.U32 R32, RZ, RZ, R0 ;  /* 0x000000ffff207224 */ /* 0x000fe400078e0000 */
[----:B------:R-:W-:Y:S05]  /*62a0*/  CALL.REL.NOINC `($__internal_17_$__cuda_sm70_shflsync_bfly_p) ;  /* 0x0000002000007944 */ /* 0x000fea0003c00000 */
[----:B-1----:R-:W-:Y:S01]  /*62b0*/  IMAD.MOV.U32 R3, RZ, RZ, R32 ;  /* 0x000000ffff037224 */ /* 0x002fe200078e0020 */
[----:B0-----:R-:W-:Y:S05]  /*62c0*/  BRA `(.L_x_2707) ;  /* 0xffffce7000007947 */ /* 0x001fea000383ffff */
        .weak           $__internal_17_$__cuda_sm70_shflsync_bfly_p
        .type           $__internal_17_$__cuda_sm70_shflsync_bfly_p,@function
        .size           $__internal_17_$__cuda_sm70_shflsync_bfly_p,(.L_x_3268 - $__internal_17_$__cuda_sm70_shflsync_bfly_p)
$__internal_17_$__cuda_sm70_shflsync_bfly_p:
[----:B------:R-:W-:Y:S01]  /*62d0*/  IMAD.MOV.U32 R31, RZ, RZ, 0x0 ;  /* 0x00000000ff1f7424 */ /* 0x000fe200078e00ff */
[----:B------:R-:W-:Y:S04]  /*62e0*/  WARPSYNC R35 ;  /* 0x0000002300007348 */ /* 0x000fe80003800000 */
[----:B------:R0:W1:Y:S01]  /*62f0*/  SHFL.BFLY PT, R32, R32, R33, R34 ;  /* 0x0c00002120207389 */ /* 0x00006200000e0022 */
[----:B------:R-:W-:Y:S05]  /*6300*/  RET.REL.NODEC R30 `(_ZN4mmha33masked_multihead_attention_kernelItLi80ELi128ELi4ELi16ELi64ELb0ELb0EEEv26Multihead_attention_paramsIT_XT5_EE) ;  /* 0xffff9cf01e007950 */ /* 0x000fea0003c3ffff */
.L_x_2708:
        /* <DEDUP_REMOVED lines=15> */
.L_x_3268:


//--------------------- .text._ZN4mmha33masked_multihead_attention_kernelIfLi80ELi128ELi1ELi32ELi256ELb0ELb1EEEv26Multihead_attention_paramsIT_XT5_EE --------------------------
	.section	.text._ZN4mmha33masked_multihead_attention_kernelIfLi80ELi128ELi1ELi32ELi256ELb0ELb1EEEv26Multihead_attention_paramsIT_XT5_EE,"ax",@progbits
	.sectioninfo	@"SHI_REGISTERS=255"
	.align	128
        .global         _ZN4mmha33masked_multihead_attention_kernelIfLi80ELi128ELi1ELi32ELi256ELb0ELb1EEEv26Multihead_attention_paramsIT_XT5_EE
        .type           _ZN4mmha33masked_multihead_attention_kernelIfLi80ELi128ELi1ELi32ELi256ELb0ELb1EEEv26Multihead_attention_paramsIT_XT5_EE,@function
        .size           _ZN4mmha33masked_multihead_attention_kernelIfLi80ELi128ELi1ELi32ELi256ELb0ELb1EEEv26Multihead_attention_paramsIT_XT5_EE,(.L_x_3269 - _ZN4mmha33masked_multihead_attention_kernelIfLi80ELi128ELi1ELi32ELi256ELb0ELb1EEEv26Multihead_attention_paramsIT_XT5_EE)
        .other          _ZN4mmha33masked_multihead_attention_kernelIfLi80ELi128ELi1ELi32ELi256ELb0ELb1EEEv26Multihead_attention_paramsIT_XT5_EE,@"STO_CUDA_ENTRY STV_DEFAULT"
_ZN4mmha33masked_multihead_attention_kernelIfLi80ELi128ELi1ELi32ELi256ELb0ELb1EEEv26Multihead_attention_paramsIT_XT5_EE:
.text._ZN4mmha33masked_multihead_attention_kernelIfLi80ELi128ELi1ELi32ELi256ELb0ELb1EEEv26Multihead_attention_paramsIT_XT5_EE:
[----:B------:R-:W-:Y:S02]  /*0000*/  IMAD.MOV.U32 R1, RZ, RZ, c[0x0][0x28] ;  /* 0x00000a00ff017624 */ /* 0x000fe400078e00ff */
[----:B------:R-:W-:Y:S01]  /*0010*/  ISETP.NE.U32.AND P0, PT, RZ, c[0x0][0x270], PT ;  /* 0x00009c00ff007a0c */ /* 0x000fe20003f05070 */
[----:B------:R-:W-:Y:S01]  /*0020*/  ULDC.64 UR36, c[0x0][0x118] ;  /* 0x0000460000247ab9 */ /* 0x000fe20000000a00 */
[----:B------:R-:W0:Y:S01]  /*0030*/  S2UR UR47, SR_CTAID.Y ;  /* 0x00000000002f79c3 */ /* 0x000e220000002600 */
[----:B------:R-:W-:Y:S02]  /*0040*/  IADD3 R1, R1, -0x38, RZ ;  /* 0xffffffc801017810 */ /* 0x000fe40007ffe0ff */
[----:B------:R-:W-:-:S13]  /*0050*/  ISETP.NE.AND.EX P0, PT, RZ, c[0x0][0x274], PT, P0 ;  /* 0x00009d00ff007a0c */ /* 0x000fda0003f05300 */
[----:B------:R-:W-:Y:S05]  /*0060*/  @!P0 BRA `(.L_x_2709) ;  /* 0x0000008000008947 */ /* 0x000fea0003800000 */
[----:B------:R-:W-:Y:S02]  /*0070*/  ULDC.64 UR4, c[0x0][0x270] ;  /* 0x00009c0000047ab9 */ /* 0x000fe40000000a00 */
[----:B0-----:R-:W-:-:S04]  /*0080*/  UIADD3 UR4, UP0, UR47, UR4, URZ ;  /* 0x000000042f047290 */ /* 0x001fc8000ff1e03f */
[----:B------:R-:W-:Y:S02]  /*0090*/  ULEA.HI.X.SX32 UR5, UR47, UR5, 0x1, UP0 ;  /* 0x000000052f057291 */ /* 0x000fe400080f0e3f */
[----:B------:R-:W-:-:S04]  /*00a0*/  IMAD.U32 R2, RZ, RZ, UR4 ;  /* 0x00000004ff027e24 */ /* 0x000fc8000f8e00ff */
[----:B------:R-:W-:-:S05]  /*00b0*/  MOV R3, UR5 ;  /* 0x0000000500037c02 */ /* 0x000fca0008000f00 */
[----:B------:R-:W2:Y:S02]  /*00c0*/  LDG.E.U8 R2, [R2.64] ;  /* 0x0000002402027981 */ /* 0x000ea4000c1e1100 */
[----:B--2---:R-:W-:-:S13]  /*00d0*/  ISETP.NE.AND P0, PT, R2, 0x1, PT ;  /* 0x000000010200780c */ /* 0x004fda0003f05270 */
[----:B------:R-:W-:Y:S05]  /*00e0*/  @!P0 EXIT ;  /* 0x000000000000894d */ /* 0x000fea0003800000 */
.L_x_2709:
[----:B------:R-:W-:Y:S01]  /*00f0*/  IABS R2, c[0x0][0x1d0] ;  /* 0x0000740000027a13 */ /* 0x000fe20000000000 */
[----:B------:R-:W-:Y:S02]  /*0100*/  ULDC.64 UR4, c[0x0][0x280] ;  /* 0x0000a00000047ab9 */ /* 0x000fe40000000a00 */
[----:B------:R-:W-:Y:S01]  /*0110*/  UISETP.NE.U32.AND UP0, UPT, URZ, UR4, UPT ;  /* 0x000000043f00728c */ /* 0x000fe2000bf05070 */
[----:B------:R1:W2:Y:S03]  /*0120*/  R2UR UR8, R2 ;  /* 0x00000000020873c2 */ /* 0x0002a600000e0000 */
[----:B------:R-:W-:-:S03]  /*0130*/  UISETP.NE.AND.EX UP0, UPT, URZ, UR5, UPT, UP0 ;  /* 0x000000053f00728c */ /* 0x000fc6000bf05300 */
[----:B------:R-:W-:-:S03]  /*0140*/  ULDC.64 UR4, c[0x0][0x280] ;  /* 0x0000a00000047ab9 */ /* 0x000fc60000000a00 */
[----:B------:R-:W-:-:S05]  /*0150*/  PLOP3.LUT P0, PT, PT, PT, UP0, 0x80, 0x0 ;  /* 0x000000000000781c */ /* 0x000fca0003f0f008 */
[----:B------:R-:W-:Y:S02]  /*0160*/  @UP0 UMOV UR6, 0x4 ;  /* 0x0000000400060882 */ /* 0x000fe40000000000 */
[----:B0-----:R-:W-:-:S06]  /*0170*/  @UP0 UIMAD.WIDE UR4, UR47, UR6, UR4 ;  /* 0x000000062f0402a5 */ /* 0x001fcc000f8e0204 */
[----:B-1----:R-:W-:Y:S01]  /*0180*/  IMAD.U32 R2, RZ, RZ, UR4 ;  /* 0x00000004ff027e24 */ /* 0x002fe2000f8e00ff */
[----:B--2---:R-:W0:Y:S01]  /*0190*/  I2F.RP R0, UR8 ;  /* 0x0000000800007d06 */ /* 0x004e220008209400 */
[----:B------:R-:W-:-:S05]  /*01a0*/  IMAD.U32 R3, RZ, RZ, UR5 ;  /* 0x00000005ff037e24 */ /* 0x000fca000f8e00ff */
[----:B------:R1:W2:Y:S02]  /*01b0*/  @P0 LDG.E R5, [R2.64] ;  /* 0x0000002402050981 */ /* 0x0002a4000c1e1900 */
[----:B0-----:R-:W0:Y:S02]  /*01c0*/  MUFU.RCP R0, R0 ;  /* 0x0000000000007308 */ /* 0x001e240000001000 */
[----:B0-----:R-:W-:-:S06]  /*01d0*/  IADD3 R4, R0, 0xffffffe, RZ ;  /* 0x0ffffffe00047810 */ /* 0x001fcc0007ffe0ff */
[----:B------:R-:W0:Y:S01]  /*01e0*/  F2I.FTZ.U32.TRUNC.NTZ R4, R4 ;  /* 0x0000000400047305 */ /* 0x000e22000021f000 */
[----:B------:R-:W-:Y:S01]  /*01f0*/  IABS R0, UR47 ;  /* 0x0000002f00007c13 */ /* 0x000fe20008000000 */
[----:B0-----:R-:W0:Y:S08]  /*0200*/  R2UR UR5, R4 ;  /* 0x00000000040573c2 */ /* 0x001e3000000e0000 */
[----:B------:R-:W3:Y:S01]  /*0210*/  R2UR UR7, R0 ;  /* 0x00000000000773c2 */ /* 0x000ee200000e0000 */
[----:B------:R-:W-:-:S02]  /*0220*/  UMOV UR4, URZ ;  /* 0x0000003f00047c82 */ /* 0x000fc40008000000 */
[----:B0-----:R-:W-:-:S04]  /*0230*/  UIADD3 UR6, URZ, -UR5, URZ ;  /* 0x800000053f067290 */ /* 0x001fc8000fffe03f */
[----:B------:R-:W-:-:S04]  /*0240*/  UIMAD UR6, UR6, UR8, URZ ;  /* 0x00000008060672a4 */ /* 0x000fc8000f8e023f */
[----:B------:R-:W-:-:S04]  /*0250*/  UIMAD.WIDE.U32 UR4, UR5, UR6, UR4 ;  /* 0x00000006050472a5 */ /* 0x000fc8000f8e0004 */
[----:B---3--:R-:W-:-:S04]  /*0260*/  UIMAD.WIDE.U32 UR4, UR5, UR7, URZ ;  /* 0x00000007050472a5 */ /* 0x008fc8000f8e003f */
[----:B------:R-:W-:-:S04]  /*0270*/  UIADD3 UR4, -UR5, URZ, URZ ;  /* 0x0000003f05047290 */ /* 0x000fc8000fffe13f */
[----:B------:R-:W-:-:S03]  /*0280*/  UIMAD UR4, UR8, UR4, UR7 ;  /* 0x00000004080472a4 */ /* 0x000fc6000f8e0207 */
[----:B------:R-:W-:Y:S02]  /*0290*/  ULDC.64 UR6, c[0x0][0x1d0] ;  /* 0x0000740000067ab9 */ /* 0x000fe40000000a00 */
        /* <DEDUP_REMOVED lines=15> */
[----:B------:R-:W-:-:S03]  /*0390*/  @!UP2 ULOP3.LUT UR46, URZ, UR6, URZ, 0x33, !UPT ;  /* 0x000000063f2ea292 */ /* 0x000fc6000f8e333f */
[----:B------:R-:W-:Y:S02]  /*03a0*/  @UP1 UMOV UR6, 0x4 ;  /* 0x0000000400061882 */ /* 0x000fe40000000000 */
[----:B------:R-:W-:-:S06]  /*03b0*/  @UP1 UIMAD.WIDE UR4, UR46, UR6, UR4 ;  /* 0x000000062e0412a5 */ /* 0x000fcc000f8e0204 */
[----:B-1----:R-:W-:Y:S01]  /*03c0*/  MOV R2, UR4 ;  /* 0x0000000400027c02 */ /* 0x002fe20008000f00 */
[----:B------:R-:W-:-:S05]  /*03d0*/  IMAD.U32 R3, RZ, RZ, UR5 ;  /* 0x00000005ff037e24 */ /* 0x000fca000f8e00ff */
[----:B------:R0:W3:Y:S01]  /*03e0*/  @P1 LDG.E R2, [R2.64] ;  /* 0x0000002402021981 */ /* 0x0000e2000c1e1900 */
[----:B------:R-:W-:-:S04]  /*03f0*/  IABS R6, c[0x0][0x1d4] ;  /* 0x0000750000067a13 */ /* 0x000fc80000000000 */
[----:B------:R-:W1:Y:S02]  /*0400*/  R2UR UR9, R6 ;  /* 0x00000000060973c2 */ /* 0x000e6400000e0000 */
[----:B-1----:R-:W1:Y:S08]  /*0410*/  I2F.RP R0, UR9 ;  /* 0x0000000900007d06 */ /* 0x002e700008209400 */
[----:B-1----:R-:W1:Y:S02]  /*0420*/  MUFU.RCP R0, R0 ;  /* 0x0000000000007308 */ /* 0x002e640000001000 */
[----:B-1----:R-:W-:-:S06]  /*0430*/  IADD3 R4, R0, 0xffffffe, RZ ;  /* 0x0ffffffe00047810 */ /* 0x002fcc0007ffe0ff */
[----:B------:R-:W1:Y:S01]  /*0440*/  F2I.FTZ.U32.TRUNC.NTZ R4, R4 ;  /* 0x0000000400047305 */ /* 0x000e62000021f000 */
[----:B------:R-:W-:Y:S01]  /*0450*/  ULDC UR4, c[0x0][0x210] ;  /* 0x0000840000047ab9 */ /* 0x000fe20000000800 */
[----:B-1----:R-:W1:Y:S08]  /*0460*/  R2UR UR5, R4 ;  /* 0x00000000040573c2 */ /* 0x002e7000000e0000 */
[----:B--2---:R-:W2:Y:S02]  /*0470*/  @P0 R2UR UR42, R5 ;  /* 0x00000000052a03c2 */ /* 0x004ea400000e0000 */
[----:B--2---:R-:W-:-:S07]  /*0480*/  @UP0 UIADD3 UR42, UR42, UR4, URZ ;  /* 0x000000042a2a0290 */ /* 0x004fce000fffe03f */
[----:B------:R-:W-:Y:S02]  /*0490*/  @!UP0 ULDC UR42, c[0x0][0x1ec] ;  /* 0x00007b00002a8ab9 */ /* 0x000fe40000000800 */
[----:B0-----:R-:W-:-:S04]  /*04a0*/  IABS R3, UR42 ;  /* 0x0000002a00037c13 */ /* 0x001fc80008000000 */
[----:B------:R-:W0:Y:S01]  /*04b0*/  R2UR UR43, R3 ;  /* 0x00000000032b73c2 */ /* 0x000e2200000e0000 */
[----:B-1----:R-:W-:Y:S02]  /*04c0*/  UIADD3 UR6, URZ, -UR5, URZ ;  /* 0x800000053f067290 */ /* 0x002fe4000fffe03f */
[----:B------:R-:W-:Y:S02]  /*04d0*/  UMOV UR4, URZ ;  /* 0x0000003f00047c82 */ /* 0x000fe40008000000 */
[----:B------:R-:W-:-:S04]  /*04e0*/  UIMAD UR6, UR6, UR9, URZ ;  /* 0x00000009060672a4 */ /* 0x000fc8000f8e023f */
[----:B------:R-:W-:Y:S01]  /*04f0*/  UIMAD.WIDE.U32 UR4, UR5, UR6, UR4 ;  /* 0x00000006050472a5 */ /* 0x000fe2000f8e0004 */
[----:B------:R-:W1:Y:S01]  /*0500*/  S2R R22, SR_TID.X ;  /* 0x0000000000167919 */ /* 0x000e620000002100 */
[----:B------:R-:W2:Y:S02]  /*0510*/  S2UR UR48, SR_CTAID.X ;  /* 0x00000000003079c3 */ /* 0x000ea40000002500 */
[----:B0-----:R-:W-:-:S04]  /*0520*/  UIMAD.WIDE.U32 UR4, UR5, UR43, URZ ;  /* 0x0000002b050472a5 */ /* 0x001fc8000f8e003f */
[----:B------:R-:W-:-:S04]  /*0530*/  UIADD3 UR5, -UR5, URZ, URZ ;  /* 0x0000003f05057290 */ /* 0x000fc8000fffe13f */
[----:B------:R-:W-:-:S04]  /*0540*/  UIMAD UR43, UR9, UR5, UR43 ;  /* 0x00000005092b72a4 */ /* 0x000fc8000f8e022b */
[----:B------:R-:W-:Y:S02]  /*0550*/  UISETP.GT.U32.AND UP0, UPT, UR9, UR43, UPT ;  /* 0x0000002b0900728c */ /* 0x000fe4000bf04070 */
[----:B------:R-:W-:-:S09]  /*0560*/  UISETP.GE.AND UP2, UPT, UR42, URZ, UPT ;  /* 0x0000003f2a00728c */ /* 0x000fd2000bf46270 */
[----:B------:R-:W-:-:S04]  /*0570*/  @!UP0 UIADD3 UR43, UR43, -UR9, URZ ;  /* 0x800000092b2b8290 */ /* 0x000fc8000fffe03f */
[----:B------:R-:W-:Y:S02]  /*0580*/  UISETP.GT.U32.AND UP1, UPT, UR9, UR43, UPT ;  /* 0x0000002b0900728c */ /* 0x000fe4000bf24070 */
[----:B------:R-:W-:Y:S01]  /*0590*/  UISETP.NE.AND UP0, UPT, URZ, UR7, UPT ;  /* 0x000000073f00728c */ /* 0x000fe2000bf05270 */
[----:B-1----:R-:W-:Y:S01]  /*05a0*/  ISETP.GE.AND P0, PT, R22, 0x14, PT ;  /* 0x000000141600780c */ /* 0x002fe20003f06270 */
[----:B------:R-:W-:Y:S02]  /*05b0*/  ULDC UR4, c[0x0][0x1d8] ;  /* 0x0000760000047ab9 */ /* 0x000fe40000000800 */
[----:B--2---:R-:W-:Y:S02]  /*05c0*/  UIMAD UR49, UR47, UR4, UR48 ;  /* 0x000000042f3172a4 */ /* 0x004fe4000f8e0230 */
[----:B------:R-:W-:Y:S02]  /*05d0*/  UIMAD UR5, UR48, 0x50, URZ ;  /* 0x00000050300578a4 */ /* 0x000fe4000f8e023f */
[----:B------:R-:W-:-:S02]  /*05e0*/  UMOV UR8, 0x1 ;  /* 0x0000000100087882 */ /* 0x000fc40000000000 */
[----:B------:R-:W-:Y:S02]  /*05f0*/  ULDC UR44, c[0x0][0x1c8] ;  /* 0x00007200002c7ab9 */ /* 0x000fe40000000800 */
[----:B------:R-:W-:Y:S02]  /*0600*/  @!UP1 UIADD3 UR43, UR43, -UR9, URZ ;  /* 0x800000092b2b9290 */ /* 0x000fe4000fffe03f */
[----:B------:R-:W-:Y:S02]  /*0610*/  UISETP.NE.AND UP1, UPT, URZ, UR44, UPT ;  /* 0x0000002c3f00728c */ /* 0x000fe4000bf25270 */
[----:B------:R-:W-:Y:S02]  /*0620*/  UIADD3 UR45, UR42, -UR7, UR8 ;  /* 0x800000072a2d7290 */ /* 0x000fe4000fffe008 */
[----:B------:R-:W-:Y:S02]  /*0630*/  UIMAD UR44, UR47, UR44, UR5 ;  /* 0x0000002c2f2c72a4 */ /* 0x000fe4000f8e0205 */
[----:B------:R-:W-:Y:S01]  /*0640*/  UIMAD UR50, UR49, 0x50, URZ ;  /* 0x00000050313278a4 */ /* 0x000fe2000f8e023f */
[----:B------:R-:W-:Y:S01]  /*0650*/  IMAD.SHL.U32 R23, R22, 0x4, RZ ;  /* 0x0000000416177824 */ /* 0x000fe200078e00ff */
[----:B------:R-:W-:-:S02]  /*0660*/  @!UP2 UIADD3 UR43, -UR43, URZ, URZ ;  /* 0x0000003f2b2ba290 */ /* 0x000fc4000fffe13f */
[----:B------:R-:W-:Y:S02]  /*0670*/  @!UP0 ULOP3.LUT UR43, URZ, UR7, URZ, 0x33, !UPT ;  /* 0x000000073f2b8292 */ /* 0x000fe4000f8e333f */
[----:B------:R-:W-:Y:S02]  /*0680*/  UMOV UR40, URZ ;  /* 0x0000003f00287c82 */ /* 0x000fe40008000000 */
[----:B------:R-:W-:Y:S02]  /*0690*/  UISETP.LT.AND UP0, UPT, URZ, UR45, UPT ;  /* 0x0000002d3f00728c */ /* 0x000fe4000bf01270 */
[----:B------:R-:W-:Y:S01]  /*06a0*/  USEL UR44, UR50, UR44, !UP1 ;  /* 0x0000002c322c7287 */ /* 0x000fe2000c800000 */
[C---:B------:R-:W-:Y:S01]  /*06b0*/  IADD3 R8, R23.reuse, UR5, RZ ;  /* 0x0000000517087c10 */ /* 0x040fe2000fffe0ff */
[----:B------:R-:W-:Y:S01]  /*06c0*/  USEL UR45, URZ, UR45, !UP0 ;  /* 0x0000002d3f2d7287 */ /* 0x000fe2000c000000 */
[----:B------:R-:W-:Y:S01]  /*06d0*/  BSSY B0, `(.L_x_2710) ;  /* 0x000001e000007945 */ /* 0x000fe20003800000 */
[----:B------:R-:W-:Y:S01]  /*06e0*/  UIMAD UR46, UR46, UR4, URZ ;  /* 0x000000042e2e72a4 */ /* 0x000fe2000f8e023f */
[----:B------:R-:W-:Y:S01]  /*06f0*/  @P0 CS2R R16, SRZ ;  /* 0x0000000000100805 */ /* 0x000fe2000001ff00 */
[----:B------:R-:W-:Y:S01]  /*0700*/  @P0 CS2R R18, SRZ ;  /* 0x0000000000120805 */ /* 0x000fe2000001ff00 */
[----:B------:R-:W-:Y:S01]  /*0710*/  IADD3 R0, R23, UR44, RZ ;  /* 0x0000002c17007c10 */ /* 0x000fe2000fffe0ff */
[----:B---3--:R0:W1:Y:S01]  /*0720*/  @P1 R2UR UR40, R2 ;  /* 0x00000000022813c2 */ /* 0x00806200000e0000 */
[----:B------:R-:W-:Y:S07]  /*0730*/  @P0 BRA `(.L_x_2711) ;  /* 0x0000017000000947 */ /* 0x000fee0003800000 */
[----:B0-----:R-:W-:-:S04]  /*0740*/  MOV R2, c[0x0][0x258] ;  /* 0x0000960000027a02 */ /* 0x001fc80000000f00 */
[----:B------:R-:W-:-:S13]  /*0750*/  ISETP.NE.AND P0, PT, R2, 0x2, PT ;  /* 0x000000020200780c */ /* 0x000fda0003f05270 */
[----:B------:R-:W-:-:S04]  /*0760*/  @!P0 IADD3 R6, P1, R0, c[0x0][0x168], RZ ;  /* 0x00005a0000068a10 */ /* 0x000fc80007f3e0ff */
[----:B------:R-:W-:-:S05]  /*0770*/  @!P0 LEA.HI.X.SX32 R7, R0, c[0x0][0x16c], 0x1, P1 ;  /* 0x00005b0000078a11 */ /* 0x000fca00008f0eff */
[----:B------:R-:W2:Y:S01]  /*0780*/  @!P0 LDG.E R6, [R6.64] ;  /* 0x0000002406068981 */ /* 0x000ea2000c1e1900 */
[----:B------:R-:W-:Y:S01]  /*0790*/  @P0 IMAD.MOV.U32 R5, RZ, RZ, 0x4 ;  /* 0x00000004ff050424 */ /* 0x000fe200078e00ff */
[----:B------:R-:W-:Y:S01]  /*07a0*/  @!P0 MOV R3, c[0x0][0x24c] ;  /* 0x0000930000038a02 */ /* 0x000fe20000000f00 */
[----:B------:R-:W-:Y:S02]  /*07b0*/  @!P0 IMAD.MOV.U32 R2, RZ, RZ, c[0x0][0x248] ;  /* 0x00009200ff028624 */ /* 0x000fe400078e00ff */
        /* <DEDUP_REMOVED lines=8> */
[----:B------:R-:W2:Y:S08]  /*0840*/  @!P0 I2F.S8 R9, R9 ;  /* 0x0000000900098306 */ /* 0x000eb00000001400 */
[----:B------:R-:W4:Y:S01]  /*0850*/  @!P0 I2F.S8 R10, R10 ;  /* 0x0000000a000a8306 */ /* 0x000f220000001400 */
[----:B---3--:R-:W-:-:S07]  /*0860*/  @!P0 FMUL.FTZ R16, R11, R2 ;  /* 0x000000020b108220 */ /* 0x008fce0000410000 */
[----:B------:R-:W3:Y:S01]  /*0870*/  @!P0 I2F.S16 R7, R7 ;  /* 0x0000000700078306 */ /* 0x000ee20000101400 */
[-C--:B--2---:R-:W-:Y:S02]  /*0880*/  @!P0 FMUL.FTZ R18, R9, R2.reuse ;  /* 0x0000000209128220 */ /* 0x084fe40000410000 */
[-C--:B----4-:R-:W-:Y:S02]  /*0890*/  @!P0 FMUL.FTZ R19, R10, R2.reuse ;  /* 0x000000020a138220 */ /* 0x090fe40000410000 */
[----:B---3--:R-:W-:-:S03]  /*08a0*/  @!P0 FMUL.FTZ R17, R7, R2 ;  /* 0x0000000207118220 */ /* 0x008fc60000410000 */
.L_x_2711:
[----:B0-----:R-:W-:Y:S05]  /*08b0*/  BSYNC B0 ;  /* 0x0000000000007941 */ /* 0x001fea0003800000 */
.L_x_2710:
[----:B------:R-:W-:Y:S01]  /*08c0*/  IMAD.MOV.U32 R2, RZ, RZ, c[0x0][0x258] ;  /* 0x00009600ff027624 */ /* 0x000fe200078e00ff */
[----:B------:R-:W-:Y:S01]  /*08d0*/  ULDC.64 UR38, c[0x2][0x0] ;  /* 0x0080000000267ab9 */ /* 0x000fe20000000a00 */
[----:B------:R-:W-:Y:S01]  /*08e0*/  BSSY B0, `(.L_x_2712) ;  /* 0x0000021000007945 */ /* 0x000fe20003800000 */
[----:B------:R-:W-:Y:S02]  /*08f0*/  ULDC.64 UR4, c[0x0][0x248] ;  /* 0x0000920000047ab9 */ /* 0x000fe40000000a00 */
[----:B------:R-:W-:Y:S01]  /*0900*/  ISETP.NE.AND P0, PT, R2, 0x2, PT ;  /* 0x000000020200780c */ /* 0x000fe20003f05270 */
[----:B------:R-:W-:-:S02]  /*0910*/  UIMAD.WIDE.U32 UR38, UR8, UR4, UR38 ;  /* 0x00000004082672a5 */ /* 0x000fc4000f8e0026 */
[----:B------:R-:W-:-:S04]  /*0920*/  UIMAD UR4, UR8, UR5, URZ ;  /* 0x00000005080472a4 */ /* 0x000fc8000f8e023f */
[----:B------:R-:W-:-:S06]  /*0930*/  UIADD3 UR39, UR39, UR4, URZ ;  /* 0x0000000427277290 */ /* 0x000fcc000fffe03f */
[----:B------:R-:W-:Y:S05]  /*0940*/  @!P0 BRA `(.L_x_2713) ;  /* 0x0000008000008947 */ /* 0x000fea0003800000 */
[----:B------:R-:W-:Y:S01]  /*0950*/  ISETP.GT.AND P0, PT, R22, 0x13, PT ;  /* 0x000000131600780c */ /* 0x000fe20003f04270 */
[----:B------:R-:W-:Y:S01]  /*0960*/  CS2R R24, SRZ ;  /* 0x0000000000187805 */ /* 0x000fe2000001ff00 */
[----:B------:R-:W-:-:S11]  /*0970*/  CS2R R26, SRZ ;  /* 0x00000000001a7805 */ /* 0x000fd6000001ff00 */
[----:B------:R-:W-:Y:S05]  /*0980*/  @P0 BRA `(.L_x_2714) ;  /* 0x0000016000000947 */ /* 0x000fea0003800000 */
[----:B------:R-:W-:-:S04]  /*0990*/  IMAD.MOV.U32 R3, RZ, RZ, 0x4 ;  /* 0x00000004ff037424 */ /* 0x000fc800078e00ff */
[----:B------:R-:W-:-:S05]  /*09a0*/  IMAD.WIDE R2, R0, R3, c[0x0][0x178] ;  /* 0x00005e0000027625 */ /* 0x000fca00078e0203 */
[----:B------:R0:W5:Y:S01]  /*09b0*/  LDG.E.128 R24, [R2.64] ;  /* 0x0000002402187981 */ /* 0x000162000c1e1d00 */
[----:B------:R-:W-:Y:S05]  /*09c0*/  BRA `(.L_x_2714) ;  /* 0x0000012000007947 */ /* 0x000fea0003800000 */
.L_x_2713:
[----:B------:R-:W-:-:S04]  /*09d0*/  IADD3 R2, P0, R0, c[0x0][0x178], RZ ;  /* 0x00005e0000027a10 */ /* 0x000fc80007f1e0ff */
[----:B------:R-:W-:-:S05]  /*09e0*/  LEA.HI.X.SX32 R3, R0, c[0x0][0x17c], 0x1, P0 ;  /* 0x00005f0000037a11 */ /* 0x000fca00000f0eff */
[----:B------:R-:W2:Y:S01]  /*09f0*/  LDG.E R2, [R2.64] ;  /* 0x0000002402027981 */ /* 0x000ea2000c1e1900 */
[----:B------:R-:W-:Y:S01]  /*0a00*/  MOV R4, UR38 ;  /* 0x0000002600047c02 */ /* 0x000fe20008000f00 */
        /* <DEDUP_REMOVED lines=12> */
[-C--:B--2---:R-:W-:Y:S02]  /*0ad0*/  FMUL.FTZ R27, R7, R4.reuse ;  /* 0x00000004071b7220 */ /* 0x084fe40000410000 */
[----:B---3--:R-:W-:-:S03]  /*0ae0*/  FMUL.FTZ R25, R0, R4 ;  /* 0x0000000400197220 */ /* 0x008fc60000410000 */
.L_x_2714:
[----:B------:R-:W-:Y:S05]  /*0af0*/  BSYNC B0 ;  /* 0x0000000000007941 */ /* 0x000fea0003800000 */
.L_x_2712:
[----:B------:R-:W-:Y:S01]  /*0b00*/  ULDC.64 UR4, c[0x0][0x1f8] ;  /* 0x00007e0000047ab9 */ /* 0x000fe20000000a00 */
[C---:B------:R-:W-:Y:S01]  /*0b10*/  ISETP.GT.AND P3, PT, R22.reuse, 0x1f, PT ;  /* 0x0000001f1600780c */ /* 0x040fe20003f64270 */
[----:B------:R-:W-:Y:S01]  /*0b20*/  UISETP.NE.U32.AND UP0, UPT, URZ, UR4, UPT ;  /* 0x000000043f00728c */ /* 0x000fe2000bf05070 */
[----:B------:R-:W-:Y:S01]  /*0b30*/  ISETP.EQ.U32.AND P1, PT, RZ, c[0x0][0x240], PT ;  /* 0x00009000ff007a0c */ /* 0x000fe20003f22070 */
[----:B-1----:R-:W-:Y:S01]  /*0b40*/  IMAD.U32 R0, RZ, RZ, UR40 ;  /* 0x00000028ff007e24 */ /* 0x002fe2000f8e00ff */
[----:B------:R-:W-:Y:S01]  /*0b50*/  ISETP.GT.AND P4, PT, R22, 0x13, PT ;  /* 0x000000131600780c */ /* 0x000fe20003f84270 */
[----:B------:R-:W-:Y:S01]  /*0b60*/  UISETP.NE.AND.EX UP0, UPT, URZ, UR5, UPT, UP0 ;  /* 0x000000053f00728c */ /* 0x000fe2000bf05300 */
[----:B------:R-:W-:Y:S01]  /*0b70*/  ISETP.EQ.U32.AND P2, PT, RZ, c[0x0][0x180], PT ;  /* 0x00006000ff007a0c */ /* 0x000fe20003f42070 */
[----:B------:R-:W-:Y:S01]  /*0b80*/  CS2R R28, SRZ ;  /* 0x00000000001c7805 */ /* 0x000fe2000001ff00 */
[----:B------:R-:W-:Y:S01]  /*0b90*/  ISETP.EQ.OR.EX P1, PT, RZ, c[0x0][0x244], P3, P1 ;  /* 0x00009100ff007a0c */ /* 0x000fe20001f22710 */
[----:B------:R-:W-:Y:S01]  /*0ba0*/  ULDC.64 UR4, c[0x0][0x1f8] ;  /* 0x00007e0000047ab9 */ /* 0x000fe20000000a00 */
[----:B------:R-:W-:Y:S01]  /*0bb0*/  ISETP.EQ.U32.AND P0, PT, RZ, c[0x0][0x170], PT ;  /* 0x00005c00ff007a0c */ /* 0x000fe20003f02070 */
[----:B------:R-:W-:Y:S01]  /*0bc0*/  CS2R R30, SRZ ;  /* 0x00000000001e7805 */ /* 0x000fe2000001ff00 */
[----:B------:R-:W-:-:S02]  /*0bd0*/  PLOP3.LUT P3, PT, PT, PT, UP0, 0x80, 0x0 ;  /* 0x000000000000781c */ /* 0x000fc40003f6f008 */
[----:B------:R-:W-:Y:S02]  /*0be0*/  ISETP.EQ.OR.EX P2, PT, RZ, c[0x0][0x184], P4, P2 ;  /* 0x00006100ff007a0c */ /* 0x000fe40002742720 */
[----:B------:R-:W-:Y:S01]  /*0bf0*/  @UP0 UMOV UR6, 0x4 ;  /* 0x0000000400060882 */ /* 0x000fe20000000000 */
[----:B------:R-:W-:Y:S01]  /*0c00*/  ISETP.EQ.OR.EX P0, PT, RZ, c[0x0][0x174], P4, P0 ;  /* 0x00005d00ff007a0c */ /* 0x000fe20002702700 */
[----:B------:R-:W-:Y:S01]  /*0c10*/  @UP0 UIMAD.WIDE UR4, UR47, UR6, UR4 ;  /* 0x000000062f0402a5 */ /* 0x000fe2000f8e0204 */
[----:B------:R-:W-:-:S05]  /*0c20*/  MOV R5, c[0x0][0x1d8] ;  /* 0x0000760000057a02 */ /* 0x000fca0000000f00 */
[----:B------:R-:W-:Y:S01]  /*0c30*/  IMAD.U32 R6, RZ, RZ, UR4 ;  /* 0x00000004ff067e24 */ /* 0x000fe2000f8e00ff */
[----:B------:R-:W-:Y:S01]  /*0c40*/  MOV R7, UR5 ;  /* 0x0000000500077c02 */ /* 0x000fe20008000f00 */
[----:B------:R-:W-:-:S04]  /*0c50*/  @!P1 IMAD R0, R0, R5, UR48 ;  /* 0x0000003000009e24 */ /* 0x000fc8000f8e0205 */
[----:B------:R1:W2:Y:S01]  /*0c60*/  @P3 LDG.E R20, [R6.64] ;  /* 0x0000002406143981 */ /* 0x0002a2000c1e1900 */
[----:B------:R-:W-:Y:S01]  /*0c70*/  @!P2 IMAD.MOV.U32 R5, RZ, RZ, 0x4 ;  /* 0x00000004ff05a424 */ /* 0x000fe200078e00ff */
[----:B------:R-:W-:Y:S01]  /*0c80*/  CS2R R12, SRZ ;  /* 0x00000000000c7805 */ /* 0x000fe2000001ff00 */
[----:B------:R-:W-:Y:S01]  /*0c90*/  CS2R R14, SRZ ;  /* 0x00000000000e7805 */ /* 0x000fe2000001ff00 */
[----:B0-----:R-:W-:Y:S02]  /*0ca0*/  @!P0 IMAD.MOV.U32 R3, RZ, RZ, 0x4 ;  /* 0x00000004ff038424 */ /* 0x001fe400078e00ff */
[----:B------:R-:W-:-:S04]  /*0cb0*/  @!P2 IMAD.WIDE R4, R8, R5, c[0x0][0x180] ;  /* 0x000060000804a625 */ /* 0x000fc800078e0205 */
[----:B------:R-:W-:Y:S01]  /*0cc0*/  @!P1 IMAD.MOV.U32 R9, RZ, RZ, 0x4 ;  /* 0x00000004ff099424 */ /* 0x000fe200078e00ff */
[----:B------:R-:W3:Y:S01]  /*0cd0*/  @!P2 LDG.E.128 R12, [R4.64] ;  /* 0x00000024040ca981 */ /* 0x000ee2000c1e1d00 */
[----:B------:R-:W-:Y:S02]  /*0ce0*/  @!P1 IMAD R0, R0, 0x50, R23 ;  /* 0x0000005000009824 */ /* 0x000fe400078e0217 */
[----:B------:R-:W-:-:S04]  /*0cf0*/  @!P0 IMAD.WIDE R2, R8, R3, c[0x0][0x170] ;  /* 0x00005c0008028625 */ /* 0x000fc800078e0203 */
[----:B-1----:R-:W-:Y:S01]  /*0d00*/  @!P1 IMAD.WIDE R6, R0, R9, c[0x0][0x230] ;  /* 0x00008c0000069625 */ /* 0x002fe200078e0209 */
[----:B------:R-:W4:Y:S04]  /*0d10*/  @!P0 LDG.E.128 R28, [R2.64] ;  /* 0x00000024021c8981 */ /* 0x000f28000c1e1d00 */
[----:B------:R-:W4:Y:S01]  /*0d20*/  @!P1 LDG.E.128 R8, [R6.64] ;  /* 0x0000002406089981 */ /* 0x000f22000c1e1d00 */
[----:B------:R-:W-:Y:S02]  /*0d30*/  ULDC.U8 UR4, c[0x0][0x1e4] ;  /* 0x0000790000047ab9 */ /* 0x000fe40000000000 */
[----:B------:R-:W-:Y:S02]  /*0d40*/  UISETP.NE.AND UP0, UPT, UR4, URZ, UPT ;  /* 0x0000003f0400728c */ /* 0x000fe4000bf05270 */
[----:B------:R-:W-:-:S04]  /*0d50*/  UMOV UR41, URZ ;  /* 0x0000003f00297c82 */ /* 0x000fc80008000000 */
[----:B------:R-:W-:Y:S02]  /*0d60*/  PLOP3.LUT P2, PT, PT, PT, UP0, 0x80, 0x0 ;  /* 0x000000000000781c */ /* 0x000fe40003f4f008 */
[----:B------:R-:W-:Y:S01]  /*0d70*/  ISETP.GE.AND P0, PT, R22, 0x20, PT ;  /* 0x000000201600780c */ /* 0x000fe20003f06270 */
[----:B--2---:R0:W1:Y:S01]  /*0d80*/  @P3 R2UR UR41, R20 ;  /* 0x00000000142933c2 */ /* 0x00406200000e0000 */
[----:B------:R-:W-:Y:S01]  /*0d90*/  ISETP.LT.AND P3, PT, RZ, c[0x0][0x1e0], PT ;  /* 0x00007800ff007a0c */ /* 0x000fe20003f61270 */
[----:B---3-5:R-:W-:Y:S02]  /*0da0*/  FADD.FTZ R24, R12, R24 ;  /* 0x000000180c187221 */ /* 0x028fe40000010000 */
[----:B------:R-:W-:Y:S02]  /*0db0*/  FADD.FTZ R25, R13, R25 ;  /* 0x000000190d197221 */ /* 0x000fe40000010000 */
[----:B------:R-:W-:Y:S02]  /*0dc0*/  FADD.FTZ R26, R14, R26 ;  /* 0x0000001a0e1a7221 */ /* 0x000fe40000010000 */
[----:B------:R-:W-:-:S02]  /*0dd0*/  FADD.FTZ R27, R15, R27 ;  /* 0x0000001b0f1b7221 */ /* 0x000fc40000010000 */
[----:B----4-:R-:W-:Y:S02]  /*0de0*/  FADD.FTZ R16, R28, R16 ;  /* 0x000000101c107221 */ /* 0x010fe40000010000 */
[----:B------:R-:W-:Y:S02]  /*0df0*/  FADD.FTZ R17, R29, R17 ;  /* 0x000000111d117221 */ /* 0x000fe40000010000 */
[----:B------:R-:W-:Y:S02]  /*0e00*/  FADD.FTZ R18, R30, R18 ;  /* 0x000000121e127221 */ /* 0x000fe40000010000 */
[----:B------:R-:W-:Y:S02]  /*0e10*/  FADD.FTZ R19, R31, R19 ;  /* 0x000000131f137221 */ /* 0x000fe40000010000 */
[----:B------:R-:W-:Y:S02]  /*0e20*/  @!P1 FMUL.FTZ R24, R24, R8 ;  /* 0x0000000818189220 */ /* 0x000fe40000410000 */
[----:B------:R-:W-:-:S02]  /*0e30*/  @!P1 FMUL.FTZ R25, R25, R9 ;  /* 0x0000000919199220 */ /* 0x000fc40000410000 */
[----:B------:R-:W-:Y:S02]  /*0e40*/  @!P1 FMUL.FTZ R26, R26, R10 ;  /* 0x0000000a1a1a9220 */ /* 0x000fe40000410000 */
[----:B------:R-:W-:Y:S01]  /*0e50*/  @!P1 FMUL.FTZ R27, R27, R11 ;  /* 0x0000000b1b1b9220 */ /* 0x000fe20000410000 */
[----:B------:R-:W-:Y:S05]  /*0e60*/  @!P2 BRA P3, `(.L_x_2715) ;  /* 0x000009500000a947 */ /* 0x000fea0001800000 */
[----:B01----:R-:W-:Y:S02]  /*0e70*/  ULDC UR4, c[0x0][0x1e0] ;  /* 0x0000780000047ab9 */ /* 0x003fe40000000800 */
[----:B------:R-:W-:-:S06]  /*0e80*/  UISETP.GT.OR UP0, UPT, UR8, UR4, !UP0 ;  /* 0x000000040800728c */ /* 0x000fcc000c704670 */
[----:B------:R-:W-:-:S13]  /*0e90*/  PLOP3.LUT P1, PT, PT, PT, UP0, 0x80, 0x0 ;  /* 0x000000000000781c */ /* 0x000fda0003f2f008 */
[----:B------:R-:W-:Y:S05]  /*0ea0*/  @P1 BRA `(.L_x_2716) ;  /* 0x00000bd000001947 */ /* 0x000fea0003800000 */
[----:B------:R-:W-:Y:S02]  /*0eb0*/  MOV R0, c[0x0][0x1e0] ;  /* 0x0000780000007a02 */ /* 0x000fe40000000f00 */
[----:B------:R-:W-:Y:S02]  /*0ec0*/  IABS R6, R23 ;  /* 0x0000001700067213 */ /* 0x000fe40000000000 */
[----:B------:R-:W-:-:S04]  /*0ed0*/  LEA.HI R0, R0, c[0x0][0x1e0], RZ, 0x1 ;  /* 0x0000780000007a11 */ /* 0x000fc800078f08ff */
        /* <DEDUP_REMOVED lines=10> */
[----:B------:R-:W-:Y:S02]  /*0f80*/  IMAD R7, R4, R5, RZ ;  /* 0x0000000504077224 */ /* 0x000fe400078e02ff */
[----:B------:R-:W-:-:S03]  /*0f90*/  IMAD.MOV.U32 R4, RZ, RZ, R6 ;  /* 0x000000ffff047224 */ /* 0x000fc600078e0006 */
        /* <DEDUP_REMOVED lines=12> */
[----:B------:R-:W-:Y:S02]  /*1060*/  MOV R29, R3 ;  /* 0x00000003001d7202 */ /* 0x000fe40000000f00 */
[----:B------:R-:W-:Y:S02]  /*1070*/  LOP3.LUT P0, RZ, R28, 0x3, RZ, 0xc0, !PT ;  /* 0x000000031cff7812 */ /* 0x000fe4000780c0ff */
[----:B------:R-:W-:Y:S01]  /*1080*/  P2R R31, PR, RZ, 0x2 ;  /* 0x00000002ff1f7803 */ /* 0x000fe20000000000 */
[----:B------:R-:W-:Y:S01]  /*1090*/  @!P3 IMAD.MOV R29, RZ, RZ, -R29 ;  /* 0x000000ffff1db224 */ /* 0x000fe200078e0a1d */
        /* <DEDUP_REMOVED lines=10> */
[----:B------:R-:W-:Y:S01]  /*1140*/  IMAD.MOV.U32 R8, RZ, RZ, 0x53f ;  /* 0x0000053fff087424 */ /* 0x000fe200078e00ff */
[----:B------:R-:W-:Y:S01]  /*1150*/  MOV R11, c[0x4][0x34] ;  /* 0x01000d00000b7a02 */ /* 0x000fe20000000f00 */
[----:B------:R-:W-:Y:S02]  /*1160*/  IMAD.MOV.U32 R10, RZ, RZ, c[0x4][0x30] ;  /* 0x01000c00ff0a7624 */ /* 0x000fe400078e00ff */
[----:B------:R-:W-:-:S02]  /*1170*/  IMAD.MOV.U32 R12, RZ, RZ, 0x1 ;  /* 0x00000001ff0c7424 */ /* 0x000fc400078e00ff */
[----:B------:R-:W-:Y:S02]  /*1180*/  IMAD.MOV.U32 R13, RZ, RZ, RZ ;  /* 0x000000ffff0d7224 */ /* 0x000fe400078e00ff */
        /* <DEDUP_REMOVED lines=8> */
.L_x_2717:
[----:B------:R-:W-:Y:S01]  /*1210*/  IMAD R0, R28, R29, R30 ;  /* 0x0000001d1c007224 */ /* 0x000fe200078e021e */
[----:B------:R-:W-:Y:S01]  /*1220*/  ISETP.NE.AND P6, PT, R31, RZ, PT ;  /* 0x000000ff1f00720c */ /* 0x000fe20003fc5270 */
[----:B------:R-:W-:Y:S01]  /*1230*/  WARPSYNC 0xffffffff ;  /* 0xffffffff00007948 */ /* 0x000fe20003800000 */
[----:B------:R-:W-:Y:S02]  /*1240*/  MOV R20, c[0x0][0x1e0] ;  /* 0x0000780000147a02 */ /* 0x000fe40000000f00 */
[----:B------:R-:W-:-:S05]  /*1250*/  LEA R13, R0, 0x240, 0x2 ;  /* 0x00000240000d7811 */ /* 0x000fca00078e10ff */
[----:B------:R-:W-:-:S04]  /*1260*/  IMAD R14, R20, 0x4, R13 ;  /* 0x00000004140e7824 */ /* 0x000fc800078e020d */
[----:B------:R0:W-:Y:S04]  /*1270*/  @P6 STS.128 [R13], R16 ;  /* 0x000000100d006388 */ /* 0x0001e80000000c00 */
[----:B------:R0:W-:Y:S04]  /*1280*/  @P6 STS.128 [R14], R24 ;  /* 0x000000180e006388 */ /* 0x0001e80000000c00 */
        /* <DEDUP_REMOVED lines=11> */
[----:B0-----:R0:W1:Y:S01]  /*1340*/  LDS R16, [R3.X4+0x240] ;  /* 0x0002400003107984 */ /* 0x0010620000004800 */
[----:B------:R-:W-:Y:S01]  /*1350*/  LEA.HI R0, R3, R3, RZ, 0x1 ;  /* 0x0000000303007211 */ /* 0x000fe200078f08ff */
[----:B------:R-:W-:Y:S01]  /*1360*/  BSSY B1, `(.L_x_2720) ;  /* 0x0000037000017945 */ /* 0x000fe20003800000 */
[----:B------:R-:W-:Y:S01]  /*1370*/  LEA R28, R28, R15, 0x2 ;  /* 0x0000000f1c1c7211 */ /* 0x000fe200078e10ff */
[----:B------:R-:W-:Y:S01]  /*1380*/  IMAD R21, R20, 0x4, R15 ;  /* 0x0000000414157824 */ /* 0x000fe200078e020f */
[----:B------:R0:W2:Y:S01]  /*1390*/  LDS R18, [R3.X4+0x244] ;  /* 0x0002440003127984 */ /* 0x0000a20000004800 */
[----:B------:R-:W-:Y:S02]  /*13a0*/  IMAD.SHL.U32 R0, R0, 0x2, RZ ;  /* 0x0000000200007824 */ /* 0x000fe400078e00ff */
[----:B------:R-:W-:Y:S01]  /*13b0*/  IMAD R20, R20, 0x4, R28 ;  /* 0x0000000414147824 */ /* 0x000fe200078e021c */
[----:B------:R0:W3:Y:S02]  /*13c0*/  LDS R17, [R28] ;  /* 0x000000001c117984 */ /* 0x0000e40000000800 */
[----:B------:R-:W-:-:S02]  /*13d0*/  LOP3.LUT R6, R0, 0xfffffffc, RZ, 0xc0, !PT ;  /* 0xfffffffc00067812 */ /* 0x000fc400078ec0ff */
[----:B------:R0:W4:Y:S02]  /*13e0*/  LDS R19, [R28+0x4] ;  /* 0x000004001c137984 */ /* 0x0001240000000800 */
[----:B------:R-:W-:Y:S02]  /*13f0*/  ISETP.GE.AND P0, PT, R6, c[0x0][0x1e0], PT ;  /* 0x0000780006007a0c */ /* 0x000fe40003f06270 */
[----:B------:R0:W0:Y:S04]  /*1400*/  LDS R24, [R21] ;  /* 0x0000000015187984 */ /* 0x0000280000000800 */
[----:B------:R0:W0:Y:S04]  /*1410*/  LDS R26, [R21+0x4] ;  /* 0x00000400151a7984 */ /* 0x0000280000000800 */
[----:B------:R0:W0:Y:S04]  /*1420*/  LDS R25, [R20] ;  /* 0x0000000014197984 */ /* 0x0000280000000800 */
[----:B------:R0:W0:Y:S01]  /*1430*/  LDS R27, [R20+0x4] ;  /* 0x00000400141b7984 */ /* 0x0000220000000800 */
[----:B------:R-:W-:Y:S05]  /*1440*/  @P0 BRA `(.L_x_2721) ;  /* 0x0000028000000947 */ /* 0x000fea0003800000 */
[----:B------:R-:W5:Y:S01]  /*1450*/  I2F R2, c[0x0][0x1e0] ;  /* 0x0000780000027b06 */ /* 0x000f620000201400 */
[----:B------:R-:W-:Y:S01]  /*1460*/  IADD3 R4, R6, 0x2, RZ ;  /* 0x0000000206047810 */ /* 0x000fe20007ffe0ff */
[----:B------:R-:W-:-:S02]  /*1470*/  ULDC UR4, c[0x0][0x1ec] ;  /* 0x00007b0000047ab9 */ /* 0x000fc40000000800 */
[----:B------:R-:W-:-:S04]  /*1480*/  UIADD3 UR4, -UR41, UR4, URZ ;  /* 0x0000000429047290 */ /* 0x000fc8000fffe13f */
[----:B------:R-:W-:Y:S08]  /*1490*/  I2F R4, R4 ;  /* 0x0000000400047306 */ /* 0x000ff00000201400 */
[----:B-----5:R-:W5:Y:S08]  /*14a0*/  MUFU.RCP R2, R2 ;  /* 0x0000000200027308 */ /* 0x020f700000001000 */
[----:B0-----:R-:W0:Y:S01]  /*14b0*/  I2F R3, R6 ;  /* 0x0000000600037306 */ /* 0x001e220000201400 */
[----:B-----5:R-:W-:-:S07]  /*14c0*/  FMUL.FTZ R5, R4, R2 ;  /* 0x0000000204057220 */ /* 0x020fce0000410000 */
[----:B------:R-:W-:Y:S01]  /*14d0*/  I2F R0, UR4 ;  /* 0x0000000400007d06 */ /* 0x000fe20008201400 */
[----:B------:R-:W-:Y:S02]  /*14e0*/  FMUL.FTZ R5, R5, 13.28771209716796875 ;  /* 0x41549a7805057820 */ /* 0x000fe40000410000 */
[----:B0-----:R-:W-:-:S05]  /*14f0*/  FMUL.FTZ R3, R3, R2 ;  /* 0x0000000203037220 */ /* 0x001fca0000410000 */
        /* <DEDUP_REMOVED lines=11> */
[-C--:B------:R-:W-:Y:S02]  /*15b0*/  FMUL.FTZ R9, R27, R4.reuse ;  /* 0x000000041b097220 */ /* 0x080fe40000410000 */
[-C--:B--2---:R-:W-:Y:S02]  /*15c0*/  FMUL.FTZ R8, R18, R4.reuse ;  /* 0x0000000412087220 */ /* 0x084fe40000410000 */
[----:B------:R-:W-:Y:S01]  /*15d0*/  FMUL.FTZ R10, R26, R4 ;  /* 0x000000041a0a7220 */ /* 0x000fe20000410000 */
[----:B------:R-:W0:Y:S01]  /*15e0*/  MUFU.COS R0, R11 ;  /* 0x0000000b00007308 */ /* 0x000e220000000000 */
[-C--:B---3-5:R-:W-:Y:S02]  /*15f0*/  FMUL.FTZ R3, R17, R2.reuse ;  /* 0x0000000211037220 */ /* 0x0a8fe40000410000 */
[----:B-1----:R-:W-:Y:S02]  /*1600*/  FMUL.FTZ R4, R16, R2 ;  /* 0x0000000210047220 */ /* 0x002fe40000410000 */
        /* <DEDUP_REMOVED lines=12> */
.L_x_2721:
[----:B------:R-:W-:Y:S05]  /*16d0*/  BSYNC B1 ;  /* 0x0000000000017941 */ /* 0x000fea0003800000 */
.L_x_2720:
[----:B0-----:R0:W-:Y:S04]  /*16e0*/  STS [R21], R24 ;  /* 0x0000001815007388 */ /* 0x0011e80000000800 */
[----:B------:R0:W-:Y:S04]  /*16f0*/  STS [R21+0x4], R26 ;  /* 0x0000041a15007388 */ /* 0x0001e80000000800 */
[----:B------:R0:W-:Y:S04]  /*1700*/  STS [R20], R25 ;  /* 0x0000001914007388 */ /* 0x0001e80000000800 */
[----:B------:R0:W-:Y:S04]  /*1710*/  STS [R20+0x4], R27 ;  /* 0x0000041b14007388 */ /* 0x0001e80000000800 */
[----:B-1----:R0:W-:Y:S04]  /*1720*/  STS [R15], R16 ;  /* 0x000000100f007388 */ /* 0x0021e80000000800 */
[----:B--2---:R0:W-:Y:S04]  /*1730*/  STS [R15+0x4], R18 ;  /* 0x000004120f007388 */ /* 0x0041e80000000800 */
[----:B---3--:R0:W-:Y:S04]  /*1740*/  STS [R28], R17 ;  /* 0x000000111c007388 */ /* 0x0081e80000000800 */
[----:B----4-:R0:W-:Y:S02]  /*1750*/  STS [R28+0x4], R19 ;  /* 0x000004131c007388 */ /* 0x0101e40000000800 */
.L_x_2719:
[----:B------:R-:W-:Y:S05]  /*1760*/  BSYNC B0 ;  /* 0x0000000000007941 */ /* 0x000fea0003800000 */
.L_x_2718:
[----:B------:R-:W-:Y:S06]  /*1770*/  BAR.SYNC.DEFER_BLOCKING 0x0 ;  /* 0x0000000000007b1d */ /* 0x000fec0000010000 */
[----:B0-----:R0:W1:Y:S04]  /*1780*/  @P6 LDS.128 R16, [R13] ;  /* 0x000000000d106984 */ /* 0x0010680000000c00 */
[----:B------:R0:W2:Y:S04]  /*1790*/  @P6 LDS.128 R24, [R14] ;  /* 0x000000000e186984 */ /* 0x0000a80000000c00 */
[----:B------:R-:W-:Y:S06]  /*17a0*/  BAR.SYNC.DEFER_BLOCKING 0x0 ;  /* 0x0000000000007b1d */ /* 0x000fec0000010000 */
[----:B------:R-:W-:Y:S05]  /*17b0*/  BRA `(.L_x_2716) ;  /* 0x000002c000007947 */ /* 0x000fea0003800000 */
.L_x_2715:
[----:B01----:R-:W-:Y:S01]  /*17c0*/  ISETP.GE.AND P0, PT, R23, c[0x0][0x1e0], PT ;  /* 0x0000780017007a0c */ /* 0x003fe20003f06270 */
[----:B------:R-:W-:-:S12]  /*17d0*/  BSSY B0, `(.L_x_2716) ;  /* 0x000002a000007945 */ /* 0x000fd80003800000 */
[----:B------:R-:W-:Y:S05]  /*17e0*/  @P0 BRA `(.L_x_2722) ;  /* 0x0000028000000947 */ /* 0x000fea0003800000 */
[----:B------:R-:W0:Y:S01]  /*17f0*/  I2F R6, c[0x0][0x1e0] ;  /* 0x0000780000067b06 */ /* 0x000e220000201400 */
[----:B------:R-:W-:Y:S01]  /*1800*/  IADD3 R2, R23, 0x2, RZ ;  /* 0x0000000217027810 */ /* 0x000fe20007ffe0ff */
[----:B------:R-:W-:Y:S02]  /*1810*/  ULDC UR4, c[0x0][0x1ec] ;  /* 0x00007b0000047ab9 */ /* 0x000fe40000000800 */
[----:B------:R-:W-:-:S04]  /*1820*/  UIADD3 UR4, -UR41, UR4, URZ ;  /* 0x0000000429047290 */ /* 0x000fc8000fffe13f */
        /* <DEDUP_REMOVED lines=20> */
[----:B------:R-:W-:Y:S01]  /*1970*/  FMUL.FTZ R10, R26, R7 ;  /* 0x000000071a0a7220 */ /* 0x000fe20000410000 */
[----:B------:R-:W0:Y:S01]  /*1980*/  MUFU.COS R2, R11 ;  /* 0x0000000b00027308 */ /* 0x000e220000000000 */
[-C--:B-1----:R-:W-:Y:S02]  /*1990*/  FFMA.FTZ R4, R18, R6.reuse, -R5 ;  /* 0x0000000612047223 */ /* 0x082fe40000010805 */
[-C--:B------:R-:W-:Y:S02]  /*19a0*/  FFMA.FTZ R26, R26, R6.reuse, -R9 ;  /* 0x000000061a1a7223 */ /* 0x080fe40000010809 */
[-C--:B------:R-:W-:Y:S02]  /*19b0*/  FFMA.FTZ R19, R19, R6.reuse, R8 ;  /* 0x0000000613137223 */ /* 0x080fe40000010008 */
[----:B------:R-:W-:-:S02]  /*19c0*/  FFMA.FTZ R27, R27, R6, R10 ;  /* 0x000000061b1b7223 */ /* 0x000fc4000001000a */
[-C--:B--2---:R-:W-:Y:S02]  /*19d0*/  FMUL.FTZ R5, R17, R3.reuse ;  /* 0x0000000311057220 */ /* 0x084fe40000410000 */
[-C--:B------:R-:W-:Y:S02]  /*19e0*/  FMUL.FTZ R7, R25, R3.reuse ;  /* 0x0000000319077220 */ /* 0x080fe40000410000 */
[-C--:B------:R-:W-:Y:S02]  /*19f0*/  FMUL.FTZ R0, R16, R3.reuse ;  /* 0x0000000310007220 */ /* 0x080fe40000410000 */
[----:B------:R-:W-:Y:S02]  /*1a00*/  FMUL.FTZ R3, R24, R3 ;  /* 0x0000000318037220 */ /* 0x000fe40000410000 */
[-C--:B0-----:R-:W-:Y:S02]  /*1a10*/  FFMA.FTZ R5, R16, R2.reuse, -R5 ;  /* 0x0000000210057223 */ /* 0x081fe40000010805 */
[----:B------:R-:W-:-:S02]  /*1a20*/  FFMA.FTZ R24, R24, R2, -R7 ;  /* 0x0000000218187223 */ /* 0x000fc40000010807 */
[-C--:B------:R-:W-:Y:S01]  /*1a30*/  FFMA.FTZ R17, R17, R2.reuse, R0 ;  /* 0x0000000211117223 */ /* 0x080fe20000010000 */
[----:B------:R-:W-:Y:S01]  /*1a40*/  MOV R16, R5 ;  /* 0x0000000500107202 */ /* 0x000fe20000000f00 */
[----:B------:R-:W-:Y:S02]  /*1a50*/  FFMA.FTZ R25, R25, R2, R3 ;  /* 0x0000000219197223 */ /* 0x000fe40000010003 */
[----:B------:R-:W-:Y:S02]  /*1a60*/  IMAD.MOV.U32 R18, RZ, RZ, R4 ;  /* 0x000000ffff127224 */ /* 0x000fe400078e0004 */
.L_x_2722:
[----:B------:R-:W-:Y:S05]  /*1a70*/  BSYNC B0 ;  /* 0x0000000000007941 */ /* 0x000fea0003800000 */
.L_x_2716:
[----:B0-----:R-:W-:Y:S01]  /*1a80*/  ISETP.GT.AND P0, PT, R22, 0x1f, PT ;  /* 0x0000001f1600780c */ /* 0x001fe20003f04270 */
[----:B------:R-:W-:Y:S01]  /*1a90*/  BSSY B0, `(.L_x_2723) ;  /* 0x000001c000007945 */ /* 0x000fe20003800000 */
[----:B------:R-:W-:-:S11]  /*1aa0*/  IMAD.MOV.U32 R0, RZ, RZ, RZ ;  /* 0x000000ffff007224 */ /* 0x000fd600078e00ff */
[----:B------:R-:W-:Y:S05]  /*1ab0*/  @P0 BRA `(.L_x_2724) ;  /* 0x0000019000000947 */ /* 0x000fea0003800000 */
[----:B------:R-:W-:Y:S01]  /*1ac0*/  ISETP.GT.AND P0, PT, R22, 0x13, PT ;  /* 0x000000131600780c */ /* 0x000fe20003f04270 */
[----:B------:R-:W-:Y:S01]  /*1ad0*/  IMAD.U32 R0, RZ, RZ, UR43 ;  /* 0x0000002bff007e24 */ /* 0x000fe2000f8e00ff */
[----:B------:R-:W-:Y:S01]  /*1ae0*/  IADD3 R23, R23, UR50, RZ ;  /* 0x0000003217177c10 */ /* 0x000fe2000fffe0ff */
[----:B-1----:R0:W-:Y:S01]  /*1af0*/  STS.128 [R22.X16+0x40], R16 ;  /* 0x0000401016007388 */ /* 0x0021e2000000cc00 */
[----:B--2---:R-:W-:-:S04]  /*1b00*/  FMUL.FTZ R5, R25, R17 ;  /* 0x0000001119057220 */ /* 0x004fc80000410000 */
[----:B------:R-:W-:-:S05]  /*1b10*/  FFMA.FTZ R5, R24, R16, R5 ;  /* 0x0000001018057223 */ /* 0x000fca0000010005 */
[----:B------:R-:W-:Y:S01]  /*1b20*/  @!P0 SHF.L.U32 R0, R0, 0x2, RZ ;  /* 0x0000000200008819 */ /* 0x000fe200000006ff */
[----:B------:R-:W-:-:S04]  /*1b30*/  @!P0 IMAD.MOV.U32 R3, RZ, RZ, 0x4 ;  /* 0x00000004ff038424 */ /* 0x000fc800078e00ff */
[----:B------:R-:W-:-:S04]  /*1b40*/  @!P0 IMAD R0, R23, c[0x0][0x1d4], R0 ;  /* 0x0000750017008a24 */ /* 0x000fc800078e0200 */
[----:B------:R-:W-:-:S04]  /*1b50*/  @!P0 IMAD.WIDE R2, R0, R3, c[0x0][0x198] ;  /* 0x0000660000028625 */ /* 0x000fc800078e0203 */
[----:B------:R-:W-:Y:S01]  /*1b60*/  FFMA.FTZ R0, R26, R18, R5 ;  /* 0x000000121a007223 */ /* 0x000fe20000010005 */
[----:B------:R0:W-:Y:S03]  /*1b70*/  @!P0 STG.E.128 [R2.64], R24 ;  /* 0x0000001802008986 */ /* 0x0001e6000c101d24 */
[----:B------:R-:W-:Y:S01]  /*1b80*/  FFMA.FTZ R4, R27, R19, R0 ;  /* 0x000000131b047223 */ /* 0x000fe20000010000 */
[----:B------:R-:W-:Y:S05]  /*1b90*/  BRA.DIV ~URZ, `(.L_x_2725) ;  /* 0x00006be27f007947 */ /* 0x000fea000b800000 */
[----:B------:R1:W2:Y:S02]  /*1ba0*/  SHFL.BFLY PT, R0, R4, 0x10, 0x1f ;  /* 0x0e001f0004007f89 */ /* 0x0002a400000e0000 */
.L_x_2832:
[----:B--2---:R-:W-:Y:S01]  /*1bb0*/  FADD.FTZ R9, R4, R0 ;  /* 0x0000000004097221 */ /* 0x004fe20000010000 */
[----:B------:R-:W-:Y:S05]  /*1bc0*/  BRA.DIV ~URZ, `(.L_x_2726) ;  /* 0x00006c127f007947 */ /* 0x000fea000b800000 */
[----:B------:R-:W2:Y:S02]  /*1bd0*/  SHFL.BFLY PT, R0, R9, 0x8, 0x1f ;  /* 0x0d001f0009007f89 */ /* 0x000ea400000e0000 */
[----:B--2---:R-:W-:-:S05]  /*1be0*/  FADD.FTZ R0, R9, R0 ;  /* 0x0000000009007221 */ /* 0x004fca0000010000 */
[----:B0-----:R-:W0:Y:S02]  /*1bf0*/  SHFL.BFLY PT, R3, R0, 0x4, 0x1f ;  /* 0x0c801f0000037f89 */ /* 0x001e2400000e0000 */
[----:B0-----:R-:W-:-:S05]  /*1c00*/  FADD.FTZ R3, R0, R3 ;  /* 0x0000000300037221 */ /* 0x001fca0000010000 */
[----:B------:R-:W0:Y:S02]  /*1c10*/  SHFL.BFLY PT, R2, R3, 0x2, 0x1f ;  /* 0x0c401f0003027f89 */ /* 0x000e2400000e0000 */
[----:B01----:R-:W-:-:S05]  /*1c20*/  FADD.FTZ R4, R3, R2 ;  /* 0x0000000203047221 */ /* 0x003fca0000010000 */
[----:B------:R0:W1:Y:S02]  /*1c30*/  SHFL.BFLY PT, R5, R4, 0x1, 0x1f ;  /* 0x0c201f0004057f89 */ /* 0x00006400000e0000 */
.L_x_2833:
[----:B-1----:R-:W-:Y:S02]  /*1c40*/  FADD.FTZ R0, R5, R4 ;  /* 0x0000000405007221 */ /* 0x002fe40000010000 */
.L_x_2724:
[----:B------:R-:W-:Y:S05]  /*1c50*/  BSYNC B0 ;  /* 0x0000000000007941 */ /* 0x000fea0003800000 */
.L_x_2723:
[----:B0-----:R-:W-:Y:S01]  /*1c60*/  IMAD.U32 R4, RZ, RZ, UR45 ;  /* 0x0000002dff047e24 */ /* 0x001fe2000f8e00ff */
[----:B------:R-:W-:-:S04]  /*1c70*/  ISETP.NE.AND P0, PT, R22, RZ, PT ;  /* 0x000000ff1600720c */ /* 0x000fc80003f05270 */
[----:B------:R-:W-:-:S04]  /*1c80*/  IADD3 R4, -R4, UR42, RZ ;  /* 0x0000002a04047c10 */ /* 0x000fc8000fffe1ff */
[----:B------:R-:W-:-:S05]  /*1c90*/  LEA R5, R4, 0x240, 0x2 ;  /* 0x0000024004057811 */ /* 0x000fca00078e10ff */
[----:B------:R0:W-:Y:S01]  /*1ca0*/  STL [R1+0x34], R5 ;  /* 0x0000340501007387 */ /* 0x0001e20000100800 */
[----:B------:R-:W-:Y:S01]  /*1cb0*/  @P0 MOV R252, 0xff7fffff ;  /* 0xff7fffff00fc0802 */ /* 0x000fe20000000f00 */
[----:B------:R-:W-:Y:S05]  /*1cc0*/  @P0 BRA `(.L_x_2727) ;  /* 0x0000010000000947 */ /* 0x000fea0003800000 */
[----:B------:R-:W-:Y:S01]  /*1cd0*/  ISETP.NE.U32.AND P0, PT, RZ, c[0x0][0x218], PT ;  /* 0x00008600ff007a0c */ /* 0x000fe20003f05070 */
[----:B------:R-:W-:-:S03]  /*1ce0*/  FMUL.FTZ R252, R0, c[0x0][0x1f0] ;  /* 0x00007c0000fc7a20 */ /* 0x000fc60000410000 */
[----:B------:R-:W-:-:S13]  /*1cf0*/  ISETP.NE.AND.EX P0, PT, RZ, c[0x0][0x21c], PT, P0 ;  /* 0x00008700ff007a0c */ /* 0x000fda0003f05300 */
[----:B------:R-:W-:Y:S05]  /*1d00*/  @!P0 BRA `(.L_x_2728) ;  /* 0x000000b000008947 */ /* 0x000fea0003800000 */
[----:B------:R-:W-:Y:S02]  /*1d10*/  UIADD3 UR4, -UR41, UR42, URZ ;  /* 0x0000002a29047290 */ /* 0x000fe4000fffe13f */
        /* <DEDUP_REMOVED lines=8> */
[----:B------:R-:W3:Y:S02]  /*1da0*/  LDG.E R3, [R2.64] ;  /* 0x0000002402037981 */ /* 0x000ee4000c1e1900 */
[----:B---3--:R-:W-:-:S05]  /*1db0*/  FADD.FTZ R252, R252, R3 ;  /* 0x00000003fcfc7221 */ /* 0x008fca0000010000 */
.L_x_2728:
[----:B------:R3:W-:Y:S02]  /*1dc0*/  STS [R5], R252 ;  /* 0x000000fc05007388 */ /* 0x0007e40000000800 */
.L_x_2727:
[----:B------:R-:W-:Y:S02]  /*1dd0*/  WARPSYNC 0xffffffff ;  /* 0xffffffff00007948 */ /* 0x000fe40003800000 */
[----:B------:R-:W4:Y:S01]  /*1de0*/  R2UR UR4, R4 ;  /* 0x00000000040473c2 */ /* 0x000f2200000e0000 */
[----:B------:R-:W-:Y:S01]  /*1df0*/  IADD3 R0, R22, UR45, RZ ;  /* 0x0000002d16007c10 */ /* 0x000fe2000fffe0ff */
[----:B------:R-:W-:Y:S01]  /*1e00*/  ULDC UR6, c[0x0][0x1d0] ;  /* 0x0000740000067ab9 */ /* 0x000fe20000000800 */
[----:B------:R-:W-:Y:S01]  /*1e10*/  BAR.SYNC.DEFER_BLOCKING 0x0 ;  /* 0x0000000000007b1d */ /* 0x000fe20000010000 */
[----:B------:R-:W-:-:S04]  /*1e20*/  UIMAD UR6, UR46, UR6, UR48 ;  /* 0x000000062e0672a4 */ /* 0x000fc8000f8e0230 */
[----:B------:R-:W-:Y:S01]  /*1e30*/  UIMAD UR6, UR6, 0x50, URZ ;  /* 0x00000050060678a4 */ /* 0x000fe2000f8e023f */
[----:B------:R-:W-:Y:S01]  /*1e40*/  BSSY B0, `(.L_x_2729) ;  /* 0x00003de000007945 */ /* 0x000fe20003800000 */
[----:B----4-:R-:W-:-:S04]  /*1e50*/  UIADD3 UR4, UR4, 0x1f, URZ ;  /* 0x0000001f04047890 */ /* 0x010fc8000fffe03f */
[----:B------:R-:W-:-:S04]  /*1e60*/  USHF.R.S32.HI UR5, URZ, 0x1f, UR4 ;  /* 0x0000001f3f057899 */ /* 0x000fc80008011404 */
[----:B------:R-:W-:-:S04]  /*1e70*/  ULEA.HI UR5, UR5, UR4, URZ, 0x5 ;  /* 0x0000000405057291 */ /* 0x000fc8000f8f283f */
[----:B------:R-:W-:-:S04]  /*1e80*/  ULOP3.LUT UR5, UR5, 0xffffffe0, URZ, 0xc0, !UPT ;  /* 0xffffffe005057892 */ /* 0x000fc8000f8ec03f */
[----:B------:R-:W-:-:S06]  /*1e90*/  UIADD3 UR7, UR45, UR5, URZ ;  /* 0x000000052d077290 */ /* 0x000fcc000fffe03f */
[----:B------:R-:W-:-:S13]  /*1ea0*/  ISETP.GE.AND P0, PT, R0, UR7, PT ;  /* 0x0000000700007c0c */ /* 0x000fda000bf06270 */
[----:B------:R-:W-:Y:S05]  /*1eb0*/  @P0 BRA `(.L_x_2730) ;  /* 0x00003d6000000947 */ /* 0x000fea0003800000 */
[----:B------:R-:W-:Y:S01]  /*1ec0*/  IABS R2, c[0x0][0x1d4] ;  /* 0x0000750000027a13 */ /* 0x000fe20000000000 */
[----:B------:R-:W4:Y:S03]  /*1ed0*/  LDS.128 R12, [0x40] ;  /* 0x00004000ff0c7984 */ /* 0x000f260000000c00 */
[----:B------:R-:W-:Y:S01]  /*1ee0*/  MOV R116, R2 ;  /* 0x0000000200747202 */ /* 0x000fe20000000f00 */
[----:B------:R-:W5:Y:S03]  /*1ef0*/  LDS.128 R8, [0x50] ;  /* 0x00005000ff087984 */ /* 0x000f660000000c00 */
[----:B------:R-:W0:Y:S02]  /*1f00*/  I2F.RP R2, R116 ;  /* 0x0000007400027306 */ /* 0x000e240000209400 */
[----:B0--3--:R-:W0:Y:S04]  /*1f10*/  LDS.128 R4, [0x60] ;  /* 0x00006000ff047984 */ /* 0x009e280000000c00 */
[----:B------:R-:W3:Y:S04]  /*1f20*/  LDS.128 R248, [0x70] ;  /* 0x00007000fff87984 */ /* 0x000ee80000000c00 */
[----:B------:R-:W2:Y:S04]  /*1f30*/  LDS.128 R112, [0x80] ;  /* 0x00008000ff707984 */ /* 0x000ea80000000c00 */
[----:B------:R-:W1:Y:S01]  /*1f40*/  LDS.128 R108, [0x90] ;  /* 0x00009000ff6c7984 */ /* 0x000e620000000c00 */
[----:B------:R-:W4:Y:S03]  /*1f50*/  MUFU.RCP R2, R2 ;  /* 0x0000000200027308 */ /* 0x000f260000001000 */
[----:B------:R-:W1:Y:S04]  /*1f60*/  LDS.128 R104, [0xa0] ;  /* 0x0000a000ff687984 */ /* 0x000e680000000c00 */
[----:B------:R-:W1:Y:S04]  /*1f70*/  LDS.128 R100, [0xb0] ;  /* 0x0000b000ff647984 */ /* 0x000e680000000c00 */
[----:B------:R-:W1:Y:S04]  /*1f80*/  LDS.128 R96, [0xc0] ;  /* 0x0000c000ff607984 */ /* 0x000e680000000c00 */
[----:B------:R-:W1:Y:S01]  /*1f90*/  LDS.128 R92, [0xd0] ;  /* 0x0000d000ff5c7984 */ /* 0x000e620000000c00 */
[----:B----4-:R-:W-:-:S03]  /*1fa0*/  IADD3 R2, R2, 0xffffffe, RZ ;  /* 0x0ffffffe02027810 */ /* 0x010fc60007ffe0ff */
[----:B------:R4:W-:Y:S01]  /*1fb0*/  STL.64 [R1+0x20], R12 ;  /* 0x0000200c01007387 */ /* 0x0009e20000100a00 */
[----:B------:R0:W2:Y:S03]  /*1fc0*/  F2I.FTZ.U32.TRUNC.NTZ R3, R2 ;  /* 0x0000000200037305 */ /* 0x0000a6000021f000 */
[----:B------:R4:W-:Y:S04]  /*1fd0*/  STL.64 [R1+0x28], R14 ;  /* 0x0000280e01007387 */ /* 0x0009e80000100a00 */
[----:B-----5:R4:W-:Y:S04]  /*1fe0*/  STL.64 [R1+0x10], R8 ;  /* 0x0000100801007387 */ /* 0x0209e80000100a00 */
[----:B------:R4:W-:Y:S01]  /*1ff0*/  STL.64 [R1+0x18], R10 ;  /* 0x0000180a01007387 */ /* 0x0009e20000100a00 */
[----:B0-----:R-:W-:-:S03]  /*2000*/  IMAD.MOV.U32 R2, RZ, RZ, RZ ;  /* 0x000000ffff027224 */ /* 0x001fc600078e00ff */
[----:B------:R4:W-:Y:S01]  /*2010*/  STL.64 [R1], R4 ;  /* 0x0000000401007387 */ /* 0x0009e20000100a00 */
[----:B--2---:R-:W-:-:S03]  /*2020*/  IMAD.MOV R119, RZ, RZ, -R3 ;  /* 0x000000ffff777224 */ /* 0x004fc600078e0a03 */
[----:B------:R4:W-:Y:S01]  /*2030*/  STL.64 [R1+0x8], R6 ;  /* 0x0000080601007387 */ /* 0x0009e20000100a00 */
[----:B------:R-:W-:-:S03]  /*2040*/  IMAD R119, R119, R116, RZ ;  /* 0x0000007477777224 */ /* 0x000fc600078e02ff */
[----:B------:R-:W0:Y:S01]  /*2050*/  LDS.128 R88, [0xe0] ;  /* 0x0000e000ff587984 */ /* 0x000e220000000c00 */
[----:B------:R-:W-:-:S03]  /*2060*/  IMAD.HI.U32 R2, R3, R119, R2 ;  /* 0x0000007703027227 */ /* 0x000fc600078e0002 */
        /* <DEDUP_REMOVED lines=17> */
[----:B-1----:R-:W1:Y:S04]  /*2180*/  LDS.128 R16, [0x200] ;  /* 0x00020000ff107984 */ /* 0x002e680000000c00 */
[----:B------:R-:W0:Y:S04]  /*2190*/  LDS.128 R12, [0x210] ;  /* 0x00021000ff0c7984 */ /* 0x000e280000000c00 */
[----:B------:R-:W0:Y:S04]  /*21a0*/  LDS.128 R8, [0x220] ;  /* 0x00022000ff087984 */ /* 0x000e280000000c00 */
[----:B------:R-:W0:Y:S04]  /*21b0*/  LDS.128 R4, [0x230] ;  /* 0x00023000ff047984 */ /* 0x000e280000000c00 */
[----:B--23--:R4:W-:Y:S02]  /*21c0*/  STL [R1+0x30], R2 ;  /* 0x0000300201007387 */ /* 0x00c9e40000100800 */
.L_x_2797:
[----:B------:R-:W-:Y:S01]  /*21d0*/  ULDC.64 UR4, c[0x0][0x200] ;  /* 0x0000800000047ab9 */ /* 0x000fe20000000a00 */
[----:B--2---:R-:W2:Y:S01]  /*21e0*/  LDL R245, [R1+0x30] ;  /* 0x0000300001f57983 */ /* 0x004ea20000100800 */
[----:B------:R-:W-:-:S03]  /*21f0*/  UISETP.NE.U32.AND UP0, UPT, URZ, UR4, UPT ;  /* 0x000000043f00728c */ /* 0x000fc6000bf05070 */
[----:B------:R-:W-:Y:S02]  /*2200*/  ULDC UR4, c[0x0][0x1d4] ;  /* 0x0000750000047ab9 */ /* 0x000fe40000000800 */
[----:B------:R-:W-:Y:S02]  /*2210*/  UISETP.NE.AND.EX UP0, UPT, URZ, UR5, UPT, UP0 ;  /* 0x000000053f00728c */ /* 0x000fe4000bf05300 */
[----:B------:R-:W-:-:S04]  /*2220*/  UIMAD UR4, UR47, UR4, URZ ;  /* 0x000000042f0472a4 */ /* 0x000fc8000f8e023f */
[----:B------:R-:W-:Y:S02]  /*2230*/  PLOP3.LUT P0, PT, PT, PT, UP0, 0x80, 0x0 ;  /* 0x000000000000781c */ /* 0x000fe40003f0f008 */
[----:B0--34-:R-:W-:-:S03]  /*2240*/  MOV R2, UR4 ;  /* 0x0000000400027c02 */ /* 0x019fc60008000f00 */
[----:B------:R-:W-:-:S06]  /*2250*/  @UP0 USHF.R.S32.HI UR5, URZ, 0x1f, UR4 ;  /* 0x0000001f3f050899 */ /* 0x000fcc0008011404 */
[----:B------:R-:W-:Y:S02]  /*2260*/  IMAD.U32 R3, RZ, RZ, UR5 ;  /* 0x00000005ff037e24 */ /* 0x000fe4000f8e00ff */
[----:B------:R-:W-:Y:S02]  /*2270*/  @P0 IADD3 R2, P1, P2, R0, c[0x0][0x200], R2 ;  /* 0x0000800000020a10 */ /* 0x000fe40007a3e002 */
[----:B------:R-:W-:-:S04]  /*2280*/  @P0 SHF.R.S32.HI R244, RZ, 0x1f, R0 ;  /* 0x0000001ffff40819 */ /* 0x000fc80000011400 */
[----:B------:R-:W-:-:S06]  /*2290*/  @P0 IADD3.X R3, R244, c[0x0][0x204], R3, P1, P2 ;  /* 0x00008100f4030a10 */ /* 0x000fcc0000fe4403 */
[----:B------:R3:W4:Y:S01]  /*22a0*/  @P0 LDG.E.U8 R3, [R2.64] ;  /* 0x0000002402030981 */ /* 0x000722000c1e1100 */
[----:B------:R-:W-:Y:S01]  /*22b0*/  IABS R244, c[0x0][0x1d4] ;  /* 0x0000750000f47a13 */ /* 0x000fe20000000000 */
[----:B------:R-:W-:Y:S01]  /*22c0*/  BSSY B1, `(.L_x_2731) ;  /* 0x0000029000017945 */ /* 0x000fe20003800000 */
[----:B------:R-:W-:Y:S02]  /*22d0*/  ISETP.GE.AND P2, PT, R0, RZ, PT ;  /* 0x000000ff0000720c */ /* 0x000fe40003f46270 */
[----:B---3--:R-:W-:Y:S02]  /*22e0*/  IABS R2, R0 ;  /* 0x0000000000027213 */ /* 0x008fe40000000000 */
[----:B----4-:R-:W-:-:S03]  /*22f0*/  ISETP.NE.AND P0, PT, R3, RZ, P0 ;  /* 0x000000ff0300720c */ /* 0x010fc60000705270 */
        /* <DEDUP_REMOVED lines=8> */
[----:B------:R-:W-:Y:S02]  /*2380*/  ISETP.NE.AND P1, PT, RZ, c[0x0][0x1d4], PT ;  /* 0x00007500ff007a0c */ /* 0x000fe40003f25270 */
[----:B------:R-:W-:Y:S01]  /*2390*/  MOV R244, UR4 ;  /* 0x0000000400f47c02 */ /* 0x000fe20008000f00 */
[----:B------:R-:W-:-:S10]  /*23a0*/  @!P2 IMAD.MOV R2, RZ, RZ, -R2 ;  /* 0x000000ffff02a224 */ /* 0x000fd400078e0a02 */
[----:B------:R-:W-:-:S04]  /*23b0*/  @!P1 LOP3.LUT R2, RZ, c[0x0][0x1d4], RZ, 0x33, !PT ;  /* 0x00007500ff029a12 */ /* 0x000fc800078e33ff */
[----:B------:R-:W-:Y:S02]  /*23c0*/  SHF.R.S32.HI R245, RZ, 0x1f, R2 ;  /* 0x0000001ffff57819 */ /* 0x000fe40000011402 */
[----:B------:R-:W-:-:S04]  /*23d0*/  IADD3 R3, P1, R2, UR4, RZ ;  /* 0x0000000402037c10 */ /* 0x000fc8000ff3e0ff */
[----:B------:R-:W-:Y:S02]  /*23e0*/  LEA.HI.X.SX32 R245, R244, R245, 0x1, P1 ;  /* 0x000000f5f4f57211 */ /* 0x000fe400008f0eff */
[----:B------:R-:W-:-:S04]  /*23f0*/  LEA R244, P1, R3, c[0x0][0x1a8], 0x2 ;  /* 0x00006a0003f47a11 */ /* 0x000fc800078210ff */
[----:B------:R-:W-:Y:S02]  /*2400*/  LEA.HI.X R245, R3, c[0x0][0x1ac], R245, 0x2, P1 ;  /* 0x00006b0003f57a11 */ /* 0x000fe400008f14f5 */
[----:B------:R-:W-:-:S13]  /*2410*/  ISETP.GE.AND P1, PT, R0, UR42, PT ;  /* 0x0000002a00007c0c */ /* 0x000fda000bf26270 */
[----:B-----5:R-:W-:Y:S05]  /*2420*/  @P1 BRA `(.L_x_2732) ;  /* 0x0000012000001947 */ /* 0x020fea0003800000 */
[----:B------:R-:W-:Y:S02]  /*2430*/  IMAD.MOV.U32 R246, RZ, RZ, c[0x0][0x1d4] ;  /* 0x00007500fff67624 */ /* 0x000fe400078e00ff */
[----:B------:R-:W-:Y:S02]  /*2440*/  IMAD.SHL.U32 R3, R2, 0x4, RZ ;  /* 0x0000000402037824 */ /* 0x000fe400078e00ff */
[----:B------:R-:W-:-:S05]  /*2450*/  IMAD R246, R246, 0x50, RZ ;  /* 0x00000050f6f67824 */ /* 0x000fca00078e02ff */
[----:B------:R-:W-:-:S13]  /*2460*/  ISETP.GE.AND P2, PT, R3, R246, PT ;  /* 0x000000f60300720c */ /* 0x000fda0003f46270 */
[----:B------:R-:W2:Y:S01]  /*2470*/  @!P2 LDG.E R116, [R244.64] ;  /* 0x00000024f474a981 */ /* 0x000ea2000c1e1900 */
[----:B------:R-:W-:Y:S01]  /*2480*/  CS2R R118, SRZ ;  /* 0x0000000000767805 */ /* 0x000fe2000001ff00 */
[----:B--2---:R-:W-:-:S04]  /*2490*/  @!P2 IMAD R116, R116, c[0x0][0x1d8], RZ ;  /* 0x000076007474aa24 */ /* 0x004fc800078e02ff */
[----:B------:R-:W-:-:S04]  /*24a0*/  @!P2 IMAD R116, R116, 0x50, RZ ;  /* 0x000000507474a824 */ /* 0x000fc800078e02ff */
[----:B------:R-:W-:Y:S01]  /*24b0*/  @!P2 IMAD R116, R116, c[0x0][0x1d4], R3 ;  /* 0x000075007474aa24 */ /* 0x000fe200078e0203 */
[----:B------:R-:W-:-:S05]  /*24c0*/  MOV R3, UR6 ;  /* 0x0000000600037c02 */ /* 0x000fca0008000f00 */
[----:B------:R-:W-:-:S05]  /*24d0*/  @!P2 IMAD R3, R3, c[0x0][0x1d4], RZ ;  /* 0x000075000303aa24 */ /* 0x000fca00078e02ff */
[----:B------:R-:W-:Y:S02]  /*24e0*/  @!P2 SHF.R.S32.HI R117, RZ, 0x1f, R3 ;  /* 0x0000001fff75a819 */ /* 0x000fe40000011403 */
[----:B------:R-:W-:-:S04]  /*24f0*/  @!P2 IADD3 R3, P3, R116, R3, RZ ;  /* 0x000000037403a210 */ /* 0x000fc80007f7e0ff */
[----:B------:R-:W-:Y:S02]  /*2500*/  @!P2 LEA.HI.X.SX32 R116, R116, R117, 0x1, P3 ;  /* 0x000000757474a211 */ /* 0x000fe400018f0eff */
[----:B------:R-:W-:-:S04]  /*2510*/  @!P2 LEA R246, P3, R3, c[0x0][0x198], 0x2 ;  /* 0x0000660003f6aa11 */ /* 0x000fc800078610ff */
[----:B------:R-:W-:Y:S02]  /*2520*/  @!P2 LEA.HI.X R247, R3, c[0x0][0x19c], R116, 0x2, P3 ;  /* 0x0000670003f7aa11 */ /* 0x000fe400018f1474 */
[----:B------:R-:W-:-:S06]  /*2530*/  CS2R R116, SRZ ;  /* 0x0000000000747805 */ /* 0x000fcc000001ff00 */
[----:B------:R2:W5:Y:S02]  /*2540*/  @!P2 LDG.E.128 R116, [R246.64] ;  /* 0x00000024f674a981 */ /* 0x000564000c1e1d00 */
.L_x_2732:
[----:B------:R-:W-:Y:S05]  /*2550*/  BSYNC B1 ;  /* 0x0000000000017941 */ /* 0x000fea0003800000 */
.L_x_2731:
[----:B------:R-:W-:Y:S01]  /*2560*/  BSSY B1, `(.L_x_2733) ;  /* 0x0000015000017945 */ /* 0x000fe20003800000 */
[----:B------:R-:W-:Y:S01]  /*2570*/  IADD3 R3, R2, c[0x0][0x1d4], RZ ;  /* 0x0000750002037a10 */ /* 0x000fe20007ffe0ff */
[----:B------:R-:W-:Y:S05]  /*2580*/  @P1 BRA `(.L_x_2734) ;  /* 0x0000012000001947 */ /* 0x000fea0003800000 */
[----:B--2---:R-:W-:Y:S02]  /*2590*/  IMAD.MOV.U32 R246, RZ, RZ, c[0x0][0x1d4] ;  /* 0x00007500fff67624 */ /* 0x004fe400078e00ff */
[----:B------:R-:W-:Y:S02]  /*25a0*/  IMAD.SHL.U32 R120, R3, 0x4, RZ ;  /* 0x0000000403787824 */ /* 0x000fe400078e00ff */
[----:B------:R-:W-:-:S05]  /*25b0*/  IMAD R246, R246, 0x50, RZ ;  /* 0x00000050f6f67824 */ /* 0x000fca00078e02ff */
[----:B------:R-:W-:-:S13]  /*25c0*/  ISETP.GE.AND P2, PT, R120, R246, PT ;  /* 0x000000f67800720c */ /* 0x000fda0003f46270 */
[----:B------:R-:W2:Y:S02]  /*25d0*/  @!P2 LDG.E R121, [R244.64] ;  /* 0x00000024f479a981 */ /* 0x000ea4000c1e1900 */
[----:B--2---:R-:W-:-:S04]  /*25e0*/  @!P2 IMAD R121, R121, c[0x0][0x1d8], RZ ;  /* 0x000076007979aa24 */ /* 0x004fc800078e02ff */
[----:B------:R-:W-:-:S04]  /*25f0*/  @!P2 IMAD R121, R121, 0x50, RZ ;  /* 0x000000507979a824 */ /* 0x000fc800078e02ff */
[----:B------:R-:W-:Y:S01]  /*2600*/  @!P2 IMAD R120, R121, c[0x0][0x1d4], R120 ;  /* 0x000075007978aa24 */ /* 0x000fe200078e0278 */
[----:B------:R-:W-:-:S04]  /*2610*/  MOV R121, UR6 ;  /* 0x0000000600797c02 */ /* 0x000fc80008000f00 */
[----:B------:R-:W-:Y:S01]  /*2620*/  @!P2 SHF.R.S32.HI R122, RZ, 0x1f, R120 ;  /* 0x0000001fff7aa819 */ /* 0x000fe20000011478 */
[----:B------:R-:W-:-:S05]  /*2630*/  @!P2 IMAD R121, R121, c[0x0][0x1d4], RZ ;  /* 0x000075007979aa24 */ /* 0x000fca00078e02ff */
[----:B------:R-:W-:-:S04]  /*2640*/  @!P2 IADD3 R120, P3, R121, R120, RZ ;  /* 0x000000787978a210 */ /* 0x000fc80007f7e0ff */
[----:B------:R-:W-:Y:S02]  /*2650*/  @!P2 LEA.HI.X.SX32 R121, R121, R122, 0x1, P3 ;  /* 0x0000007a7979a211 */ /* 0x000fe400018f0eff */
[----:B------:R-:W-:Y:S01]  /*2660*/  @!P2 LEA R246, P3, R120, c[0x0][0x198], 0x2 ;  /* 0x0000660078f6aa11 */ /* 0x000fe200078610ff */
[----:B------:R-:W-:-:S03]  /*2670*/  CS2R R122, SRZ ;  /* 0x00000000007a7805 */ /* 0x000fc6000001ff00 */
[----:B------:R-:W-:Y:S02]  /*2680*/  @!P2 LEA.HI.X R247, R120, c[0x0][0x19c], R121, 0x2, P3 ;  /* 0x0000670078f7aa11 */ /* 0x000fe400018f1479 */
[----:B------:R-:W-:-:S06]  /*2690*/  CS2R R120, SRZ ;  /* 0x0000000000787805 */ /* 0x000fcc000001ff00 */
[----:B------:R2:W5:Y:S02]  /*26a0*/  @!P2 LDG.E.128 R120, [R246.64] ;  /* 0x00000024f678a981 */ /* 0x000564000c1e1d00 */
.L_x_2734:
[----:B------:R-:W-:Y:S05]  /*26b0*/  BSYNC B1 ;  /* 0x0000000000017941 */ /* 0x000fea0003800000 */
.L_x_2733:
        /* <DEDUP_REMOVED lines=21> */
.L_x_2736:
[----:B------:R-:W-:Y:S05]  /*2810*/  BSYNC B1 ;  /* 0x0000000000017941 */ /* 0x000fea0003800000 */
.L_x_2735:
[----:B------:R-:W-:Y:S01]  /*2820*/  BSSY B1, `(.L_x_2737) ;  /* 0x0000015000017945 */ /* 0x000fe20003800000 */
[----:B------:R-:W-:Y:S05]  /*2830*/  @P1 BRA `(.L_x_2738) ;  /* 0x0000013000001947 */ /* 0x000fea0003800000 */
[----:B------:R-:W-:Y:S01]  /*2840*/  IADD3 R3, R3, c[0x0][0x1d4], RZ ;  /* 0x0000750003037a10 */ /* 0x000fe20007ffe0ff */
[----:B--2---:R-:W-:-:S04]  /*2850*/  IMAD.MOV.U32 R246, RZ, RZ, c[0x0][0x1d4] ;  /* 0x00007500fff67624 */ /* 0x004fc800078e00ff */
[----:B------:R-:W-:Y:S02]  /*2860*/  IMAD R246, R246, 0x50, RZ ;  /* 0x00000050f6f67824 */ /* 0x000fe400078e02ff */
[----:B------:R-:W-:-:S05]  /*2870*/  IMAD.SHL.U32 R3, R3, 0x4, RZ ;  /* 0x0000000403037824 */ /* 0x000fca00078e00ff */
[----:B------:R-:W-:-:S13]  /*2880*/  ISETP.GE.AND P2, PT, R3, R246, PT ;  /* 0x000000f60300720c */ /* 0x000fda0003f46270 */
[----:B------:R-:W2:Y:S01]  /*2890*/  @!P2 LDG.E R128, [R244.64] ;  /* 0x00000024f480a981 */ /* 0x000ea2000c1e1900 */
[----:B------:R-:W-:Y:S01]  /*28a0*/  CS2R R130, SRZ ;  /* 0x0000000000827805 */ /* 0x000fe2000001ff00 */
        /* <DEDUP_REMOVED lines=8> */
[----:B------:R-:W-:-:S04]  /*2930*/  @!P2 LEA R246, P3, R3, c[0x0][0x198], 0x2 ;  /* 0x0000660003f6aa11 */ /* 0x000fc800078610ff */
[----:B------:R-:W-:Y:S02]  /*2940*/  @!P2 LEA.HI.X R247, R3, c[0x0][0x19c], R128, 0x2, P3 ;  /* 0x0000670003f7aa11 */ /* 0x000fe400018f1480 */
[----:B------:R-:W-:-:S06]  /*2950*/  CS2R R128, SRZ ;  /* 0x0000000000807805 */ /* 0x000fcc000001ff00 */
[----:B------:R2:W5:Y:S02]  /*2960*/  @!P2 LDG.E.128 R128, [R246.64] ;  /* 0x00000024f680a981 */ /* 0x000564000c1e1d00 */
.L_x_2738:
[----:B------:R-:W-:Y:S05]  /*2970*/  BSYNC B1 ;  /* 0x0000000000017941 */ /* 0x000fea0003800000 */
.L_x_2737:
[----:B------:R-:W-:Y:S01]  /*2980*/  IMAD.MOV.U32 R3, RZ, RZ, c[0x0][0x1d4] ;  /* 0x00007500ff037624 */ /* 0x000fe200078e00ff */
[----:B------:R-:W-:Y:S03]  /*2990*/  BSSY B1, `(.L_x_2739) ;  /* 0x0000015000017945 */ /* 0x000fe60003800000 */
[----:B------:R-:W-:Y:S01]  /*29a0*/  IMAD R3, R3, 0x4, R2 ;  /* 0x0000000403037824 */ /* 0x000fe200078e0202 */
[----:B------:R-:W-:Y:S05]  /*29b0*/  @P1 BRA `(.L_x_2740) ;  /* 0x0000012000001947 */ /* 0x000fea0003800000 */
[----:B--2---:R-:W-:Y:S01]  /*29c0*/  MOV R246, c[0x0][0x1d4] ;  /* 0x0000750000f67a02 */ /* 0x004fe20000000f00 */
[----:B------:R-:W-:-:S04]  /*29d0*/  IMAD.SHL.U32 R132, R3, 0x4, RZ ;  /* 0x0000000403847824 */ /* 0x000fc800078e00ff */
[----:B------:R-:W-:-:S05]  /*29e0*/  IMAD R246, R246, 0x50, RZ ;  /* 0x00000050f6f67824 */ /* 0x000fca00078e02ff */
[----:B------:R-:W-:-:S13]  /*29f0*/  ISETP.GE.AND P2, PT, R132, R246, PT ;  /* 0x000000f68400720c */ /* 0x000fda0003f46270 */
[----:B------:R-:W2:Y:S02]  /*2a00*/  @!P2 LDG.E R133, [R244.64] ;  /* 0x00000024f485a981 */ /* 0x000ea4000c1e1900 */
[----:B--2---:R-:W-:-:S04]  /*2a10*/  @!P2 IMAD R133, R133, c[0x0][0x1d8], RZ ;  /* 0x000076008585aa24 */ /* 0x004fc800078e02ff */
[----:B------:R-:W-:-:S04]  /*2a20*/  @!P2 IMAD R133, R133, 0x50, RZ ;  /* 0x000000508585a824 */ /* 0x000fc800078e02ff */
[----:B------:R-:W-:Y:S02]  /*2a30*/  @!P2 IMAD R132, R133, c[0x0][0x1d4], R132 ;  /* 0x000075008584aa24 */ /* 0x000fe400078e0284 */
[----:B------:R-:W-:-:S03]  /*2a40*/  IMAD.U32 R133, RZ, RZ, UR6 ;  /* 0x00000006ff857e24 */ /* 0x000fc6000f8e00ff */
        /* <DEDUP_REMOVED lines=9> */
.L_x_2740:
[----:B------:R-:W-:Y:S05]  /*2ae0*/  BSYNC B1 ;  /* 0x0000000000017941 */ /* 0x000fea0003800000 */
.L_x_2739:
[----:B------:R-:W-:Y:S01]  /*2af0*/  BSSY B1, `(.L_x_2741) ;  /* 0x0000015000017945 */ /* 0x000fe20003800000 */
[----:B------:R-:W-:Y:S01]  /*2b00*/  IADD3 R3, R3, c[0x0][0x1d4], RZ ;  /* 0x0000750003037a10 */ /* 0x000fe20007ffe0ff */
        /* <DEDUP_REMOVED lines=19> */
.L_x_2742:
[----:B------:R-:W-:Y:S05]  /*2c40*/  BSYNC B1 ;  /* 0x0000000000017941 */ /* 0x000fea0003800000 */
.L_x_2741:
[----:B------:R-:W-:Y:S01]  /*2c50*/  BSSY B1, `(.L_x_2743) ;  /* 0x0000015000017945 */ /* 0x000fe20003800000 */
[----:B------:R-:W-:Y:S05]  /*2c60*/  @P1 BRA `(.L_x_2744) ;  /* 0x0000013000001947 */ /* 0x000fea0003800000 */
[----:B--2---:R-:W-:Y:S02]  /*2c70*/  MOV R246, c[0x0][0x1d4] ;  /* 0x0000750000f67a02 */ /* 0x004fe40000000f00 */
[----:B------:R-:W-:-:S03]  /*2c80*/  IADD3 R3, R3, c[0x0][0x1d4], RZ ;  /* 0x0000750003037a10 */ /* 0x000fc60007ffe0ff */
[----:B------:R-:W-:Y:S02]  /*2c90*/  IMAD R246, R246, 0x50, RZ ;  /* 0x00000050f6f67824 */ /* 0x000fe400078e02ff */
[----:B------:R-:W-:-:S05]  /*2ca0*/  IMAD.SHL.U32 R3, R3, 0x4, RZ ;  /* 0x0000000403037824 */ /* 0x000fca00078e00ff */
[----:B------:R-:W-:-:S13]  /*2cb0*/  ISETP.GE.AND P2, PT, R3, R246, PT ;  /* 0x000000f60300720c */ /* 0x000fda0003f46270 */
[----:B------:R-:W2:Y:S01]  /*2cc0*/  @!P2 LDG.E R140, [R244.64] ;  /* 0x00000024f48ca981 */ /* 0x000ea2000c1e1900 */
[----:B------:R-:W-:Y:S01]  /*2cd0*/  CS2R R142, SRZ ;  /* 0x00000000008e7805 */ /* 0x000fe2000001ff00 */
        /* <DEDUP_REMOVED lines=12> */
.L_x_2744:
[----:B------:R-:W-:Y:S05]  /*2da0*/  BSYNC B1 ;  /* 0x0000000000017941 */ /* 0x000fea0003800000 */
.L_x_2743:
[----:B------:R-:W-:Y:S01]  /*2db0*/  MOV R3, c[0x0][0x1d4] ;  /* 0x0000750000037a02 */ /* 0x000fe20000000f00 */
[----:B------:R-:W-:Y:S04]  /*2dc0*/  BSSY B1, `(.L_x_2745) ;  /* 0x0000015000017945 */ /* 0x000fe80003800000 */
[----:B------:R-:W-:Y:S01]  /*2dd0*/  IMAD R3, R3, 0x7, R2 ;  /* 0x0000000703037824 */ /* 0x000fe200078e0202 */
        /* <DEDUP_REMOVED lines=19> */
.L_x_2746:
[----:B------:R-:W-:Y:S05]  /*2f10*/  BSYNC B1 ;  /* 0x0000000000017941 */ /* 0x000fea0003800000 */
.L_x_2745:
        /* <DEDUP_REMOVED lines=21> */
.L_x_2748:
[----:B------:R-:W-:Y:S05]  /*3070*/  BSYNC B1 ;  /* 0x0000000000017941 */ /* 0x000fea0003800000 */
.L_x_2747:
        /* <DEDUP_REMOVED lines=21> */
.L_x_2750:
[----:B------:R-:W-:Y:S05]  /*31d0*/  BSYNC B1 ;  /* 0x0000000000017941 */ /* 0x000fea0003800000 */
.L_x_2749:
        /* <DEDUP_REMOVED lines=22> */
.L_x_2752:
[----:B------:R-:W-:Y:S05]  /*3340*/  BSYNC B1 ;  /* 0x0000000000017941 */ /* 0x000fea0003800000 */
.L_x_2751:
[----:B------:R-:W-:Y:S01]  /*3350*/  BSSY B1, `(.L_x_2753) ;  /* 0x0000015000017945 */ /* 0x000fe20003800000 */
[----:B------:R-:W-:Y:S01]  /*3360*/  IADD3 R3, R3, c[0x0][0x1d4], RZ ;  /* 0x0000750003037a10 */ /* 0x000fe20007ffe0ff */
[----:B------:R-:W-:Y:S05]  /*3370*/  @P1 BRA `(.L_x_2754) ;  /* 0x0000012000001947 */ /* 0x000fea0003800000 */
[----:B--2---:R-:W-:Y:S01]  /*3380*/  IMAD.MOV.U32 R246, RZ, RZ, c[0x0][0x1d4] ;  /* 0x00007500fff67624 */ /* 0x004fe200078e00ff */
[----:B------:R-:W-:-:S03]  /*3390*/  SHF.L.U32 R160, R3, 0x2, RZ ;  /* 0x0000000203a07819 */ /* 0x000fc600000006ff */
        /* <DEDUP_REMOVED lines=16> */
.L_x_2754:
[----:B------:R-:W-:Y:S05]  /*34a0*/  BSYNC B1 ;  /* 0x0000000000017941 */ /* 0x000fea0003800000 */
.L_x_2753:
        /* <DEDUP_REMOVED lines=21> */
.L_x_2756:
[----:B------:R-:W-:Y:S05]  /*3600*/  BSYNC B1 ;  /* 0x0000000000017941 */ /* 0x000fea0003800000 */
.L_x_2755:
        /* <DEDUP_REMOVED lines=22> */
.L_x_2758:
[----:B------:R-:W-:Y:S05]  /*3770*/  BSYNC B1 ;  /* 0x0000000000017941 */ /* 0x000fea0003800000 */
.L_x_2757:
        /* <DEDUP_REMOVED lines=21> */
.L_x_2760:
[----:B------:R-:W-:Y:S05]  /*38d0*/  BSYNC B1 ;  /* 0x0000000000017941 */ /* 0x000fea0003800000 */
.L_x_2759:
        /* <DEDUP_REMOVED lines=21> */
.L_x_2762:
[----:B------:R-:W-:Y:S05]  /*3a30*/  BSYNC B1 ;  /* 0x0000000000017941 */ /* 0x000fea0003800000 */
.L_x_2761:
[----:B------:R-:W-:Y:S01]  /*3a40*/  IMAD.MOV.U32 R3, RZ, RZ, c[0x0][0x1d4] ;  /* 0x00007500ff037624 */ /* 0x000fe200078e00ff */
[----:B------:R-:W-:Y:S04]  /*3a50*/  BSSY B1, `(.L_x_2763) ;  /* 0x0000015000017945 */ /* 0x000fe80003800000 */
[----:B------:R-:W-:Y:S01]  /*3a60*/  LEA R3, R3, R2, 0x4 ;  /* 0x0000000203037211 */ /* 0x000fe200078e20ff */
        /* <DEDUP_REMOVED lines=19> */
.L_x_2764:
[----:B------:R-:W-:Y:S05]  /*3ba0*/  BSYNC B1 ;  /* 0x0000000000017941 */ /* 0x000fea0003800000 */
.L_x_2763:
        /* <DEDUP_REMOVED lines=21> */
.L_x_2766:
[----:B------:R-:W-:Y:S05]  /*3d00*/  BSYNC B1 ;  /* 0x0000000000017941 */ /* 0x000fea0003800000 */
.L_x_2765:
[----:B------:R-:W-:Y:S01]  /*3d10*/  BSSY B1, `(.L_x_2767) ;  /* 0x0000015000017945 */ /* 0x000fe20003800000 */
[----:B------:R-:W-:Y:S05]  /*3d20*/  @P1 BRA `(.L_x_2768) ;  /* 0x0000013000001947 */ /* 0x000fea0003800000 */
[----:B--2---:R-:W-:Y:S01]  /*3d30*/  IMAD.MOV.U32 R246, RZ, RZ, c[0x0][0x1d4] ;  /* 0x00007500fff67624 */ /* 0x004fe200078e00ff */
[----:B------:R-:W-:-:S03]  /*3d40*/  IADD3 R3, R3, c[0x0][0x1d4], RZ ;  /* 0x0000750003037a10 */ /* 0x000fc60007ffe0ff */
[----:B------:R-:W-:Y:S01]  /*3d50*/  IMAD R246, R246, 0x50, RZ ;  /* 0x00000050f6f67824 */ /* 0x000fe200078e02ff */
[----:B------:R-:W-:-:S04]  /*3d60*/  SHF.L.U32 R3, R3, 0x2, RZ ;  /* 0x0000000203037819 */ /* 0x000fc800000006ff */
        /* <DEDUP_REMOVED lines=15> */
.L_x_2768:
[----:B------:R-:W-:Y:S05]  /*3e60*/  BSYNC B1 ;  /* 0x0000000000017941 */ /* 0x000fea0003800000 */
.L_x_2767:
[----:B------:R-:W-:Y:S01]  /*3e70*/  MOV R3, c[0x0][0x1d4] ;  /* 0x0000750000037a02 */ /* 0x000fe20000000f00 */
[----:B------:R-:W-:Y:S04]  /*3e80*/  BSSY B1, `(.L_x_2769) ;  /* 0x0000015000017945 */ /* 0x000fe80003800000 */
[----:B------:R-:W-:Y:S01]  /*3e90*/  IMAD R3, R3, 0x13, R2 ;  /* 0x0000001303037824 */ /* 0x000fe200078e0202 */
        /* <DEDUP_REMOVED lines=19> */
.L_x_2770:
[----:B------:R-:W-:Y:S05]  /*3fd0*/  BSYNC B1 ;  /* 0x0000000000017941 */ /* 0x000fea0003800000 */
.L_x_2769:
        /* <DEDUP_REMOVED lines=21> */
.L_x_2772:
[----:B------:R-:W-:Y:S05]  /*4130*/  BSYNC B1 ;  /* 0x0000000000017941 */ /* 0x000fea0003800000 */
.L_x_2771:
        /* <DEDUP_REMOVED lines=21> */
.L_x_2774:
[----:B------:R-:W-:Y:S05]  /*4290*/  BSYNC B1 ;  /* 0x0000000000017941 */ /* 0x000fea0003800000 */
.L_x_2773:
        /* <DEDUP_REMOVED lines=22> */
.L_x_2776:
[----:B------:R-:W-:Y:S05]  /*4400*/  BSYNC B1 ;  /* 0x0000000000017941 */ /* 0x000fea0003800000 */
.L_x_2775:
        /* <DEDUP_REMOVED lines=21> */
.L_x_2778:
[----:B------:R-:W-:Y:S05]  /*4560*/  BSYNC B1 ;  /* 0x0000000000017941 */ /* 0x000fea0003800000 */
.L_x_2777:
        /* <DEDUP_REMOVED lines=21> */
.L_x_2780:
[----:B------:R-:W-:Y:S05]  /*46c0*/  BSYNC B1 ;  /* 0x0000000000017941 */ /* 0x000fea0003800000 */
.L_x_2779:
        /* <DEDUP_REMOVED lines=22> */
.L_x_2782:
[----:B------:R-:W-:Y:S05]  /*4830*/  BSYNC B1 ;  /* 0x0000000000017941 */ /* 0x000fea0003800000 */
.L_x_2781:
        /* <DEDUP_REMOVED lines=21> */
.L_x_2784:
[----:B------:R-:W-:Y:S05]  /*4990*/  BSYNC B1 ;  /* 0x0000000000017941 */ /* 0x000fea0003800000 */
.L_x_2783:
        /* <DEDUP_REMOVED lines=21> */
.L_x_2786:
[----:B------:R-:W-:Y:S05]  /*4af0*/  BSYNC B1 ;  /* 0x0000000000017941 */ /* 0x000fea0003800000 */
.L_x_2785:
        /* <DEDUP_REMOVED lines=22> */
.L_x_2788:
[----:B------:R-:W-:Y:S05]  /*4c60*/  BSYNC B1 ;  /* 0x0000000000017941 */ /* 0x000fea0003800000 */
.L_x_2787:
        /* <DEDUP_REMOVED lines=21> */
.L_x_2790:
[----:B------:R-:W-:Y:S05]  /*4dc0*/  BSYNC B1 ;  /* 0x0000000000017941 */ /* 0x000fea0003800000 */
.L_x_2789:
        /* <DEDUP_REMOVED lines=21> */
.L_x_2792:
[----:B------:R-:W-:Y:S05]  /*4f20*/  BSYNC B1 ;  /* 0x0000000000017941 */ /* 0x000fea0003800000 */
.L_x_2791:
[----:B------:R-:W-:Y:S01]  /*4f30*/  MOV R3, c[0x0][0x1d4] ;  /* 0x0000750000037a02 */ /* 0x000fe20000000f00 */
[----:B------:R-:W-:Y:S04]  /*4f40*/  BSSY B1, `(.L_x_2793) ;  /* 0x0000015000017945 */ /* 0x000fe80003800000 */
[----:B------:R-:W-:Y:S01]  /*4f50*/  IMAD R2, R3, 0x1f, R2 ;  /* 0x0000001f03027824 */ /* 0x000fe200078e0202 */
[----:B------:R-:W-:Y:S05]  /*4f60*/  @P1 BRA `(.L_x_2794) ;  /* 0x0000012000001947 */ /* 0x000fea0003800000 */
[----:B------:R-:W-:Y:S01]  /*4f70*/  IMAD.MOV.U32 R3, RZ, RZ, c[0x0][0x1d4] ;  /* 0x00007500ff037624 */ /* 0x000fe200078e00ff */
[----:B------:R-:W-:-:S03]  /*4f80*/  SHF.L.U32 R2, R2, 0x2, RZ ;  /* 0x0000000202027819 */ /* 0x000fc600000006ff */
[----:B------:R-:W-:-:S05]  /*4f90*/  IMAD R3, R3, 0x50, RZ ;  /* 0x0000005003037824 */ /* 0x000fca00078e02ff */
[----:B------:R-:W-:-:S13]  /*4fa0*/  ISETP.GE.AND P2, PT, R2, R3, PT ;  /* 0x000000030200720c */ /* 0x000fda0003f46270 */
[----:B------:R-:W3:Y:S01]  /*4fb0*/  @!P2 LDG.E R3, [R244.64] ;  /* 0x00000024f403a981 */ /* 0x000ee2000c1e1900 */
[----:B------:R-:W-:Y:S01]  /*4fc0*/  CS2R R242, SRZ ;  /* 0x0000000000f27805 */ /* 0x000fe2000001ff00 */
[----:B---3--:R-:W-:-:S04]  /*4fd0*/  @!P2 IMAD R3, R3, c[0x0][0x1d8], RZ ;  /* 0x000076000303aa24 */ /* 0x008fc800078e02ff */
        /* <DEDUP_REMOVED lines=11> */
.L_x_2794:
[----:B------:R-:W-:Y:S05]  /*5090*/  BSYNC B1 ;  /* 0x0000000000017941 */ /* 0x000fea0003800000 */
.L_x_2793:
[----:B------:R-:W-:Y:S01]  /*50a0*/  BSSY B1, `(.L_x_2795) ;  /* 0x00000b3000017945 */ /* 0x000fe20003800000 */
[----:B------:R-:W-:Y:S05]  /*50b0*/  @P1 BRA `(.L_x_2796) ;  /* 0x00000b1000001947 */ /* 0x000fea0003800000 */
[----:B---3--:R-:W3:Y:S01]  /*50c0*/  LDL R3, [R1+0x10] ;  /* 0x0000100001037983 */ /* 0x008ee20000100800 */
[----:B------:R-:W-:-:S03]  /*50d0*/  ULDC.64 UR4, c[0x0][0x218] ;  /* 0x0000860000047ab9 */ /* 0x000fc60000000a00 */
[----:B------:R-:W4:Y:S04]  /*50e0*/  LDL R2, [R1+0x14] ;  /* 0x0000140001027983 */ /* 0x000f280000100800 */
[----:B--2---:R-:W2:Y:S04]  /*50f0*/  LDL R247, [R1+0x20] ;  /* 0x0000200001f77983 */ /* 0x004ea80000100800 */
[----:B------:R-:W2:Y:S04]  /*5100*/  LDL R246, [R1+0x24] ;  /* 0x0000240001f67983 */ /* 0x000ea80000100800 */
[----:B------:R-:W2:Y:S04]  /*5110*/  LDL R245, [R1] ;  /* 0x0000000001f57983 */ /* 0x000ea80000100800 */
[----:B------:R-:W2:Y:S01]  /*5120*/  LDL R244, [R1+0x4] ;  /* 0x0000040001f47983 */ /* 0x000ea20000100800 */
[----:B---3-5:R-:W-:-:S02]  /*5130*/  FMUL.FTZ R3, R3, R120 ;  /* 0x0000007803037220 */ /* 0x028fc40000410000 */
[----:B----4-:R-:W-:Y:S02]  /*5140*/  FMUL.FTZ R2, R2, R121 ;  /* 0x0000007902027220 */ /* 0x010fe40000410000 */
[----:B--2---:R-:W-:Y:S02]  /*5150*/  FFMA.FTZ R3, R247, R116, R3 ;  /* 0x00000074f7037223 */ /* 0x004fe40000010003 */
[----:B------:R-:W-:Y:S02]  /*5160*/  FFMA.FTZ R2, R246, R117, R2 ;  /* 0x00000075f6027223 */ /* 0x000fe40000010002 */
[----:B------:R-:W2:Y:S01]  /*5170*/  LDL R246, [R1+0x18] ;  /* 0x0000180001f67983 */ /* 0x000ea20000100800 */
[----:B------:R-:W-:-:S03]  /*5180*/  FFMA.FTZ R3, R245, R124, R3 ;  /* 0x0000007cf5037223 */ /* 0x000fc60000010003 */
[----:B------:R-:W3:Y:S01]  /*5190*/  LDL R245, [R1+0x28] ;  /* 0x0000280001f57983 */ /* 0x000ee20000100800 */
[----:B------:R-:W-:-:S03]  /*51a0*/  FFMA.FTZ R2, R244, R125, R2 ;  /* 0x0000007df4027223 */ /* 0x000fc60000010002 */
[----:B------:R-:W4:Y:S01]  /*51b0*/  LDL R244, [R1+0x8] ;  /* 0x0000080001f47983 */ /* 0x000f220000100800 */
        /* <DEDUP_REMOVED lines=14> */
[----:B0-----:R-:W-:Y:S02]  /*52a0*/  FFMA.FTZ R3, R88, R156, R3 ;  /* 0x0000009c58037223 */ /* 0x001fe40000010003 */
        /* <DEDUP_REMOVED lines=35> */
[----:B-1----:R-:W-:Y:S02]  /*54e0*/  FFMA.FTZ R3, R16, R228, R3 ;  /* 0x000000e410037223 */ /* 0x002fe40000010003 */
[----:B------:R-:W-:Y:S02]  /*54f0*/  FFMA.FTZ R2, R17, R229, R2 ;  /* 0x000000e511027223 */ /* 0x000fe40000010002 */
[----:B------:R-:W-:Y:S02]  /*5500*/  FFMA.FTZ R3, R12, R232, R3 ;  /* 0x000000e80c037223 */ /* 0x000fe40000010003 */
[----:B------:R-:W-:-:S02]  /*5510*/  FFMA.FTZ R2, R13, R233, R2 ;  /* 0x000000e90d027223 */ /* 0x000fc40000010002 */
[----:B------:R-:W-:Y:S02]  /*5520*/  FFMA.FTZ R3, R8, R236, R3 ;  /* 0x000000ec08037223 */ /* 0x000fe40000010003 */
[----:B------:R-:W-:Y:S02]  /*5530*/  FFMA.FTZ R2, R9, R237, R2 ;  /* 0x000000ed09027223 */ /* 0x000fe40000010002 */
[----:B------:R-:W-:Y:S02]  /*5540*/  FFMA.FTZ R3, R4, R240, R3 ;  /* 0x000000f004037223 */ /* 0x000fe40000010003 */
[----:B------:R-:W-:-:S04]  /*5550*/  FFMA.FTZ R2, R5, R241, R2 ;  /* 0x000000f105027223 */ /* 0x000fc80000010002 */
[----:B------:R-:W-:Y:S02]  /*5560*/  FADD.FTZ R2, R3, R2 ;  /* 0x0000000203027221 */ /* 0x000fe40000010000 */
[----:B--2---:R-:W-:Y:S02]  /*5570*/  FMUL.FTZ R3, R246, R122 ;  /* 0x0000007af6037220 */ /* 0x004fe40000410000 */
[----:B------:R-:W2:Y:S02]  /*5580*/  LDL R246, [R1+0x1c] ;  /* 0x00001c0001f67983 */ /* 0x000ea40000100800 */
[----:B---3--:R-:W-:Y:S02]  /*5590*/  FFMA.FTZ R3, R245, R118, R3 ;  /* 0x00000076f5037223 */ /* 0x008fe40000010003 */
[----:B------:R-:W3:Y:S02]  /*55a0*/  LDL R245, [R1+0x2c] ;  /* 0x00002c0001f57983 */ /* 0x000ee40000100800 */
[----:B----4-:R-:W-:-:S02]  /*55b0*/  FFMA.FTZ R3, R244, R126, R3 ;  /* 0x0000007ef4037223 */ /* 0x010fc40000010003 */
[----:B------:R-:W4:Y:S02]  /*55c0*/  LDL R244, [R1+0xc] ;  /* 0x00000c0001f47983 */ /* 0x000f240000100800 */
        /* <DEDUP_REMOVED lines=29> */
[----:B------:R-:W-:Y:S01]  /*57a0*/  FADD.FTZ R2, R3, R2 ;  /* 0x0000000203027221 */ /* 0x000fe20000010000 */
[----:B------:R-:W-:-:S04]  /*57b0*/  UISETP.NE.U32.AND UP0, UPT, URZ, UR4, UPT ;  /* 0x000000043f00728c */ /* 0x000fc8000bf05070 */
[----:B------:R-:W-:Y:S02]  /*57c0*/  UISETP.NE.AND.EX UP0, UPT, URZ, UR5, UPT, UP0 ;  /* 0x000000053f00728c */ /* 0x000fe4000bf05300 */
[----:B------:R-:W-:-:S04]  /*57d0*/  ULDC UR4, c[0x0][0x220] ;  /* 0x0000880000047ab9 */ /* 0x000fc80000000800 */
[----:B------:R-:W-:-:S05]  /*57e0*/  PLOP3.LUT P1, PT, PT, PT, UP0, 0x80, 0x0 ;  /* 0x000000000000781c */ /* 0x000fca0003f2f008 */
[----:B------:R-:W-:Y:S01]  /*57f0*/  @UP0 UIMAD UR4, UR48, UR4, UR42 ;  /* 0x00000004300402a4 */ /* 0x000fe2000f8e022a */
[----:B--2---:R-:W-:-:S04]  /*5800*/  FMUL.FTZ R3, R246, R123 ;  /* 0x0000007bf6037220 */ /* 0x004fc80000410000 */
[----:B---3--:R-:W-:-:S04]  /*5810*/  FFMA.FTZ R3, R245, R119, R3 ;  /* 0x00000077f5037223 */ /* 0x008fc80000010003 */
[----:B----4-:R-:W-:-:S04]  /*5820*/  FFMA.FTZ R3, R244, R127, R3 ;  /* 0x0000007ff4037223 */ /* 0x010fc80000010003 */
        /* <DEDUP_REMOVED lines=30> */
[----:B------:R-:W-:Y:S01]  /*5a10*/  MOV R2, UR4 ;  /* 0x0000000400027c02 */ /* 0x000fe20008000f00 */
[----:B------:R-:W-:Y:S02]  /*5a20*/  @UP0 UMOV UR4, 0x4 ;  /* 0x0000000400040882 */ /* 0x000fe40000000000 */
[----:B------:R-:W-:Y:S01]  /*5a30*/  IMAD.U32 R3, RZ, RZ, UR4 ;  /* 0x00000004ff037e24 */ /* 0x000fe2000f8e00ff */
[----:B------:R-:W-:Y:S01]  /*5a40*/  ULDC.64 UR4, c[0x0][0x228] ;  /* 0x00008a0000047ab9 */ /* 0x000fe20000000a00 */
[----:B------:R-:W-:-:S04]  /*5a50*/  @P1 IMAD R2, R2, c[0x0][0x220], R0 ;  /* 0x0000880002021a24 */ /* 0x000fc800078e0200 */
[----:B------:R-:W-:-:S06]  /*5a60*/  @P1 IMAD.WIDE R2, R2, R3, c[0x0][0x218] ;  /* 0x0000860002021625 */ /* 0x000fcc00078e0203 */
[----:B------:R0:W2:Y:S01]  /*5a70*/  @P1 LDG.E R2, [R2.64] ;  /* 0x0000002402021981 */ /* 0x0000a2000c1e1900 */
[----:B------:R-:W-:-:S04]  /*5a80*/  UISETP.NE.U32.AND UP0, UPT, URZ, UR4, UPT ;  /* 0x000000043f00728c */ /* 0x000fc8000bf05070 */
[----:B------:R-:W-:-:S03]  /*5a90*/  UISETP.NE.AND.EX UP0, UPT, URZ, UR5, UPT, UP0 ;  /* 0x000000053f00728c */ /* 0x000fc6000bf05300 */
[----:B------:R-:W-:Y:S01]  /*5aa0*/  ULDC.64 UR4, c[0x0][0x228] ;  /* 0x00008a0000047ab9 */ /* 0x000fe20000000a00 */
[----:B------:R-:W-:Y:S02]  /*5ab0*/  FMUL.FTZ R244, R244, c[0x0][0x1f0] ;  /* 0x00007c00f4f47a20 */ /* 0x000fe40000410000 */
[----:B------:R-:W-:-:S05]  /*5ac0*/  PLOP3.LUT P2, PT, PT, PT, UP0, 0x80, 0x0 ;  /* 0x000000000000781c */ /* 0x000fca0003f4f008 */
[----:B------:R-:W-:Y:S02]  /*5ad0*/  @UP0 UMOV UR8, 0x4 ;  /* 0x0000000400080882 */ /* 0x000fe40000000000 */
[----:B------:R-:W-:-:S06]  /*5ae0*/  @UP0 UIMAD.WIDE UR4, UR48, UR8, UR4 ;  /* 0x00000008300402a5 */ /* 0x000fcc000f8e0204 */
[----:B0-----:R-:W-:Y:S02]  /*5af0*/  MOV R3, UR5 ;  /* 0x0000000500037c02 */ /* 0x001fe40008000f00 */
[----:B------:R-:W-:Y:S01]  /*5b00*/  MOV R245, c[0x0][0x1e8] ;  /* 0x00007a0000f57a02 */ /* 0x000fe20000000f00 */
[----:B--2---:R-:W-:Y:S02]  /*5b10*/  @P1 FADD.FTZ R244, R244, R2 ;  /* 0x00000002f4f41221 */ /* 0x004fe40000010000 */
[----:B------:R-:W-:-:S06]  /*5b20*/  IMAD.U32 R2, RZ, RZ, UR4 ;  /* 0x00000004ff027e24 */ /* 0x000fcc000f8e00ff */
[----:B------:R0:W2:Y:S01]  /*5b30*/  @P2 LDG.E R2, [R2.64] ;  /* 0x0000002402022981 */ /* 0x0000a2000c1e1900 */
[----:B------:R-:W-:-:S04]  /*5b40*/  IADD3 R245, R245, c[0x0][0x210], RZ ;  /* 0x00008400f5f57a10 */ /* 0x000fc80007ffe0ff */
[----:B------:R-:W-:-:S04]  /*5b50*/  @P2 ISETP.GE.AND P1, PT, R0, R245, PT ;  /* 0x000000f50000220c */ /* 0x000fc80003f26270 */
[----:B0-----:R-:W-:-:S04]  /*5b60*/  @P2 SEL R3, RZ, UR41, P1 ;  /* 0x00000029ff032c07 */ /* 0x001fc80008800000 */
[----:B------:R-:W-:-:S06]  /*5b70*/  @P2 IADD3 R3, R3, -UR42, R0 ;  /* 0x8000002a03032c10 */ /* 0x000fcc000fffe000 */
[----:B------:R-:W2:Y:S02]  /*5b80*/  @P2 I2F R3, R3 ;  /* 0x0000000300032306 */ /* 0x000ea40000201400 */
[----:B--2---:R-:W-:Y:S01]  /*5b90*/  @P2 FFMA.FTZ R244, R3, R2, R244 ;  /* 0x0000000203f42223 */ /* 0x004fe200000100f4 */
[----:B------:R-:W-:-:S05]  /*5ba0*/  IADD3 R2, R0, -UR45, RZ ;  /* 0x8000002d00027c10 */ /* 0x000fca000fffe0ff */
[----:B------:R0:W-:Y:S01]  /*5bb0*/  STS [R2.X4+0x240], R244 ;  /* 0x000240f402007388 */ /* 0x0001e20000004800 */
[----:B------:R-:W-:-:S03]  /*5bc0*/  @!P0 FMNMX.FTZ R252, R252, R244, !PT ;  /* 0x000000f4fcfc8209 */ /* 0x000fc60007810000 */
.L_x_2796:
[----:B------:R-:W-:Y:S05]  /*5bd0*/  BSYNC B1 ;  /* 0x0000000000017941 */ /* 0x000fea0003800000 */
.L_x_2795:
[----:B------:R-:W-:-:S04]  /*5be0*/  IADD3 R0, R0, 0x100, RZ ;  /* 0x0000010000007810 */ /* 0x000fc80007ffe0ff */
[----:B------:R-:W-:-:S13]  /*5bf0*/  ISETP.GE.AND P0, PT, R0, UR7, PT ;  /* 0x0000000700007c0c */ /* 0x000fda000bf06270 */
[----:B------:R-:W-:Y:S01]  /*5c00*/  @P0 CALL.REL.NOINC `(.L_x_2730) ;  /* 0x0000001000000944 */ /* 0x000fe20003c00000 */
[----:B------:R-:W-:Y:S05]  /*5c10*/  BRA `(.L_x_2797) ;  /* 0xffffc5b000007947 */ /* 0x000fea000383ffff */
.L_x_2730:
[----:B------:R-:W-:Y:S05]  /*5c20*/  BSYNC B0 ;  /* 0x0000000000007941 */ /* 0x000fea0003800000 */
.L_x_2729:
[----:B---3--:R-:W3:Y:S01]  /*5c30*/  SHFL.BFLY PT, R3, R252, 0x10, 0x1f ;  /* 0x0e001f00fc037f89 */ /* 0x008ee200000e0000 */
[----:B------:R-:W-:Y:S03]  /*5c40*/  BSSY B0, `(.L_x_2798) ;  /* 0x000003e000007945 */ /* 0x000fe60003800000 */
[----:B0-----:R-:W0:Y:S01]  /*5c50*/  S2R R11, SR_TID.X ;  /* 0x00000000000b7919 */ /* 0x001e220000002100 */
[----:B---3--:R-:W-:Y:S02]  /*5c60*/  FMNMX.FTZ R3, R3, R252, !PT ;  /* 0x000000fc03037209 */ /* 0x008fe40007810000 */
[----:B0-----:R-:W-:-:S03]  /*5c70*/  SHF.R.S32.HI R4, RZ, 0x1f, R11 ;  /* 0x0000001fff047819 */ /* 0x001fc6000001140b */
[----:B------:R-:W0:Y:S01]  /*5c80*/  SHFL.BFLY PT, R0, R3, 0x8, 0x1f ;  /* 0x0d001f0003007f89 */ /* 0x000e2200000e0000 */
[----:B------:R-:W-:-:S04]  /*5c90*/  LEA.HI R4, R4, R11, RZ, 0x5 ;  /* 0x0000000b04047211 */ /* 0x000fc800078f28ff */
[----:B------:R-:W-:-:S05]  /*5ca0*/  LOP3.LUT R6, R4, 0xffffffe0, RZ, 0xc0, !PT ;  /* 0xffffffe004067812 */ /* 0x000fca00078ec0ff */
[----:B------:R-:W-:-:S05]  /*5cb0*/  IMAD.IADD R6, R11, 0x1, -R6 ;  /* 0x000000010b067824 */ /* 0x000fca00078e0a06 */
[C---:B------:R-:W-:Y:S02]  /*5cc0*/  ISETP.NE.AND P0, PT, R6.reuse, RZ, PT ;  /* 0x000000ff0600720c */ /* 0x040fe40003f05270 */
[----:B------:R-:W-:Y:S02]  /*5cd0*/  ISETP.GT.AND P1, PT, R6, 0x7, PT ;  /* 0x000000070600780c */ /* 0x000fe40003f24270 */
[----:B0-----:R-:W-:Y:S02]  /*5ce0*/  FMNMX.FTZ R0, R3, R0, !PT ;  /* 0x0000000003007209 */ /* 0x001fe40007810000 */
[----:B------:R-:W-:-:S03]  /*5cf0*/  MOV R3, 0xff7fffff ;  /* 0xff7fffff00037802 */ /* 0x000fc60000000f00 */
[----:B------:R-:W0:Y:S02]  /*5d00*/  SHFL.BFLY PT, R5, R0, 0x4, 0x1f ;  /* 0x0c801f0000057f89 */ /* 0x000e2400000e0000 */
[----:B0-----:R-:W-:Y:S02]  /*5d10*/  FMNMX.FTZ R5, R0, R5, !PT ;  /* 0x0000000500057209 */ /* 0x001fe40007810000 */
[----:B------:R-:W-:-:S03]  /*5d20*/  @!P0 SHF.R.S32.HI R0, RZ, 0x5, R4 ;  /* 0x00000005ff008819 */ /* 0x000fc60000011404 */
        /* <DEDUP_REMOVED lines=13> */
[----:B0-----:R-:W-:Y:S02]  /*5e00*/  FMNMX.FTZ R8, R5, R8, !PT ;  /* 0x0000000805087209 */ /* 0x001fe40007810000 */
[----:B------:R-:W-:-:S03]  /*5e10*/  IADD3 R5, R11, UR45, RZ ;  /* 0x0000002d0b057c10 */ /* 0x000fc6000fffe0ff */
[----:B------:R0:W3:Y:S01]  /*5e20*/  SHFL.IDX PT, R9, R8, RZ, 0x1f ;  /* 0x00001fff08097589 */ /* 0x0000e200000e0000 */
[----:B------:R-:W-:-:S13]  /*5e30*/  ISETP.GT.AND P1, PT, R5, UR42, PT ;  /* 0x0000002a05007c0c */ /* 0x000fda000bf24270 */
[----:B------:R-:W-:Y:S05]  /*5e40*/  @P1 BRA `(.L_x_2799) ;  /* 0x000001d000001947 */ /* 0x000fea0003800000 */
[----:B0-----:R-:W-:Y:S01]  /*5e50*/  ISETP.NE.U32.AND P0, PT, RZ, c[0x0][0x200], PT ;  /* 0x00008000ff007a0c */ /* 0x001fe20003f05070 */
[----:B------:R-:W-:-:S03]  /*5e60*/  HFMA2.MMA R0, -RZ, RZ, 0, 0 ;  /* 0x00000000ff007435 */ /* 0x000fc600000001ff */
[----:B------:R-:W-:-:S08]  /*5e70*/  ISETP.NE.AND.EX P0, PT, RZ, c[0x0][0x204], PT, P0 ;  /* 0x00008100ff007a0c */ /* 0x000fd00003f05300 */
.L_x_2803:
[----:B0-----:R-:W-:Y:S01]  /*5e80*/  IADD3 R2, R5, -UR45, RZ ;  /* 0x8000002d05027c10 */ /* 0x001fe2000fffe0ff */
[----:B------:R-:W-:Y:S03]  /*5e90*/  BSSY B1, `(.L_x_2800) ;  /* 0x0000013000017945 */ /* 0x000fe60003800000 */
[----:B------:R-:W-:Y:S01]  /*5ea0*/  LEA R8, R2, 0x240, 0x2 ;  /* 0x0000024002087811 */ /* 0x000fe200078e10ff */
[----:B------:R-:W-:Y:S05]  /*5eb0*/  @!P0 BRA `(.L_x_2801) ;  /* 0x000000c000008947 */ /* 0x000fea0003800000 */
[----:B------:R-:W-:Y:S01]  /*5ec0*/  ULDC UR4, c[0x0][0x1d4] ;  /* 0x0000750000047ab9 */ /* 0x000fe20000000800 */
[----:B------:R-:W-:Y:S01]  /*5ed0*/  SHF.R.S32.HI R3, RZ, 0x1f, R5 ;  /* 0x0000001fff037819 */ /* 0x000fe20000011405 */
[----:B------:R-:W-:-:S04]  /*5ee0*/  UIMAD UR4, UR47, UR4, URZ ;  /* 0x000000042f0472a4 */ /* 0x000fc8000f8e023f */
[----:B------:R-:W-:Y:S02]  /*5ef0*/  USHF.R.S32.HI UR5, URZ, 0x1f, UR4 ;  /* 0x0000001f3f057899 */ /* 0x000fe40008011404 */
[----:B------:R-:W-:-:S04]  /*5f00*/  IMAD.U32 R2, RZ, RZ, UR4 ;  /* 0x00000004ff027e24 */ /* 0x000fc8000f8e00ff */
[----:B------:R-:W-:Y:S02]  /*5f10*/  MOV R10, UR5 ;  /* 0x00000005000a7c02 */ /* 0x000fe40008000f00 */
[----:B------:R-:W-:-:S04]  /*5f20*/  IADD3 R2, P2, P3, R5, c[0x0][0x200], R2 ;  /* 0x0000800005027a10 */ /* 0x000fc80007b5e002 */
[----:B------:R-:W-:-:S05]  /*5f30*/  IADD3.X R3, R3, c[0x0][0x204], R10, P2, P3 ;  /* 0x0000810003037a10 */ /* 0x000fca00017e640a */
[----:B------:R-:W4:Y:S02]  /*5f40*/  LDG.E.U8 R2, [R2.64] ;  /* 0x0000002402027981 */ /* 0x000f24000c1e1100 */
[----:B----4-:R-:W-:-:S13]  /*5f50*/  ISETP.NE.AND P2, PT, R2, RZ, PT ;  /* 0x000000ff0200720c */ /* 0x010fda0003f45270 */
[----:B------:R-:W-:Y:S01]  /*5f60*/  @P2 IMAD.MOV.U32 R7, RZ, RZ, RZ ;  /* 0x000000ffff072224 */ /* 0x000fe200078e00ff */
[----:B------:R-:W-:Y:S05]  /*5f70*/  @P2 BRA `(.L_x_2802) ;  /* 0x0000004000002947 */ /* 0x000fea0003800000 */
.L_x_2801:
[----:B------:R-:W0:Y:S02]  /*5f80*/  LDS R2, [R8] ;  /* 0x0000000008027984 */ /* 0x000e240000000800 */
[----:B0--3--:R-:W-:-:S04]  /*5f90*/  FADD.FTZ R2, -R9, R2 ;  /* 0x0000000209027221 */ /* 0x009fc80000010100 */
[----:B------:R-:W-:-:S04]  /*5fa0*/  FMUL.FTZ R2, R2, 1.4426950216293334961 ;  /* 0x3fb8aa3b02027820 */ /* 0x000fc80000410000 */
[----:B------:R0:W3:Y:S03]  /*5fb0*/  MUFU.EX2 R7, R2 ;  /* 0x0000000200077308 */ /* 0x0000e60000000800 */
.L_x_2802:
[----:B------:R-:W-:Y:S05]  /*5fc0*/  BSYNC B1 ;  /* 0x0000000000017941 */ /* 0x000fea0003800000 */
.L_x_2800:
[----:B---3--:R3:W-:Y:S01]  /*5fd0*/  STS [R8], R7 ;  /* 0x0000000708007388 */ /* 0x0087e20000000800 */
[----:B------:R-:W-:Y:S01]  /*5fe0*/  IADD3 R5, R5, 0x100, RZ ;  /* 0x0000010005057810 */ /* 0x000fe20007ffe0ff */
[----:B------:R-:W-:-:S03]  /*5ff0*/  FADD.FTZ R0, R7, R0 ;  /* 0x0000000007007221 */ /* 0x000fc60000010000 */
[----:B------:R-:W-:-:S13]  /*6000*/  ISETP.GT.AND P2, PT, R5, UR42, PT ;  /* 0x0000002a05007c0c */ /* 0x000fda000bf44270 */
[----:B---3--:R-:W-:Y:S05]  /*6010*/  @!P2 BRA `(.L_x_2803) ;  /* 0xfffffe600000a947 */ /* 0x008fea000383ffff */
.L_x_2799:
[----:B0-----:R-:W-:Y:S05]  /*6020*/  BSYNC B0 ;  /* 0x0000000000007941 */ /* 0x001fea0003800000 */
.L_x_2798:
[----:B------:R-:W0:Y:S04]  /*6030*/  SHFL.BFLY PT, R3, R0, 0x10, 0x1f ;  /* 0x0e001f0000037f89 */ /* 0x000e2800000e0000 */
[----:B------:R-:W4:Y:S01]  /*6040*/  S2R R11, SR_TID.X ;  /* 0x00000000000b7919 */ /* 0x000f220000002100 */
[----:B0-----:R-:W-:Y:S01]  /*6050*/  FADD.FTZ R3, R3, R0 ;  /* 0x0000000003037221 */ /* 0x001fe20000010000 */
[----:B---34-:R-:W-:-:S04]  /*6060*/  LOP3.LUT P0, R9, R11, 0x1f, RZ, 0xc0, !PT ;  /* 0x0000001f0b097812 */ /* 0x018fc8000780c0ff */
        /* <DEDUP_REMOVED lines=22> */
[----:B------:R-:W-:Y:S01]  /*61d0*/  ULDC.U8 UR4, c[0x0][0x26c] ;  /* 0x00009b0000047ab9 */ /* 0x000fe20000000000 */
[----:B------:R-:W-:Y:S01]  /*61e0*/  BSSY B0, `(.L_x_2804) ;  /* 0x000001e000007945 */ /* 0x000fe20003800000 */
[----:B------:R-:W-:Y:S02]  /*61f0*/  UISETP.NE.AND UP0, UPT, UR4, URZ, UPT ;  /* 0x0000003f0400728c */ /* 0x000fe4000bf05270 */
[----:B------:R-:W-:Y:S02]  /*6200*/  ULDC UR5, c[0x0][0x1ec] ;  /* 0x00007b0000057ab9 */ /* 0x000fe40000000800 */
[----:B------:R-:W-:-:S07]  /*6210*/  ULDC UR7, c[0x0][0x1d4] ;  /* 0x0000750000077ab9 */ /* 0x000fce0000000800 */
[----:B------:R-:W-:Y:S02]  /*6220*/  @UP0 ULDC UR4, c[0x0][0x268] ;  /* 0x00009a0000040ab9 */ /* 0x000fe40000000800 */
[----:B------:R-:W-:-:S03]  /*6230*/  @UP0 UIMAD UR4, UR49, UR4, UR5 ;  /* 0x00000004310402a4 */ /* 0x000fc6000f8e0205 */
[----:B------:R-:W-:Y:S02]  /*6240*/  UMOV UR5, URZ ;  /* 0x0000003f00057c82 */ /* 0x000fe40008000000 */
[----:B------:R-:W-:-:S03]  /*6250*/  @UP0 UIMAD UR7, UR4, UR7, URZ ;  /* 0x00000007040702a4 */ /* 0x000fc6000f8e023f */
[----:B------:R-:W-:Y:S02]  /*6260*/  UMOV UR4, URZ ;  /* 0x0000003f00047c82 */ /* 0x000fe40008000000 */
[----:B------:R-:W-:Y:S02]  /*6270*/  @UP0 USHF.R.S32.HI UR8, URZ, 0x1f, UR7 ;  /* 0x0000001f3f080899 */ /* 0x000fe40008011407 */
[----:B------:R-:W-:-:S05]  /*6280*/  @UP0 UMOV UR4, UR7 ;  /* 0x0000000700040c82 */ /* 0x000fca0008000000 */
[----:B------:R-:W-:Y:S01]  /*6290*/  @UP0 UMOV UR5, UR8 ;  /* 0x0000000800050c82 */ /* 0x000fe20008000000 */
[----:B------:R-:W-:Y:S05]  /*62a0*/  @P1 BRA `(.L_x_2805) ;  /* 0x0000011000001947 */ /* 0x000fea0003800000 */
[----:B0-----:R-:W-:Y:S01]  /*62b0*/  FADD.FTZ R0, R8, 9.9999999747524270788e-07 ;  /* 0x358637bd08007421 */ /* 0x001fe20000010000 */
[----:B------:R-:W-:-:S03]  /*62c0*/  IADD3 R5, R11, UR45, RZ ;  /* 0x0000002d0b057c10 */ /* 0x000fc6000fffe0ff */
[----:B------:R0:W3:Y:S04]  /*62d0*/  MUFU.RCP R10, R0 ;  /* 0x00000000000a7308 */ /* 0x0000e80000001000 */
.L_x_2806:
[C---:B0-----:R-:W-:Y:S02]  /*62e0*/  IADD3 R0, R5.reuse, -UR45, RZ ;  /* 0x8000002d05007c10 */ /* 0x041fe4000fffe0ff */
[----:B------:R-:W-:Y:S02]  /*62f0*/  PLOP3.LUT P1, PT, PT, PT, UP0, 0x80, 0x0 ;  /* 0x000000000000781c */ /* 0x000fe40003f2f008 */
[----:B------:R-:W-:Y:S01]  /*6300*/  LEA R9, R0, 0x240, 0x2 ;  /* 0x0000024000097811 */ /* 0x000fe200078e10ff */
[----:B------:R-:W0:Y:S10]  /*6310*/  LDS R3, [R0.X4+0x240] ;  /* 0x0002400000037984 */ /* 0x000e340000004800 */
[----:B------:R-:W-:-:S04]  /*6320*/  @P1 IADD3 R7, P0, R5, UR4, RZ ;  /* 0x0000000405071c10 */ /* 0x000fc8000ff1e0ff */
[----:B------:R-:W-:Y:S02]  /*6330*/  @P1 LEA.HI.X.SX32 R8, R5, UR5, 0x1, P0 ;  /* 0x0000000505081c11 */ /* 0x000fe400080f0eff */
[----:B------:R-:W-:Y:S02]  /*6340*/  @P1 LEA R2, P0, R7, c[0x0][0x260], 0x2 ;  /* 0x0000980007021a11 */ /* 0x000fe400078010ff */
[----:B------:R-:W-:Y:S01]  /*6350*/  IADD3 R5, R5, 0x100, RZ ;  /* 0x0000010005057810 */ /* 0x000fe20007ffe0ff */
[----:B0--3--:R-:W-:Y:S01]  /*6360*/  FMUL.FTZ R11, R3, R10 ;  /* 0x0000000a030b7220 */ /* 0x009fe20000410000 */
[----:B------:R-:W-:Y:S02]  /*6370*/  @P1 LEA.HI.X R3, R7, c[0x0][0x264], R8, 0x2, P0 ;  /* 0x0000990007031a11 */ /* 0x000fe400000f1408 */
[----:B------:R-:W-:Y:S02]  /*6380*/  ISETP.GT.AND P0, PT, R5, UR42, PT ;  /* 0x0000002a05007c0c */ /* 0x000fe4000bf04270 */
[----:B------:R0:W-:Y:S04]  /*6390*/  STS [R9], R11 ;  /* 0x0000000b09007388 */ /* 0x0001e80000000800 */
[----:B------:R0:W-:Y:S07]  /*63a0*/  @P1 STG.E [R2.64], R11 ;  /* 0x0000000b02001986 */ /* 0x0001ee000c101924 */
[----:B------:R-:W-:Y:S05]  /*63b0*/  @!P0 BRA `(.L_x_2806) ;  /* 0xffffff2000008947 */ /* 0x000fea000383ffff */
.L_x_2805:
[----:B------:R-:W-:Y:S05]  /*63c0*/  BSYNC B0 ;  /* 0x0000000000007941 */ /* 0x000fea0003800000 */
.L_x_2804:
[----:B------:R-:W-:Y:S01]  /*63d0*/  USHF.R.S32.HI UR4, URZ, 0x1f, UR42 ;  /* 0x0000001f3f047899 */ /* 0x000fe2000801142a */
[----:B0-----:R-:W-:Y:S01]  /*63e0*/  SHF.R.S32.HI R3, RZ, 0x5, R4 ;  /* 0x00000005ff037819 */ /* 0x001fe20000011404 */
[----:B------:R-:W-:Y:S01]  /*63f0*/  IMAD.U32 R5, RZ, RZ, UR48 ;  /* 0x00000030ff057e24 */ /* 0x000fe2000f8e00ff */
[----:B------:R-:W-:Y:S01]  /*6400*/  ISETP.GT.AND P2, PT, R6, 0x13, PT ;  /* 0x000000130600780c */ /* 0x000fe20003f44270 */
[----:B------:R-:W-:Y:S01]  /*6410*/  ULEA.HI UR4, UR4, UR42, URZ, 0x3 ;  /* 0x0000002a04047291 */ /* 0x000fe2000f8f183f */
[----:B------:R-:W-:-:S02]  /*6420*/  ISETP.EQ.U32.AND P0, PT, RZ, c[0x0][0x190], PT ;  /* 0x00006400ff007a0c */ /* 0x000fc40003f02070 */
[----:B------:R-:W-:Y:S01]  /*6430*/  SHF.L.U32 R0, R6, 0x2, RZ ;  /* 0x0000000206007819 */ /* 0x000fe200000006ff */
[----:B------:R-:W-:Y:S01]  /*6440*/  ULOP3.LUT UR4, UR4, 0xfffffff8, URZ, 0xc0, !UPT ;  /* 0xfffffff804047892 */ /* 0x000fe2000f8ec03f */
[----:B------:R-:W-:-:S03]  /*6450*/  CS2R R6, SRZ ;  /* 0x0000000000067805 */ /* 0x000fc6000001ff00 */
[----:B------:R-:W-:-:S06]  /*6460*/  UIADD3 UR4, -UR4, UR42, URZ ;  /* 0x0000002a04047290 */ /* 0x000fcc000fffe13f */
[----:B------:R-:W-:-:S04]  /*6470*/  ISETP.NE.OR P1, PT, R3, UR4, P2 ;  /* 0x0000000403007c0c */ /* 0x000fc80009725670 */
[----:B------:R-:W-:Y:S01]  /*6480*/  ISETP.EQ.OR.EX P0, PT, RZ, c[0x0][0x194], P1, P0 ;  /* 0x00006500ff007a0c */ /* 0x000fe20000f02700 */
[----:B------:R-:W-:Y:S01]  /*6490*/  ULDC UR4, c[0x0][0x1d4] ;  /* 0x0000750000047ab9 */ /* 0x000fe20000000800 */
[----:B------:R-:W-:Y:S11]  /*64a0*/  BSSY B0, `(.L_x_2807) ;  /* 0x00001a1000007945 */ /* 0x000ff60003800000 */
[----:B------:R-:W-:Y:S01]  /*64b0*/  @!P0 MOV R13, 0x4 ;  /* 0x00000004000d8802 */ /* 0x000fe20000000f00 */
[----:B------:R-:W-:-:S02]  /*64c0*/  @!P0 IMAD R12, R5, 0x50, R0 ;  /* 0x00000050050c8824 */ /* 0x000fc400078e0200 */
[----:B------:R-:W-:Y:S02]  /*64d0*/  CS2R R4, SRZ ;  /* 0x0000000000047805 */ /* 0x000fe4000001ff00 */
[----:B------:R-:W-:Y:S01]  /*64e0*/  @!P0 IMAD.WIDE R12, R12, R13, c[0x0][0x190] ;  /* 0x000064000c0c8625 */ /* 0x000fe200078e020d */
[----:B------:R-:W-:-:S04]  /*64f0*/  UIMAD UR4, UR49, UR4, URZ ;  /* 0x00000004310472a4 */ /* 0x000fc8000f8e023f */
[----:B------:R0:W5:Y:S01]  /*6500*/  @!P0 LDG.E.128 R4, [R12.64] ;  /* 0x000000240c048981 */ /* 0x000162000c1e1d00 */
[----:B------:R-:W-:Y:S01]  /*6510*/  CS2R R10, SRZ ;  /* 0x00000000000a7805 */ /* 0x000fe2000001ff00 */
[----:B------:R-:W-:Y:S02]  /*6520*/  CS2R R8, SRZ ;  /* 0x0000000000087805 */ /* 0x000fe4000001ff00 */
[----:B------:R-:W-:Y:S06]  /*6530*/  BAR.SYNC.DEFER_BLOCKING 0x0 ;  /* 0x0000000000007b1d */ /* 0x000fec0000010000 */
[----:B------:R-:W-:Y:S05]  /*6540*/  @P2 BRA `(.L_x_2808) ;  /* 0x0000196000002947 */ /* 0x000fea0003800000 */
[----:B0-----:R-:W-:Y:S01]  /*6550*/  IMAD.U32 R49, RZ, RZ, UR42 ;  /* 0x0000002aff317e24 */ /* 0x001fe2000f8e00ff */
[----:B------:R-:W-:Y:S01]  /*6560*/  IADD3 R2, R3, UR45, RZ ;  /* 0x0000002d03027c10 */ /* 0x000fe2000fffe0ff */
[----:B------:R-:W-:Y:S01]  /*6570*/  BSSY B1, `(.L_x_2809) ;  /* 0x0000080000017945 */ /* 0x000fe20003800000 */
[----:B------:R-:W-:Y:S01]  /*6580*/  MOV R9, UR6 ;  /* 0x0000000600097c02 */ /* 0x000fe20008000f00 */
[----:B------:R-:W-:Y:S01]  /*6590*/  CS2R R10, SRZ ;  /* 0x00000000000a7805 */ /* 0x000fe2000001ff00 */
[----:B------:R-:W-:-:S03]  /*65a0*/  IMNMX R49, R49, c[0x0][0x1d4], PT ;  /* 0x0000750031317a17 */ /* 0x000fc60003800200 */
[----:B------:R-:W-:Y:S01]  /*65b0*/  IMAD R12, R9, c[0x0][0x1d4], R0 ;  /* 0x00007500090c7a24 */ /* 0x000fe200078e0200 */
[----:B------:R-:W-:Y:S01]  /*65c0*/  ISETP.GE.AND P0, PT, R2, R49, PT ;  /* 0x000000310200720c */ /* 0x000fe20003f06270 */
[----:B------:R-:W-:-:S03]  /*65d0*/  CS2R R8, SRZ ;  /* 0x0000000000087805 */ /* 0x000fc6000001ff00 */
[----:B------:R-:W-:-:S09]  /*65e0*/  SHF.R.S32.HI R13, RZ, 0x1f, R12 ;  /* 0x0000001fff0d7819 */ /* 0x000fd2000001140c */
[----:B------:R-:W-:Y:S05]  /*65f0*/  @P0 BRA `(.L_x_2810) ;  /* 0x0000077000000947 */ /* 0x000fea0003800000 */
[----:B------:R-:W-:Y:S01]  /*6600*/  IMAD.U32 R8, RZ, RZ, UR45 ;  /* 0x0000002dff087e24 */ /* 0x000fe2000f8e00ff */
[----:B------:R-:W-:Y:S01]  /*6610*/  LOP3.LUT R9, RZ, R49, RZ, 0x33, !PT ;  /* 0x00000031ff097212 */ /* 0x000fe200078e33ff */
[----:B------:R-:W-:Y:S01]  /*6620*/  BSSY B2, `(.L_x_2811) ;  /* 0x0000027000027945 */ /* 0x000fe20003800000 */
[----:B--2---:R-:W-:Y:S01]  /*6630*/  IMAD.MOV.U32 R24, RZ, RZ, R2 ;  /* 0x000000ffff187224 */ /* 0x004fe200078e0002 */
[----:B------:R-:W-:Y:S01]  /*6640*/  CS2R R10, SRZ ;  /* 0x00000000000a7805 */ /* 0x000fe2000001ff00 */
[----:B------:R-:W-:-:S04]  /*6650*/  IADD3 R8, -R8, -0x2, -R3 ;  /* 0xfffffffe08087810 */ /* 0x000fc80007ffe903 */
[----:B------:R-:W-:-:S04]  /*6660*/  IADD3 R9, R8, -R9, RZ ;  /* 0x8000000908097210 */ /* 0x000fc80007ffe0ff */
[C---:B------:R-:W-:Y:S02]  /*6670*/  LEA.HI R8, R9.reuse, 0x1, RZ, 0x1d ;  /* 0x0000000109087811 */ /* 0x040fe400078fe8ff */
[----:B------:R-:W-:Y:S02]  /*6680*/  ISETP.GE.U32.AND P0, PT, R9, 0x18, PT ;  /* 0x000000180900780c */ /* 0x000fe40003f06070 */
[----:B------:R-:W-:Y:S02]  /*6690*/  LOP3.LUT P3, R14, R8, 0x3, RZ, 0xc0, !PT ;  /* 0x00000003080e7812 */ /* 0x000fe4000786c0ff */
[----:B------:R-:W-:-:S11]  /*66a0*/  CS2R R8, SRZ ;  /* 0x0000000000087805 */ /* 0x000fd6000001ff00 */
[----:B------:R-:W-:Y:S05]  /*66b0*/  @!P3 BRA `(.L_x_2812) ;  /* 0x000001d00000b947 */ /* 0x000fea0003800000 */
[----:B------:R-:W-:Y:S01]  /*66c0*/  MOV R25, UR47 ;  /* 0x0000002f00197c02 */ /* 0x000fe20008000f00 */
[----:B-1----:R-:W-:Y:S01]  /*66d0*/  IMAD.MOV.U32 R18, RZ, RZ, R14 ;  /* 0x000000ffff127224 */ /* 0x002fe200078e000e */
[----:B------:R-:W-:Y:S01]  /*66e0*/  MOV R24, R2 ;  /* 0x0000000200187202 */ /* 0x000fe20000000f00 */
[----:B------:R-:W-:Y:S02]  /*66f0*/  IMAD.MOV.U32 R8, RZ, RZ, RZ ;  /* 0x000000ffff087224 */ /* 0x000fe400078e00ff */
[----:B------:R-:W-:-:S03]  /*6700*/  IMAD R25, R25, c[0x0][0x1d4], RZ ;  /* 0x0000750019197a24 */ /* 0x000fc600078e02ff */
.L_x_2813:
        /* <DEDUP_REMOVED lines=14> */
[----:B------:R-:W-:Y:S02]  /*67f0*/  IADD3 R19, R24, -UR45, RZ ;  /* 0x8000002d18137c10 */ /* 0x000fe4000fffe0ff */
[----:B------:R-:W-:Y:S02]  /*6800*/  IADD3 R18, R18, -0x1, RZ ;  /* 0xffffffff12127810 */ /* 0x000fe40007ffe0ff */
[----:B------:R-:W-:Y:S02]  /*6810*/  IADD3 R24, R24, 0x8, RZ ;  /* 0x0000000818187810 */ /* 0x000fe40007ffe0ff */
[----:B------:R-:W2:Y:S01]  /*6820*/  LDS R19, [R19.X4+0x240] ;  /* 0x0002400013137984 */ /* 0x000ea20000004800 */
[----:B------:R-:W-:Y:S01]  /*6830*/  ISETP.NE.AND P3, PT, R18, RZ, PT ;  /* 0x000000ff1200720c */ /* 0x000fe20003f65270 */
[-C--:B--2---:R-:W-:Y:S02]  /*6840*/  FFMA.FTZ R8, R20, R19.reuse, R8 ;  /* 0x0000001314087223 */ /* 0x084fe40000010008 */
[----:B------:R-:W-:-:S02]  /*6850*/  FFMA.FTZ R9, R21, R19, R9 ;  /* 0x0000001315097223 */ /* 0x000fc40000010009 */
[-C--:B------:R-:W-:Y:S02]  /*6860*/  FFMA.FTZ R10, R22, R19.reuse, R10 ;  /* 0x00000013160a7223 */ /* 0x080fe4000001000a */
[----:B------:R-:W-:-:S06]  /*6870*/  FFMA.FTZ R11, R23, R19, R11 ;  /* 0x00000013170b7223 */ /* 0x000fcc000001000b */
[----:B------:R-:W-:Y:S05]  /*6880*/  @P3 BRA `(.L_x_2813) ;  /* 0xfffffe8000003947 */ /* 0x000fea000383ffff */
.L_x_2812:
[----:B------:R-:W-:Y:S05]  /*6890*/  BSYNC B2 ;  /* 0x0000000000027941 */ /* 0x000fea0003800000 */
.L_x_2811:
[----:B------:R-:W-:Y:S05]  /*68a0*/  @!P0 BRA `(.L_x_2810) ;  /* 0x000004c000008947 */ /* 0x000fea0003800000 */
[----:B------:R-:W-:Y:S01]  /*68b0*/  ULDC UR5, c[0x0][0x1d4] ;  /* 0x0000750000057ab9 */ /* 0x000fe20000000800 */
[----:B------:R-:W-:Y:S01]  /*68c0*/  SHF.R.S32.HI R15, RZ, 0x1f, R24 ;  /* 0x0000001fff0f7819 */ /* 0x000fe20000011418 */
[----:B------:R-:W-:Y:S01]  /*68d0*/  UIMAD UR5, UR47, UR5, URZ ;  /* 0x000000052f0572a4 */ /* 0x000fe2000f8e023f */
[C---:B------:R-:W-:Y:S01]  /*68e0*/  LEA R14, R24.reuse, 0x40, 0x2 ;  /* 0x00000040180e7811 */ /* 0x040fe200078e10ff */
[----:B------:R-:W-:Y:S01]  /*68f0*/  IMAD.U32 R21, RZ, RZ, UR45 ;  /* 0x0000002dff157e24 */ /* 0x000fe2000f8e00ff */
[----:B-1----:R-:W-:Y:S01]  /*6900*/  MOV R19, c[0x0][0x1d4] ;  /* 0x0000750000137a02 */ /* 0x002fe20000000f00 */
[C---:B------:R-:W-:Y:S02]  /*6910*/  IMAD R26, R24.reuse, 0x50, RZ ;  /* 0x00000050181a7824 */ /* 0x040fe400078e02ff */
[----:B------:R-:W-:Y:S02]  /*6920*/  IADD3 R17, P0, R24, UR5, RZ ;  /* 0x0000000518117c10 */ /* 0x000fe4000ff1e0ff */
[----:B------:R-:W-:-:S04]  /*6930*/  MOV R18, UR5 ;  /* 0x0000000500127c02 */ /* 0x000fc80008000f00 */
[----:B------:R-:W-:Y:S01]  /*6940*/  LEA.HI.X.SX32 R18, R18, R15, 0x1, P0 ;  /* 0x0000000f12127211 */ /* 0x000fe200000f0eff */
[----:B------:R-:W-:Y:S01]  /*6950*/  IMAD R15, R21, -0x4, R14 ;  /* 0xfffffffc150f7824 */ /* 0x000fe200078e020e */
[----:B------:R-:W-:Y:S01]  /*6960*/  LEA R16, P0, R17, c[0x0][0x1a8], 0x2 ;  /* 0x00006a0011107a11 */ /* 0x000fe200078010ff */
[----:B------:R-:W-:-:S03]  /*6970*/  IMAD R14, R19, c[0x0][0x1d8], RZ ;  /* 0x00007600130e7a24 */ /* 0x000fc600078e02ff */
[----:B------:R-:W-:Y:S01]  /*6980*/  LEA.HI.X R17, R17, c[0x0][0x1ac], R18, 0x2, P0 ;  /* 0x00006b0011117a11 */ /* 0x000fe200000f1412 */
[----:B------:R-:W-:Y:S01]  /*6990*/  IMAD R25, R14, 0x50, RZ ;  /* 0x000000500e197824 */ /* 0x000fe200078e02ff */
[----:B------:R-:W-:-:S03]  /*69a0*/  IADD3 R27, R15, 0x240, RZ ;  /* 0x000002400f1b7810 */ /* 0x000fc60007ffe0ff */
.L_x_2814:
[----:B------:R-:W-:Y:S01]  /*69b0*/  IMAD.MOV.U32 R14, RZ, RZ, R16 ;  /* 0x000000ffff0e7224 */ /* 0x000fe200078e0010 */
[----:B------:R-:W-:Y:S01]  /*69c0*/  MOV R15, R17 ;  /* 0x00000011000f7202 */ /* 0x000fe20000000f00 */
[----:B------:R-:W-:Y:S04]  /*69d0*/  LDS R33, [R27+-0x20] ;  /* 0xffffe0001b217984 */ /* 0x000fe80000000800 */
[----:B------:R-:W2:Y:S04]  /*69e0*/  LDG.E R16, [R14.64] ;  /* 0x000000240e107981 */ /* 0x000ea8000c1e1900 */
[----:B------:R-:W3:Y:S04]  /*69f0*/  LDG.E R17, [R14.64+0x20] ;  /* 0x000020240e117981 */ /* 0x000ee8000c1e1900 */
[----:B------:R-:W4:Y:S04]  /*6a00*/  LDG.E R18, [R14.64+0x40] ;  /* 0x000040240e127981 */ /* 0x000f28000c1e1900 */
[----:B------:R-:W4:Y:S04]  /*6a10*/  LDG.E R20, [R14.64+0x60] ;  /* 0x000060240e147981 */ /* 0x000f28000c1e1900 */
[----:B------:R-:W-:Y:S04]  /*6a20*/  LDS R34, [R27] ;  /* 0x000000001b227984 */ /* 0x000fe80000000800 */
[----:B------:R-:W-:Y:S01]  /*6a30*/  LDS R35, [R27+0x20] ;  /* 0x000020001b237984 */ /* 0x000fe20000000800 */
[----:B--2---:R-:W-:-:S02]  /*6a40*/  IMAD R16, R25, R16, R26 ;  /* 0x0000001019107224 */ /* 0x004fc400078e021a */
[----:B---3--:R-:W-:-:S03]  /*6a50*/  IMAD R17, R25, R17, R26 ;  /* 0x0000001119117224 */ /* 0x008fc600078e021a */
[----:B------:R-:W-:Y:S01]  /*6a60*/  IADD3 R21, P0, R12, R16, RZ ;  /* 0x000000100c157210 */ /* 0x000fe20007f1e0ff */
[--C-:B----4-:R-:W-:Y:S01]  /*6a70*/  IMAD R19, R25, R18, R26.reuse ;  /* 0x0000001219137224 */ /* 0x110fe200078e021a */
[----:B------:R-:W-:Y:S02]  /*6a80*/  IADD3 R18, R17, 0x280, RZ ;  /* 0x0000028011127810 */ /* 0x000fe40007ffe0ff */
[----:B------:R-:W-:Y:S01]  /*6a90*/  LEA.HI.X.SX32 R22, R16, R13, 0x1, P0 ;  /* 0x0000000d10167211 */ /* 0x000fe200000f0eff */
[----:B------:R-:W-:Y:S01]  /*6aa0*/  IMAD R20, R25, R20, R26 ;  /* 0x0000001419147224 */ /* 0x000fe200078e021a */
[----:B------:R-:W-:Y:S02]  /*6ab0*/  LEA R16, P0, R21, c[0x0][0x1a0], 0x2 ;  /* 0x0000680015107a11 */ /* 0x000fe400078010ff */
[----:B------:R-:W-:Y:S02]  /*6ac0*/  IADD3 R19, R19, 0x500, RZ ;  /* 0x0000050013137810 */ /* 0x000fe40007ffe0ff */
[----:B------:R-:W-:-:S02]  /*6ad0*/  IADD3 R23, P3, R12, R18, RZ ;  /* 0x000000120c177210 */ /* 0x000fc40007f7e0ff */
[----:B------:R-:W-:Y:S02]  /*6ae0*/  LEA.HI.X R17, R21, c[0x0][0x1a4], R22, 0x2, P0 ;  /* 0x0000690015117a11 */ /* 0x000fe400000f1416 */
[----:B------:R-:W-:Y:S02]  /*6af0*/  IADD3 R21, P4, R12, R19, RZ ;  /* 0x000000130c157210 */ /* 0x000fe40007f9e0ff */
[-C--:B------:R-:W-:Y:S02]  /*6b00*/  LEA.HI.X.SX32 R30, R18, R13.reuse, 0x1, P3 ;  /* 0x0000000d121e7211 */ /* 0x080fe400018f0eff */
[----:B------:R-:W-:Y:S02]  /*6b10*/  LEA R18, P0, R23, c[0x0][0x1a0], 0x2 ;  /* 0x0000680017127a11 */ /* 0x000fe400078010ff */
[----:B------:R-:W-:Y:S02]  /*6b20*/  IADD3 R22, R20, 0x780, RZ ;  /* 0x0000078014167810 */ /* 0x000fe40007ffe0ff */
[----:B------:R-:W-:-:S02]  /*6b30*/  LEA.HI.X.SX32 R28, R19, R13, 0x1, P4 ;  /* 0x0000000d131c7211 */ /* 0x000fc400020f0eff */
[----:B------:R-:W-:Y:S02]  /*6b40*/  LEA R20, P3, R21, c[0x0][0x1a0], 0x2 ;  /* 0x0000680015147a11 */ /* 0x000fe400078610ff */
[----:B------:R-:W-:Y:S02]  /*6b50*/  LEA.HI.X R19, R23, c[0x0][0x1a4], R30, 0x2, P0 ;  /* 0x0000690017137a11 */ /* 0x000fe400000f141e */
[----:B------:R-:W-:Y:S02]  /*6b60*/  IADD3 R23, P0, R12, R22, RZ ;  /* 0x000000160c177210 */ /* 0x000fe40007f1e0ff */
[----:B------:R-:W-:Y:S01]  /*6b70*/  LEA.HI.X R21, R21, c[0x0][0x1a4], R28, 0x2, P3 ;  /* 0x0000690015157a11 */ /* 0x000fe200018f141c */
[----:B------:R-:W2:Y:S01]  /*6b80*/  LDG.E.128 R36, [R18.64] ;  /* 0x0000002412247981 */ /* 0x000ea2000c1e1d00 */
[----:B------:R-:W-:-:S03]  /*6b90*/  LEA.HI.X.SX32 R32, R22, R13, 0x1, P0 ;  /* 0x0000000d16207211 */ /* 0x000fc600000f0eff */
[----:B------:R0:W3:Y:S01]  /*6ba0*/  LDG.E.128 R28, [R16.64] ;  /* 0x00000024101c7981 */ /* 0x0000e2000c1e1d00 */
[----:B------:R-:W-:-:S03]  /*6bb0*/  LEA R22, P0, R23, c[0x0][0x1a0], 0x2 ;  /* 0x0000680017167a11 */ /* 0x000fc600078010ff */
[----:B------:R-:W4:Y:S01]  /*6bc0*/  LDG.E.128 R40, [R20.64] ;  /* 0x0000002414287981 */ /* 0x000f22000c1e1d00 */
[----:B------:R-:W-:-:S03]  /*6bd0*/  LEA.HI.X R23, R23, c[0x0][0x1a4], R32, 0x2, P0 ;  /* 0x0000690017177a11 */ /* 0x000fc600000f1420 */
[----:B------:R1:W3:Y:S04]  /*6be0*/  LDS R32, [R27+-0x40] ;  /* 0xffffc0001b207984 */ /* 0x0002e80000000800 */
[----:B------:R-:W4:Y:S01]  /*6bf0*/  LDG.E.128 R44, [R22.64] ;  /* 0x00000024162c7981 */ /* 0x000f22000c1e1d00 */
[----:B0-----:R-:W-:Y:S02]  /*6c00*/  IADD3 R16, P0, R14, 0x80, RZ ;  /* 0x000000800e107810 */ /* 0x001fe40007f1e0ff */
[----:B------:R-:W-:-:S03]  /*6c10*/  IADD3 R24, R24, 0x20, RZ ;  /* 0x0000002018187810 */ /* 0x000fc60007ffe0ff */
[----:B------:R-:W-:Y:S01]  /*6c20*/  IMAD.X R17, RZ, RZ, R15, P0 ;  /* 0x000000ffff117224 */ /* 0x000fe200000e060f */
[----:B------:R-:W-:Y:S02]  /*6c30*/  ISETP.GE.AND P0, PT, R24, R49, PT ;  /* 0x000000311800720c */ /* 0x000fe40003f06270 */
[----:B-1----:R-:W-:Y:S02]  /*6c40*/  IADD3 R27, R27, 0x80, RZ ;  /* 0x000000801b1b7810 */ /* 0x002fe40007ffe0ff */
[----:B------:R-:W-:Y:S01]  /*6c50*/  IADD3 R26, R26, 0xa00, RZ ;  /* 0x00000a001a1a7810 */ /* 0x000fe20007ffe0ff */
[-C--:B---3--:R-:W-:Y:S02]  /*6c60*/  FFMA.FTZ R28, R28, R32.reuse, R8 ;  /* 0x000000201c1c7223 */ /* 0x088fe40000010008 */
[-C--:B------:R-:W-:Y:S02]  /*6c70*/  FFMA.FTZ R29, R29, R32.reuse, R9 ;  /* 0x000000201d1d7223 */ /* 0x080fe40000010009 */
[----:B------:R-:W-:-:S02]  /*6c80*/  FFMA.FTZ R30, R30, R32, R10 ;  /* 0x000000201e1e7223 */ /* 0x000fc4000001000a */
[----:B------:R-:W-:Y:S02]  /*6c90*/  FFMA.FTZ R31, R31, R32, R11 ;  /* 0x000000201f1f7223 */ /* 0x000fe4000001000b */
[-C--:B--2---:R-:W-:Y:S02]  /*6ca0*/  FFMA.FTZ R28, R36, R33.reuse, R28 ;  /* 0x00000021241c7223 */ /* 0x084fe4000001001c */
[-C--:B------:R-:W-:Y:S02]  /*6cb0*/  FFMA.FTZ R29, R37, R33.reuse, R29 ;  /* 0x00000021251d7223 */ /* 0x080fe4000001001d */
[-C--:B------:R-:W-:Y:S02]  /*6cc0*/  FFMA.FTZ R30, R38, R33.reuse, R30 ;  /* 0x00000021261e7223 */ /* 0x080fe4000001001e */
[----:B------:R-:W-:Y:S02]  /*6cd0*/  FFMA.FTZ R31, R39, R33, R31 ;  /* 0x00000021271f7223 */ /* 0x000fe4000001001f */
[----:B----4-:R-:W-:-:S02]  /*6ce0*/  FFMA.FTZ R28, R40, R34, R28 ;  /* 0x00000022281c7223 */ /* 0x010fc4000001001c */
[-C--:B------:R-:W-:Y:S02]  /*6cf0*/  FFMA.FTZ R29, R41, R34.reuse, R29 ;  /* 0x00000022291d7223 */ /* 0x080fe4000001001d */
[-C--:B------:R-:W-:Y:S02]  /*6d00*/  FFMA.FTZ R30, R42, R34.reuse, R30 ;  /* 0x000000222a1e7223 */ /* 0x080fe4000001001e */
[----:B------:R-:W-:Y:S02]  /*6d10*/  FFMA.FTZ R31, R43, R34, R31 ;  /* 0x000000222b1f7223 */ /* 0x000fe4000001001f */
[-C--:B------:R-:W-:Y:S02]  /*6d20*/  FFMA.FTZ R8, R44, R35.reuse, R28 ;  /* 0x000000232c087223 */ /* 0x080fe4000001001c */
[-C--:B------:R-:W-:Y:S02]  /*6d30*/  FFMA.FTZ R9, R45, R35.reuse, R29 ;  /* 0x000000232d097223 */ /* 0x080fe4000001001d */
[----:B------:R-:W-:-:S02]  /*6d40*/  FFMA.FTZ R10, R46, R35, R30 ;  /* 0x000000232e0a7223 */ /* 0x000fc4000001001e */
[----:B------:R-:W-:Y:S01]  /*6d50*/  FFMA.FTZ R11, R47, R35, R31 ;  /* 0x000000232f0b7223 */ /* 0x000fe2000001001f */
[----:B------:R-:W-:Y:S05]  /*6d60*/  @!P0 BRA `(.L_x_2814) ;  /* 0xfffffc4000008947 */ /* 0x000fea000383ffff */
.L_x_2810:
[----:B------:R-:W-:Y:S05]  /*6d70*/  BSYNC B1 ;  /* 0x0000000000017941 */ /* 0x000fea0003800000 */
.L_x_2809:
[----:B------:R-:W-:-:S13]  /*6d80*/  ISETP.GE.AND P0, PT, R2, UR42, PT ;  /* 0x0000002a02007c0c */ /* 0x000fda000bf06270 */
[----:B------:R-:W-:Y:S05]  /*6d90*/  @P0 BRA `(.L_x_2808) ;  /* 0x0000111000000947 */ /* 0x000fea0003800000 */
[----:B------:R-:W-:Y:S01]  /*6da0*/  LOP3.LUT R14, RZ, R3, RZ, 0x33, !PT ;  /* 0x00000003ff0e7212 */ /* 0x000fe200078e33ff */
[----:B------:R-:W-:Y:S01]  /*6db0*/  BSSY B1, `(.L_x_2815) ;  /* 0x000003e000017945 */ /* 0x000fe20003800000 */
[----:B--2---:R-:W-:-:S04]  /*6dc0*/  MOV R25, UR45 ;  /* 0x0000002d00197c02 */ /* 0x004fc80008000f00 */
[----:B------:R-:W-:-:S04]  /*6dd0*/  IADD3 R25, -R25, UR42, R14 ;  /* 0x0000002a19197c10 */ /* 0x000fc8000fffe10e */
[----:B------:R-:W-:-:S04]  /*6de0*/  LEA.HI R14, R25, 0x1, RZ, 0x1d ;  /* 0x00000001190e7811 */ /* 0x000fc800078fe8ff */
[----:B------:R-:W-:-:S13]  /*6df0*/  LOP3.LUT P0, R14, R14, 0x3, RZ, 0xc0, !PT ;  /* 0x000000030e0e7812 */ /* 0x000fda000780c0ff */
[----:B------:R-:W-:Y:S05]  /*6e00*/  @!P0 BRA `(.L_x_2816) ;  /* 0x0000038000008947 */ /* 0x000fea0003800000 */
[----:B-1----:R-:W-:Y:S01]  /*6e10*/  IMAD.MOV.U32 R18, RZ, RZ, R14 ;  /* 0x000000ffff127224 */ /* 0x002fe200078e000e */
[----:B------:R-:W-:Y:S02]  /*6e20*/  LEA R19, R3, 0x240, 0x2 ;  /* 0x0000024003137811 */ /* 0x000fe400078e10ff */
.L_x_2819:
[----:B------:R-:W-:Y:S01]  /*6e30*/  ISETP.GE.AND P3, PT, R2, c[0x0][0x1d4], PT ;  /* 0x0000750002007a0c */ /* 0x000fe20003f66270 */
[----:B------:R-:W-:Y:S01]  /*6e40*/  BSSY B2, `(.L_x_2817) ;  /* 0x0000031000027945 */ /* 0x000fe20003800000 */
[----:B------:R-:W-:-:S04]  /*6e50*/  IADD3 R18, R18, -0x1, RZ ;  /* 0xffffffff12127810 */ /* 0x000fc80007ffe0ff */
[----:B------:R-:W-:-:S07]  /*6e60*/  ISETP.NE.AND P0, PT, R18, RZ, PT ;  /* 0x000000ff1200720c */ /* 0x000fce0003f05270 */
[----:B------:R-:W-:Y:S05]  /*6e70*/  @!P3 BRA `(.L_x_2818) ;  /* 0x000002d00000b947 */ /* 0x000fea0003800000 */
[----:B------:R-:W-:Y:S01]  /*6e80*/  IABS R17, c[0x0][0x1d4] ;  /* 0x0000750000117a13 */ /* 0x000fe20000000000 */
[----:B------:R-:W-:Y:S01]  /*6e90*/  ULDC UR5, c[0x0][0x1d4] ;  /* 0x0000750000057ab9 */ /* 0x000fe20000000800 */
[----:B------:R-:W-:Y:S01]  /*6ea0*/  IABS R22, R2 ;  /* 0x0000000200167213 */ /* 0x000fe20000000000 */
[----:B------:R-:W-:Y:S01]  /*6eb0*/  UIMAD UR5, UR47, UR5, URZ ;  /* 0x000000052f0572a4 */ /* 0x000fe2000f8e023f */
[----:B------:R-:W0:Y:S01]  /*6ec0*/  I2F.RP R16, R17 ;  /* 0x0000001100107306 */ /* 0x000e220000209400 */
[----:B------:R-:W-:Y:S01]  /*6ed0*/  ISETP.GE.AND P4, PT, R2, RZ, PT ;  /* 0x000000ff0200720c */ /* 0x000fe20003f86270 */
[----:B------:R-:W1:Y:S01]  /*6ee0*/  LDS R24, [R19] ;  /* 0x0000000013187984 */ /* 0x000e620000000800 */
[----:B------:R-:W-:-:S05]  /*6ef0*/  ISETP.NE.AND P5, PT, RZ, c[0x0][0x1d4], PT ;  /* 0x00007500ff007a0c */ /* 0x000fca0003fa5270 */
[----:B0-----:R-:W0:Y:S02]  /*6f00*/  MUFU.RCP R16, R16 ;  /* 0x0000001000107308 */ /* 0x001e240000001000 */
[----:B0-----:R-:W-:-:S06]  /*6f10*/  IADD3 R20, R16, 0xffffffe, RZ ;  /* 0x0ffffffe10147810 */ /* 0x001fcc0007ffe0ff */
[----:B------:R-:W0:Y:S02]  /*6f20*/  F2I.FTZ.U32.TRUNC.NTZ R15, R20 ;  /* 0x00000014000f7305 */ /* 0x000e24000021f000 */
[----:B0-----:R-:W-:-:S05]  /*6f30*/  IADD3 R14, RZ, -R15, RZ ;  /* 0x8000000fff0e7210 */ /* 0x001fca0007ffe0ff */
[----:B------:R-:W-:Y:S02]  /*6f40*/  IMAD R21, R14, R17, RZ ;  /* 0x000000110e157224 */ /* 0x000fe400078e02ff */
[----:B------:R-:W-:-:S04]  /*6f50*/  IMAD.MOV.U32 R14, RZ, RZ, RZ ;  /* 0x000000ffff0e7224 */ /* 0x000fc800078e00ff */
        /* <DEDUP_REMOVED lines=8> */
[----:B------:R-:W-:Y:S01]  /*6fe0*/  @!P3 IMAD.IADD R14, R14, 0x1, -R17 ;  /* 0x000000010e0eb824 */ /* 0x000fe200078e0a11 */
[----:B------:R-:W-:-:S04]  /*6ff0*/  MOV R17, UR5 ;  /* 0x0000000500117c02 */ /* 0x000fc80008000f00 */
[----:B------:R-:W-:-:S05]  /*7000*/  MOV R16, R14 ;  /* 0x0000000e00107202 */ /* 0x000fca0000000f00 */
[----:B------:R-:W-:Y:S01]  /*7010*/  @!P4 IMAD.MOV R16, RZ, RZ, -R16 ;  /* 0x000000ffff10c224 */ /* 0x000fe200078e0a10 */
[----:B------:R-:W-:-:S04]  /*7020*/  @!P5 LOP3.LUT R16, RZ, c[0x0][0x1d4], RZ, 0x33, !PT ;  /* 0x00007500ff10da12 */ /* 0x000fc800078e33ff */
[----:B------:R-:W-:Y:S02]  /*7030*/  SHF.R.S32.HI R14, RZ, 0x1f, R16 ;  /* 0x0000001fff0e7819 */ /* 0x000fe40000011410 */
[----:B------:R-:W-:-:S04]  /*7040*/  IADD3 R15, P3, R16, UR5, RZ ;  /* 0x00000005100f7c10 */ /* 0x000fc8000ff7e0ff */
        /* <DEDUP_REMOVED lines=11> */
[----:B------:R-:W1:Y:S02]  /*7100*/  LDG.E.128 R20, [R16.64] ;  /* 0x0000002410147981 */ /* 0x000e64000c1e1d00 */
[-C--:B-1----:R-:W-:Y:S02]  /*7110*/  FFMA.FTZ R8, R20, R24.reuse, R8 ;  /* 0x0000001814087223 */ /* 0x082fe40000010008 */
[-C--:B------:R-:W-:Y:S02]  /*7120*/  FFMA.FTZ R9, R21, R24.reuse, R9 ;  /* 0x0000001815097223 */ /* 0x080fe40000010009 */
[-C--:B------:R-:W-:Y:S02]  /*7130*/  FFMA.FTZ R10, R22, R24.reuse, R10 ;  /* 0x00000018160a7223 */ /* 0x080fe4000001000a */
[----:B------:R-:W-:Y:S02]  /*7140*/  FFMA.FTZ R11, R23, R24, R11 ;  /* 0x00000018170b7223 */ /* 0x000fe4000001000b */
.L_x_2818:
[----:B------:R-:W-:Y:S05]  /*7150*/  BSYNC B2 ;  /* 0x0000000000027941 */ /* 0x000fea0003800000 */
.L_x_2817:
[----:B------:R-:W-:Y:S02]  /*7160*/  IADD3 R2, R2, 0x8, RZ ;  /* 0x0000000802027810 */ /* 0x000fe40007ffe0ff */
[----:B------:R-:W-:Y:S01]  /*7170*/  IADD3 R19, R19, 0x20, RZ ;  /* 0x0000002013137810 */ /* 0x000fe20007ffe0ff */
[----:B------:R-:W-:Y:S05]  /*7180*/  @P0 BRA `(.L_x_2819) ;  /* 0xfffffca000000947 */ /* 0x000fea000383ffff */
.L_x_2816:
[----:B------:R-:W-:Y:S05]  /*7190*/  BSYNC B1 ;  /* 0x0000000000017941 */ /* 0x000fea0003800000 */
.L_x_2815:
[----:B------:R-:W-:-:S13]  /*71a0*/  ISETP.GE.U32.AND P0, PT, R25, 0x18, PT ;  /* 0x000000181900780c */ /* 0x000fda0003f06070 */
[----:B------:R-:W-:Y:S05]  /*71b0*/  @!P0 BRA `(.L_x_2808) ;  /* 0x00000cf000008947 */ /* 0x000fea0003800000 */
[----:B------:R-:W-:Y:S01]  /*71c0*/  LEA R14, R2, 0x40, 0x2 ;  /* 0x00000040020e7811 */ /* 0x000fe200078e10ff */
[----:B------:R-:W-:-:S04]  /*71d0*/  IMAD.U32 R15, RZ, RZ, UR45 ;  /* 0x0000002dff0f7e24 */ /* 0x000fc8000f8e00ff */
[----:B------:R-:W-:-:S05]  /*71e0*/  IMAD R14, R15, -0x4, R14 ;  /* 0xfffffffc0f0e7824 */ /* 0x000fca00078e020e */
[----:B-1----:R-:W-:Y:S02]  /*71f0*/  IADD3 R18, R14, 0x240, RZ ;  /* 0x000002400e127810 */ /* 0x002fe40007ffe0ff */
.L_x_2828:
[C---:B------:R-:W-:Y:S01]  /*7200*/  ISETP.GE.AND P5, PT, R2.reuse, c[0x0][0x1d4], PT ;  /* 0x0000750002007a0c */ /* 0x040fe20003fa6270 */
[----:B------:R-:W-:Y:S01]  /*7210*/  BSSY B1, `(.L_x_2820) ;  /* 0x0000035000017945 */ /* 0x000fe20003800000 */
[C---:B------:R-:W-:Y:S02]  /*7220*/  IADD3 R24, R2.reuse, 0x8, RZ ;  /* 0x0000000802187810 */ /* 0x040fe40007ffe0ff */
[C---:B------:R-:W-:Y:S02]  /*7230*/  IADD3 R25, R2.reuse, 0x10, RZ ;  /* 0x0000001002197810 */ /* 0x040fe40007ffe0ff */
[----:B------:R-:W-:Y:S02]  /*7240*/  IADD3 R26, R2, 0x18, RZ ;  /* 0x00000018021a7810 */ /* 0x000fe40007ffe0ff */
[----:B------:R-:W-:Y:S02]  /*7250*/  ISETP.GE.AND P0, PT, R24, c[0x0][0x1d4], PT ;  /* 0x0000750018007a0c */ /* 0x000fe40003f06270 */
[----:B------:R-:W-:-:S02]  /*7260*/  ISETP.GE.AND P3, PT, R25, c[0x0][0x1d4], PT ;  /* 0x0000750019007a0c */ /* 0x000fc40003f66270 */
[----:B------:R-:W-:Y:S01]  /*7270*/  ISETP.GE.AND P4, PT, R26, c[0x0][0x1d4], PT ;  /* 0x000075001a007a0c */ /* 0x000fe20003f86270 */
[----:B------:R-:W-:Y:S07]  /*7280*/  @!P5 BRA `(.L_x_2821) ;  /* 0x000002d00000d947 */ /* 0x000fee0003800000 */
[----:B------:R-:W-:Y:S01]  /*7290*/  IABS R17, c[0x0][0x1d4] ;  /* 0x0000750000117a13 */ /* 0x000fe20000000000 */
[----:B------:R-:W-:Y:S01]  /*72a0*/  ULDC UR5, c[0x0][0x1d4] ;  /* 0x0000750000057ab9 */ /* 0x000fe20000000800 */
[----:B------:R-:W-:Y:S01]  /*72b0*/  IABS R20, R2 ;  /* 0x0000000200147213 */ /* 0x000fe20000000000 */
[----:B------:R-:W-:Y:S01]  /*72c0*/  UIMAD UR5, UR47, UR5, URZ ;  /* 0x000000052f0572a4 */ /* 0x000fe2000f8e023f */
[----:B------:R-:W0:Y:S08]  /*72d0*/  I2F.RP R16, R17 ;  /* 0x0000001100107306 */ /* 0x000e300000209400 */
        /* <DEDUP_REMOVED lines=12> */
[----:B------:R-:W-:Y:S02]  /*73a0*/  @!P5 IADD3 R14, R14, -R17, RZ ;  /* 0x800000110e0ed210 */ /* 0x000fe40007ffe0ff */
[----:B------:R-:W-:Y:S02]  /*73b0*/  ISETP.GE.AND P5, PT, R2, RZ, PT ;  /* 0x000000ff0200720c */ /* 0x000fe40003fa6270 */
[----:B------:R-:W-:-:S13]  /*73c0*/  ISETP.GT.U32.AND P6, PT, R17, R14, PT ;  /* 0x0000000e1100720c */ /* 0x000fda0003fc4070 */
[----:B------:R-:W-:Y:S01]  /*73d0*/  @!P6 IMAD.IADD R14, R14, 0x1, -R17 ;  /* 0x000000010e0ee824 */ /* 0x000fe200078e0a11 */
[----:B------:R-:W-:Y:S02]  /*73e0*/  ISETP.NE.AND P6, PT, RZ, c[0x0][0x1d4], PT ;  /* 0x00007500ff007a0c */ /* 0x000fe40003fc5270 */
[----:B------:R-:W-:Y:S02]  /*73f0*/  MOV R17, UR5 ;  /* 0x0000000500117c02 */ /* 0x000fe40008000f00 */
[----:B------:R-:W-:-:S05]  /*7400*/  MOV R16, R14 ;  /* 0x0000000e00107202 */ /* 0x000fca0000000f00 */
[----:B------:R-:W-:-:S04]  /*7410*/  @!P5 IMAD.MOV R16, RZ, RZ, -R16 ;  /* 0x000000ffff10d224 */ /* 0x000fc800078e0a10 */
        /* <DEDUP_REMOVED lines=14> */
[----:B------:R-:W0:Y:S04]  /*7500*/  LDS R19, [R18+-0x40] ;  /* 0xffffc00012137984 */ /* 0x000e280000000800 */
[----:B------:R-:W0:Y:S02]  /*7510*/  LDG.E.128 R20, [R16.64] ;  /* 0x0000002410147981 */ /* 0x000e24000c1e1d00 */
[-C--:B0-----:R-:W-:Y:S02]  /*7520*/  FFMA.FTZ R8, R20, R19.reuse, R8 ;  /* 0x0000001314087223 */ /* 0x081fe40000010008 */
[----:B------:R-:W-:-:S02]  /*7530*/  FFMA.FTZ R9, R21, R19, R9 ;  /* 0x0000001315097223 */ /* 0x000fc40000010009 */
[-C--:B------:R-:W-:Y:S02]  /*7540*/  FFMA.FTZ R10, R22, R19.reuse, R10 ;  /* 0x00000013160a7223 */ /* 0x080fe4000001000a */
[----:B------:R-:W-:Y:S02]  /*7550*/  FFMA.FTZ R11, R23, R19, R11 ;  /* 0x00000013170b7223 */ /* 0x000fe4000001000b */
.L_x_2821:
[----:B------:R-:W-:Y:S05]  /*7560*/  BSYNC B1 ;  /* 0x0000000000017941 */ /* 0x000fea0003800000 */
.L_x_2820:
[----:B------:R-:W-:Y:S01]  /*7570*/  BSSY B1, `(.L_x_2822) ;  /* 0x000002f000017945 */ /* 0x000fe20003800000 */
[----:B------:R-:W-:Y:S05]  /*7580*/  @!P0 BRA `(.L_x_2823) ;  /* 0x000002d000008947 */ /* 0x000fea0003800000 */
[----:B------:R-:W-:Y:S01]  /*7590*/  IABS R17, c[0x0][0x1d4] ;  /* 0x0000750000117a13 */ /* 0x000fe20000000000 */
[----:B------:R-:W-:Y:S01]  /*75a0*/  ULDC UR5, c[0x0][0x1d4] ;  /* 0x0000750000057ab9 */ /* 0x000fe20000000800 */
[----:B------:R-:W-:Y:S01]  /*75b0*/  IABS R20, R24 ;  /* 0x0000001800147213 */ /* 0x000fe20000000000 */
[----:B------:R-:W-:Y:S01]  /*75c0*/  UIMAD UR5, UR47, UR5, URZ ;  /* 0x000000052f0572a4 */ /* 0x000fe2000f8e023f */
        /* <DEDUP_REMOVED lines=17> */
[----:B------:R-:W-:Y:S01]  /*76e0*/  @!P0 IADD3 R14, R14, -R17, RZ ;  /* 0x800000110e0e8210 */ /* 0x000fe20007ffe0ff */
[----:B------:R-:W-:-:S04]  /*76f0*/  IMAD.U32 R17, RZ, RZ, UR5 ;  /* 0x00000005ff117e24 */ /* 0x000fc8000f8e00ff */
[----:B------:R-:W-:-:S05]  /*7700*/  IMAD.MOV.U32 R16, RZ, RZ, R14 ;  /* 0x000000ffff107224 */ /* 0x000fca00078e000e */
[----:B------:R-:W-:Y:S02]  /*7710*/  @!P5 IADD3 R16, -R16, RZ, RZ ;  /* 0x000000ff1010d210 */ /* 0x000fe40007ffe1ff */
        /* <DEDUP_REMOVED lines=20> */
.L_x_2823:
[----:B------:R-:W-:Y:S05]  /*7860*/  BSYNC B1 ;  /* 0x0000000000017941 */ /* 0x000fea0003800000 */
.L_x_2822:
        /* <DEDUP_REMOVED lines=41> */
[----:B------:R-:W0:Y:S04]  /*7b00*/  LDS R19, [R18] ;  /* 0x0000000012137984 */ /* 0x000e280000000800 */
[----:B------:R-:W0:Y:S02]  /*7b10*/  LDG.E.128 R20, [R16.64] ;  /* 0x0000002410147981 */ /* 0x000e24000c1e1d00 */
[-C--:B0-----:R-:W-:Y:S02]  /*7b20*/  FFMA.FTZ R8, R20, R19.reuse, R8 ;  /* 0x0000001314087223 */ /* 0x081fe40000010008 */
[----:B------:R-:W-:-:S02]  /*7b30*/  FFMA.FTZ R9, R21, R19, R9 ;  /* 0x0000001315097223 */ /* 0x000fc40000010009 */
[-C--:B------:R-:W-:Y:S02]  /*7b40*/  FFMA.FTZ R10, R22, R19.reuse, R10 ;  /* 0x00000013160a7223 */ /* 0x080fe4000001000a */
[----:B------:R-:W-:Y:S02]  /*7b50*/  FFMA.FTZ R11, R23, R19, R11 ;  /* 0x00000013170b7223 */ /* 0x000fe4000001000b */
.L_x_2825:
[----:B------:R-:W-:Y:S05]  /*7b60*/  BSYNC B1 ;  /* 0x0000000000017941 */ /* 0x000fea0003800000 */
.L_x_2824:
        /* <DEDUP_REMOVED lines=41> */
[----:B------:R-:W0:Y:S04]  /*7e00*/  LDS R19, [R18+0x20] ;  /* 0x0000200012137984 */ /* 0x000e280000000800 */
[----:B------:R-:W0:Y:S02]  /*7e10*/  LDG.E.128 R20, [R16.64] ;  /* 0x0000002410147981 */ /* 0x000e24000c1e1d00 */
[-C--:B0-----:R-:W-:Y:S02]  /*7e20*/  FFMA.FTZ R8, R20, R19.reuse, R8 ;  /* 0x0000001314087223 */ /* 0x081fe40000010008 */
[----:B------:R-:W-:-:S02]  /*7e30*/  FFMA.FTZ R9, R21, R19, R9 ;  /* 0x0000001315097223 */ /* 0x000fc40000010009 */
[-C--:B------:R-:W-:Y:S02]  /*7e40*/  FFMA.FTZ R10, R22, R19.reuse, R10 ;  /* 0x00000013160a7223 */ /* 0x080fe4000001000a */
[----:B------:R-:W-:Y:S02]  /*7e50*/  FFMA.FTZ R11, R23, R19, R11 ;  /* 0x00000013170b7223 */ /* 0x000fe4000001000b */
.L_x_2827:
[----:B------:R-:W-:Y:S05]  /*7e60*/  BSYNC B1 ;  /* 0x0000000000017941 */ /* 0x000fea0003800000 */
.L_x_2826:
[----:B------:R-:W-:Y:S02]  /*7e70*/  IADD3 R2, R2, 0x20, RZ ;  /* 0x0000002002027810 */ /* 0x000fe40007ffe0ff */
[----:B------:R-:W-:Y:S02]  /*7e80*/  IADD3 R18, R18, 0x80, RZ ;  /* 0x0000008012127810 */ /* 0x000fe40007ffe0ff */
[----:B------:R-:W-:-:S13]  /*7e90*/  ISETP.GE.AND P0, PT, R2, UR42, PT ;  /* 0x0000002a02007c0c */ /* 0x000fda000bf06270 */
[----:B------:R-:W-:Y:S05]  /*7ea0*/  @!P0 BRA `(.L_x_2828) ;  /* 0xfffff35000008947 */ /* 0x000fea000383ffff */
.L_x_2808:
[----:B0-----:R-:W-:Y:S05]  /*7eb0*/  BSYNC B0 ;  /* 0x0000000000007941 */ /* 0x001fea0003800000 */
.L_x_2807:
[----:B------:R-:W0:Y:S01]  /*7ec0*/  S2R R2, SR_TID.X ;  /* 0x0000000000027919 */ /* 0x000e220000002100 */
[----:B------:R-:W-:Y:S01]  /*7ed0*/  BSSY B0, `(.L_x_2829) ;  /* 0x000003e000007945 */ /* 0x000fe20003800000 */
[----:B0-----:R-:W-:-:S04]  /*7ee0*/  IADD3 R2, R2, 0x1f, RZ ;  /* 0x0000001f02027810 */ /* 0x001fc80007ffe0ff */
[----:B------:R-:W-:Y:S01]  /*7ef0*/  ISETP.GT.U32.OR P0, PT, R2, 0x3e, P2 ;  /* 0x0000003e0200780c */ /* 0x000fe20001704470 */
[----:B------:R-:W-:Y:S07]  /*7f00*/  @P1 BRA `(.L_x_2830) ;  /* 0x000003a000001947 */ /* 0x000fee0003800000 */
[----:B------:R-:W-:Y:S01]  /*7f10*/  MOV R2, c[0x0][0x258] ;  /* 0x0000960000027a02 */ /* 0x000fe20000000f00 */
[----:B------:R-:W-:Y:S01]  /*7f20*/  ULDC.64 UR6, c[0x0][0x240] ;  /* 0x0000900000067ab9 */ /* 0x000fe20000000a00 */
[----:B------:R-:W3:Y:S01]  /*7f30*/  LDL.LU R22, [R1+0x34] ;  /* 0x0000340001167983 */ /* 0x000ee20000300800 */
[----:B------:R-:W-:Y:S02]  /*7f40*/  IADD3 R12, R0, UR44, RZ ;  /* 0x0000002c000c7c10 */ /* 0x000fe4000fffe0ff */
[----:B------:R-:W-:Y:S01]  /*7f50*/  ISETP.NE.AND P3, PT, R2, 0x2, PT ;  /* 0x000000020200780c */ /* 0x000fe20003f65270 */
[----:B------:R-:W-:-:S12]  /*7f60*/  UISETP.NE.U32.AND UP0, UPT, URZ, UR6, UPT ;  /* 0x000000063f00728c */ /* 0x000fd8000bf05070 */
[----:B------:R-:W-:-:S04]  /*7f70*/  @!P3 IADD3 R14, P1, R12, c[0x0][0x188], RZ ;  /* 0x000062000c0eba10 */ /* 0x000fc80007f3e0ff */
[----:B------:R-:W-:Y:S01]  /*7f80*/  @!P3 LEA.HI.X.SX32 R15, R12, c[0x0][0x18c], 0x1, P1 ;  /* 0x000063000c0fba11 */ /* 0x000fe200008f0eff */
[----:B------:R-:W-:-:S04]  /*7f90*/  UISETP.NE.AND.EX UP0, UPT, URZ, UR7, UPT, UP0 ;  /* 0x000000073f00728c */ /* 0x000fc8000bf05300 */
[----:B------:R0:W4:Y:S01]  /*7fa0*/  @!P3 LDG.E R2, [R14.64] ;  /* 0x000000240e02b981 */ /* 0x000122000c1e1900 */
[----:B------:R-:W-:Y:S01]  /*7fb0*/  ULDC UR5, c[0x0][0x1d8] ;  /* 0x0000760000057ab9 */ /* 0x000fe20000000800 */
[----:B------:R-:W-:Y:S01]  /*7fc0*/  PLOP3.LUT P4, PT, PT, PT, UP0, 0x80, 0x0 ;  /* 0x000000000000781c */ /* 0x000fe20003f8f008 */
[----:B-1----:R-:W-:Y:S01]  /*7fd0*/  IMAD.MOV.U32 R19, RZ, RZ, 0x4 ;  /* 0x00000004ff137424 */ /* 0x002fe200078e00ff */
[----:B------:R-:W-:Y:S01]  /*7fe0*/  MOV R16, UR38 ;  /* 0x0000002600107c02 */ /* 0x000fe20008000f00 */
[----:B------:R-:W-:Y:S02]  /*7ff0*/  IMAD.U32 R17, RZ, RZ, UR39 ;  /* 0x00000027ff117e24 */ /* 0x000fe4000f8e00ff */
[----:B------:R-:W-:Y:S01]  /*8000*/  @UP0 UIMAD UR5, UR40, UR5, UR48 ;  /* 0x00000005280502a4 */ /* 0x000fe2000f8e0230 */
[----:B------:R-:W-:-:S03]  /*8010*/  @P3 IMAD.WIDE R12, R12, R19, c[0x0][0x188] ;  /* 0x000062000c0c3625 */ /* 0x000fc600078e0213 */
[----:B--2---:R4:W2:Y:S02]  /*8020*/  @!P3 LDG.E R17, [R16.64+0x4] ;  /* 0x000004241011b981 */ /* 0x0048a4000c1e1900 */
[----:B------:R-:W-:Y:S02]  /*8030*/  MOV R21, UR5 ;  /* 0x0000000500157c02 */ /* 0x000fe40008000f00 */
[----:B------:R1:W2:Y:S03]  /*8040*/  @P3 LDG.E.128 R24, [R12.64] ;  /* 0x000000240c183981 */ /* 0x0002a6000c1e1d00 */
[----:B0-----:R-:W-:-:S04]  /*8050*/  @P4 IMAD R14, R21, 0x50, R0 ;  /* 0x00000050150e4824 */ /* 0x001fc800078e0200 */
[----:B------:R-:W-:-:S05]  /*8060*/  @P4 IMAD.WIDE R14, R14, R19, c[0x0][0x238] ;  /* 0x00008e000e0e4625 */ /* 0x000fca00078e0213 */
[----:B------:R0:W2:Y:S01]  /*8070*/  @P4 LDG.E.128 R28, [R14.64] ;  /* 0x000000240e1c4981 */ /* 0x0000a2000c1e1d00 */
[----:B------:R-:W-:Y:S01]  /*8080*/  IMAD.U32 R21, RZ, RZ, UR4 ;  /* 0x00000004ff157e24 */ /* 0x000fe2000f8e00ff */
[----:B------:R-:W-:-:S03]  /*8090*/  UIMAD UR5, UR43, 0x50, URZ ;  /* 0x000000502b0578a4 */ /* 0x000fc6000f8e023f */
[----:B-1----:R-:W-:-:S05]  /*80a0*/  IMAD R12, R21, 0x50, R0 ;  /* 0x00000050150c7824 */ /* 0x002fca00078e0200 */
[----:B------:R-:W-:Y:S02]  /*80b0*/  SHF.R.S32.HI R13, RZ, 0x1f, R12 ;  /* 0x0000001fff0d7819 */ /* 0x000fe4000001140c */
[----:B0-----:R-:W-:Y:S02]  /*80c0*/  IADD3 R14, P1, R12, UR5, RZ ;  /* 0x000000050c0e7c10 */ /* 0x001fe4000ff3e0ff */
[----:B----4-:R-:W-:Y:S02]  /*80d0*/  @!P3 PRMT R16, R2, 0x9910, RZ ;  /* 0x000099100210b816 */ /* 0x010fe400000000ff */
[--C-:B------:R-:W-:Y:S02]  /*80e0*/  @!P3 SHF.R.U32.HI R18, RZ, 0x10, R2.reuse ;  /* 0x00000010ff12b819 */ /* 0x100fe40000011602 */
[----:B------:R-:W-:Y:S02]  /*80f0*/  @!P3 SHF.R.U32.HI R19, RZ, 0x18, R2 ;  /* 0x00000018ff13b819 */ /* 0x000fe40000011602 */
[----:B------:R-:W-:Y:S01]  /*8100*/  @!P3 SHF.R.S32.HI R16, RZ, 0x8, R16 ;  /* 0x00000008ff10b819 */ /* 0x000fe20000011410 */
[----:B------:R3:W2:Y:S08]  /*8110*/  @!P3 I2F.S8 R20, R2 ;  /* 0x000000020014b306 */ /* 0x0006b00000001400 */
[----:B------:R-:W0:Y:S01]  /*8120*/  @!P3 I2F.S8 R18, R18 ;  /* 0x000000120012b306 */ /* 0x000e220000001400 */
[----:B---3--:R1:W3:Y:S07]  /*8130*/  LDS R2, [R22] ;  /* 0x0000000016027984 */ /* 0x0082ee0000000800 */
[----:B------:R-:W4:Y:S08]  /*8140*/  @!P3 I2F.S8 R19, R19 ;  /* 0x000000130013b306 */ /* 0x000f300000001400 */
[----:B------:R-:W4:Y:S01]  /*8150*/  @!P3 I2F.S16 R16, R16 ;  /* 0x000000100010b306 */ /* 0x000f220000101400 */
[----:B-1----:R-:W-:Y:S01]  /*8160*/  MOV R22, UR5 ;  /* 0x0000000500167c02 */ /* 0x002fe20008000f00 */
[----:B--2---:R-:W-:-:S02]  /*8170*/  @!P3 FMUL.FTZ R24, R20, R17 ;  /* 0x000000111418b220 */ /* 0x004fc40000410000 */
[----:B0-----:R-:W-:Y:S01]  /*8180*/  @!P3 FMUL.FTZ R26, R18, R17 ;  /* 0x00000011121ab220 */ /* 0x001fe20000410000 */
[----:B------:R-:W-:Y:S01]  /*8190*/  LEA.HI.X.SX32 R13, R22, R13, 0x1, P1 ;  /* 0x0000000d160d7211 */ /* 0x000fe200008f0eff */
[-C--:B----4-:R-:W-:Y:S01]  /*81a0*/  @!P3 FMUL.FTZ R27, R19, R17.reuse ;  /* 0x00000011131bb220 */ /* 0x090fe20000410000 */
[----:B------:R-:W-:Y:S01]  /*81b0*/  LEA R12, P1, R14, c[0x0][0x1a0], 0x2 ;  /* 0x000068000e0c7a11 */ /* 0x000fe200078210ff */
[----:B-----5:R-:W-:Y:S02]  /*81c0*/  FADD.FTZ R4, R24, R4 ;  /* 0x0000000418047221 */ /* 0x020fe40000010000 */
[----:B------:R-:W-:Y:S02]  /*81d0*/  FADD.FTZ R6, R26, R6 ;  /* 0x000000061a067221 */ /* 0x000fe40000010000 */
[----:B------:R-:W-:Y:S02]  /*81e0*/  @!P3 FMUL.FTZ R25, R16, R17 ;  /* 0x000000111019b220 */ /* 0x000fe40000410000 */
[----:B------:R-:W-:-:S02]  /*81f0*/  FADD.FTZ R7, R27, R7 ;  /* 0x000000071b077221 */ /* 0x000fc40000010000 */
[----:B------:R-:W-:Y:S01]  /*8200*/  FADD.FTZ R5, R25, R5 ;  /* 0x0000000519057221 */ /* 0x000fe20000010000 */
[----:B------:R-:W-:Y:S01]  /*8210*/  LEA.HI.X R13, R14, c[0x0][0x1a4], R13, 0x2, P1 ;  /* 0x000069000e0d7a11 */ /* 0x000fe200008f140d */
[----:B------:R-:W-:Y:S02]  /*8220*/  @P4 FMUL.FTZ R4, R4, R28 ;  /* 0x0000001c04044220 */ /* 0x000fe40000410000 */
[----:B------:R-:W-:Y:S02]  /*8230*/  @P4 FMUL.FTZ R6, R6, R30 ;  /* 0x0000001e06064220 */ /* 0x000fe40000410000 */
[----:B------:R-:W-:Y:S02]  /*8240*/  @P4 FMUL.FTZ R7, R7, R31 ;  /* 0x0000001f07074220 */ /* 0x000fe40000410000 */
[----:B------:R-:W-:-:S05]  /*8250*/  @P4 FMUL.FTZ R5, R5, R29 ;  /* 0x0000001d05054220 */ /* 0x000fca0000410000 */
[----:B------:R0:W-:Y:S01]  /*8260*/  STG.E.128 [R12.64], R4 ;  /* 0x000000040c007986 */ /* 0x0001e2000c101d24 */
[C---:B---3--:R-:W-:Y:S02]  /*8270*/  FFMA.FTZ R8, R2.reuse, R4, R8 ;  /* 0x0000000402087223 */ /* 0x048fe40000010008 */
[C---:B------:R-:W-:Y:S02]  /*8280*/  FFMA.FTZ R10, R2.reuse, R6, R10 ;  /* 0x00000006020a7223 */ /* 0x040fe4000001000a */
[C---:B------:R-:W-:Y:S02]  /*8290*/  FFMA.FTZ R11, R2.reuse, R7, R11 ;  /* 0x00000007020b7223 */ /* 0x040fe4000001000b */
[----:B------:R-:W-:Y:S02]  /*82a0*/  FFMA.FTZ R9, R2, R5, R9 ;  /* 0x0000000502097223 */ /* 0x000fe40000010009 */
.L_x_2830:
[----:B------:R-:W-:Y:S05]  /*82b0*/  BSYNC B0 ;  /* 0x0000000000007941 */ /* 0x000fea0003800000 */
.L_x_2829:
[----:B------:R-:W-:Y:S06]  /*82c0*/  BAR.SYNC.DEFER_BLOCKING 0x0 ;  /* 0x0000000000007b1d */ /* 0x000fec0000010000 */
[----:B------:R-:W-:Y:S05]  /*82d0*/  @P2 BRA `(.L_x_2831) ;  /* 0x0000024000002947 */ /* 0x000fea0003800000 */
[----:B0-----:R-:W0:Y:S01]  /*82e0*/  S2R R12, SR_TID.X ;  /* 0x00000000000c7919 */ /* 0x001e220000002100 */
[----:B------:R-:W-:Y:S01]  /*82f0*/  IMAD R3, R3, 0x50, R0 ;  /* 0x0000005003037824 */ /* 0x000fe200078e0200 */
[----:B------:R-:W-:Y:S01]  /*8300*/  WARPSYNC 0xffffffff ;  /* 0xffffffff00007948 */ /* 0x000fe20003800000 */
[----:B0-----:R-:W-:-:S02]  /*8310*/  LOP3.LUT R2, R12, 0xffffff80, RZ, 0xc0, !PT ;  /* 0xffffff800c027812 */ /* 0x001fc400078ec0ff */
        /* <DEDUP_REMOVED lines=8> */
[----:B-----5:R-:W0:Y:S02]  /*83a0*/  @!P2 LDS.128 R4, [R3.X4+0x240] ;  /* 0x000240000304a984 */ /* 0x020e240000004c00 */
[----:B0-----:R-:W-:Y:S02]  /*83b0*/  @!P2 FADD.FTZ R8, R8, R4 ;  /* 0x000000040808a221 */ /* 0x001fe40000010000 */
[----:B------:R-:W-:Y:S02]  /*83c0*/  @!P2 FADD.FTZ R9, R9, R5 ;  /* 0x000000050909a221 */ /* 0x000fe40000010000 */
[----:B------:R-:W-:Y:S02]  /*83d0*/  @!P2 FADD.FTZ R10, R10, R6 ;  /* 0x000000060a0aa221 */ /* 0x000fe40000010000 */
[----:B------:R-:W-:Y:S01]  /*83e0*/  @!P2 FADD.FTZ R11, R11, R7 ;  /* 0x000000070b0ba221 */ /* 0x000fe20000010000 */
[----:B------:R-:W-:Y:S01]  /*83f0*/  BAR.SYNC.DEFER_BLOCKING 0x0 ;  /* 0x0000000000007b1d */ /* 0x000fe20000010000 */
[----:B------:R-:W-:-:S05]  /*8400*/  ISETP.GT.AND P2, PT, R12, 0x1f, PT ;  /* 0x0000001f0c00780c */ /* 0x000fca0003f44270 */
[----:B------:R-:W-:Y:S04]  /*8410*/  @!P1 STS.128 [R3.X4+-0x40], R8 ;  /* 0xffffc00803009388 */ /* 0x000fe80000004c00 */
        /* <DEDUP_REMOVED lines=16> */
.L_x_2831:
[----:B------:R-:W-:Y:S05]  /*8520*/  @P0 EXIT ;  /* 0x000000000000094d */ /* 0x000fea0003800000 */
[----:B------:R-:W-:Y:S01]  /*8530*/  IMAD.MOV.U32 R2, RZ, RZ, c[0x0][0x258] ;  /* 0x00009600ff027624 */ /* 0x000fe200078e00ff */
[----:B0----5:R-:W-:-:S04]  /*8540*/  MOV R5, UR49 ;  /* 0x0000003100057c02 */ /* 0x021fc80008000f00 */
        /* <DEDUP_REMOVED lines=8> */
[----:B------:R-:W3:Y:S01]  /*85d0*/  LDG.E R2, [R2.64] ;  /* 0x0000002402027981 */ /* 0x000ee2000c1e1900 */
[----:B------:R-:W-:-:S05]  /*85e0*/  MOV R7, UR49 ;  /* 0x0000003100077c02 */ /* 0x000fca0008000f00 */
[----:B------:R-:W-:Y:S02]  /*85f0*/  IMAD R6, R7, 0x50, R0 ;  /* 0x0000005007067824 */ /* 0x000fe400078e0200 */
[C---:B---3--:R-:W-:Y:S02]  /*8600*/  FMUL.FTZ R8, R2.reuse, R8 ;  /* 0x0000000802087220 */ /* 0x048fe40000410000 */
[C---:B------:R-:W-:Y:S02]  /*8610*/  FMUL.FTZ R9, R2.reuse, R9 ;  /* 0x0000000902097220 */ /* 0x040fe40000410000 */
[C---:B------:R-:W-:Y:S02]  /*8620*/  FMUL.FTZ R10, R2.reuse, R10 ;  /* 0x0000000a020a7220 */ /* 0x040fe40000410000 */
[----:B------:R-:W0:Y:S01]  /*8630*/  F2I.S8.NTZ R8, R8 ;  /* 0x0000000800087305 */ /* 0x000e220000202100 */
[----:B------:R-:W-:-:S07]  /*8640*/  FMUL.FTZ R11, R2, R11 ;  /* 0x0000000b020b7220 */ /* 0x000fce0000410000 */
[----:B------:R-:W3:Y:S08]  /*8650*/  F2I.S8.NTZ R9, R9 ;  /* 0x0000000900097305 */ /* 0x000ef00000202100 */
[----:B------:R-:W4:Y:S01]  /*8660*/  F2I.S8.NTZ R10, R10 ;  /* 0x0000000a000a7305 */ /* 0x000f220000202100 */
[----:B0-----:R-:W-:-:S04]  /*8670*/  PRMT R4, R8, 0x8880, RZ ;  /* 0x0000888008047816 */ /* 0x001fc800000000ff */
[----:B------:R-:W-:-:S03]  /*8680*/  PRMT R2, R4, 0x7710, RZ ;  /* 0x0000771004027816 */ /* 0x000fc600000000ff */
[----:B------:R-:W0:Y:S01]  /*8690*/  F2I.S8.NTZ R11, R11 ;  /* 0x0000000b000b7305 */ /* 0x000e220000202100 */
[----:B---3--:R-:W-:Y:S02]  /*86a0*/  PRMT R5, R9, 0x8880, RZ ;  /* 0x0000888009057816 */ /* 0x008fe400000000ff */
[----:B------:R-:W-:Y:S02]  /*86b0*/  LOP3.LUT R2, R2, 0xff, RZ, 0xc0, !PT ;  /* 0x000000ff02027812 */ /* 0x000fe400078ec0ff */
[----:B------:R-:W-:Y:S02]  /*86c0*/  PRMT R3, R5, 0x7710, RZ ;  /* 0x0000771005037816 */ /* 0x000fe400000000ff */
[----:B----4-:R-:W-:Y:S02]  /*86d0*/  PRMT R4, R10, 0x8880, RZ ;  /* 0x000088800a047816 */ /* 0x010fe400000000ff */
[----:B------:R-:W-:Y:S02]  /*86e0*/  PRMT R3, R3, 0x7604, R2 ;  /* 0x0000760403037816 */ /* 0x000fe40000000002 */
[----:B------:R-:W-:-:S02]  /*86f0*/  PRMT R0, R4, 0x7710, RZ ;  /* 0x0000771004007816 */ /* 0x000fc400000000ff */
[----:B------:R-:W-:Y:S02]  /*8700*/  IADD3 R2, P0, R6, c[0x0][0x160], RZ ;  /* 0x0000580006027a10 */ /* 0x000fe40007f1e0ff */
[----:B0-----:R-:W-:-:S04]  /*8710*/  PRMT R5, R11, 0x8880, RZ ;  /* 0x000088800b057816 */ /* 0x001fc800000000ff */
[----:B------:R-:W-:Y:S02]  /*8720*/  PRMT R4, R5, 0x7710, RZ ;  /* 0x0000771005047816 */ /* 0x000fe400000000ff */
[----:B------:R-:W-:Y:S02]  /*8730*/  PRMT R5, R0, 0x7054, R3 ;  /* 0x0000705400057816 */ /* 0x000fe40000000003 */
[----:B------:R-:W-:Y:S02]  /*8740*/  LEA.HI.X.SX32 R3, R6, c[0x0][0x164], 0x1, P0 ;  /* 0x0000590006037a11 */ /* 0x000fe400000f0eff */
[----:B------:R-:W-:-:S05]  /*8750*/  PRMT R5, R4, 0x654, R5 ;  /* 0x0000065404057816 */ /* 0x000fca0000000005 */
[----:B------:R-:W-:Y:S01]  /*8760*/  STG.E [R2.64], R5 ;  /* 0x0000000502007986 */ /* 0x000fe2000c101924 */
[----:B------:R-:W-:Y:S05]  /*8770*/  EXIT ;  /* 0x000000000000794d */ /* 0x000fea0003800000 */
.L_x_2725:
[----:B------:R-:W-:Y:S01]  /*8780*/  HFMA2.MMA R0, -RZ, RZ, 0, 1.847743988037109375e-06 ;  /* 0x0000001fff007435 */ /* 0x000fe200000001ff */
[----:B------:R-:W-:Y:S01]  /*8790*/  IMAD.MOV.U32 R5, RZ, RZ, 0x10 ;  /* 0x00000010ff057424 */ /* 0x000fe200078e00ff */
[----:B0-----:R-:W-:Y:S01]  /*87a0*/  MOV R2, 0x87d0 ;  /* 0x000087d000027802 */ /* 0x001fe20000000f00 */
[----:B------:R-:W-:-:S03]  /*87b0*/  IMAD.MOV.U32 R7, RZ, RZ, -0x1 ;  /* 0xffffffffff077424 */ /* 0x000fc600078e00ff */
[----:B------:R-:W-:Y:S05]  /*87c0*/  CALL.REL.NOINC `($__internal_18_$__cuda_sm70_shflsync_bfly_p) ;  /* 0x000001b000007944 */ /* 0x000fea0003c00000 */
[----:B01----:R-:W-:Y:S05]  /*87d0*/  BRA `(.L_x_2832) ;  /* 0xffff93d000007947 */ /* 0x003fea000383ffff */
.L_x_2726:
[----:B------:R-:W-:Y:S01]  /*87e0*/  HFMA2.MMA R0, -RZ, RZ, 0, 1.847743988037109375e-06 ;  /* 0x0000001fff007435 */ /* 0x000fe200000001ff */
[----:B-1----:R-:W-:Y:S01]  /*87f0*/  MOV R4, R9 ;  /* 0x0000000900047202 */ /* 0x002fe20000000f00 */
[----:B------:R-:W-:Y:S01]  /*8800*/  IMAD.MOV.U32 R5, RZ, RZ, 0x8 ;  /* 0x00000008ff057424 */ /* 0x000fe200078e00ff */
[----:B0-----:R-:W-:Y:S01]  /*8810*/  MOV R2, 0x8840 ;  /* 0x0000884000027802 */ /* 0x001fe20000000f00 */
[----:B------:R-:W-:Y:S02]  /*8820*/  IMAD.MOV.U32 R7, RZ, RZ, -0x1 ;  /* 0xffffffffff077424 */ /* 0x000fe400078e00ff */
[----:B------:R-:W-:Y:S05]  /*8830*/  CALL.REL.NOINC `($__internal_18_$__cuda_sm70_shflsync_bfly_p) ;  /* 0x0000014000007944 */ /* 0x000fea0003c00000 */
[----:B01----:R-:W-:Y:S01]  /*8840*/  FADD.FTZ R4, R9, R0 ;  /* 0x0000000009047221 */ /* 0x003fe20000010000 */
[----:B------:R-:W-:Y:S01]  /*8850*/  MOV R5, 0x4 ;  /* 0x0000000400057802 */ /* 0x000fe20000000f00 */
[----:B------:R-:W-:Y:S01]  /*8860*/  IMAD.MOV.U32 R0, RZ, RZ, 0x1f ;  /* 0x0000001fff007424 */ /* 0x000fe200078e00ff */
[----:B------:R-:W-:-:S02]  /*8870*/  MOV R7, 0xffffffff ;  /* 0xffffffff00077802 */ /* 0x000fc40000000f00 */
[----:B------:R-:W-:Y:S02]  /*8880*/  MOV R2, 0x88a0 ;  /* 0x000088a000027802 */ /* 0x000fe40000000f00 */
[----:B------:R-:W-:Y:S05]  /*8890*/  CALL.REL.NOINC `($__internal_18_$__cuda_sm70_shflsync_bfly_p) ;  /* 0x000000e000007944 */ /* 0x000fea0003c00000 */
[----:B01----:R-:W-:Y:S01]  /*88a0*/  FADD.FTZ R4, R4, R0 ;  /* 0x0000000004047221 */ /* 0x003fe20000010000 */
[----:B------:R-:W-:Y:S01]  /*88b0*/  HFMA2.MMA R0, -RZ, RZ, 0, 1.847743988037109375e-06 ;  /* 0x0000001fff007435 */ /* 0x000fe200000001ff */
[----:B------:R-:W-:Y:S01]  /*88c0*/  IMAD.MOV.U32 R5, RZ, RZ, 0x2 ;  /* 0x00000002ff057424 */ /* 0x000fe200078e00ff */
[----:B------:R-:W-:Y:S01]  /*88d0*/  MOV R2, 0x8900 ;  /* 0x0000890000027802 */ /* 0x000fe20000000f00 */
[----:B------:R-:W-:-:S03]  /*88e0*/  IMAD.MOV.U32 R7, RZ, RZ, -0x1 ;  /* 0xffffffffff077424 */ /* 0x000fc600078e00ff */
[----:B------:R-:W-:Y:S05]  /*88f0*/  CALL.REL.NOINC `($__internal_18_$__cuda_sm70_shflsync_bfly_p) ;  /* 0x0000008000007944 */ /* 0x000fea0003c00000 */
[----:B01----:R-:W-:Y:S01]  /*8900*/  FADD.FTZ R4, R4, R0 ;  /* 0x0000000004047221 */ /* 0x003fe20000010000 */
[----:B------:R-:W-:Y:S01]  /*8910*/  MOV R5, 0x1 ;  /* 0x0000000100057802 */ /* 0x000fe20000000f00 */
[----:B------:R-:W-:Y:S01]  /*8920*/  IMAD.MOV.U32 R0, RZ, RZ, 0x1f ;  /* 0x0000001fff007424 */ /* 0x000fe200078e00ff */
[----:B------:R-:W-:Y:S02]  /*8930*/  MOV R7, 0xffffffff ;  /* 0xffffffff00077802 */ /* 0x000fe40000000f00 */
[----:B------:R-:W-:Y:S02]  /*8940*/  MOV R2, 0x8960 ;  /* 0x0000896000027802 */ /* 0x000fe40000000f00 */
[----:B------:R-:W-:Y:S05]  /*8950*/  CALL.REL.NOINC `($__internal_18_$__cuda_sm70_shflsync_bfly_p) ;  /* 0x0000002000007944 */ /* 0x000fea0003c00000 */
[----:B01----:R-:W-:Y:S01]  /*8960*/  IMAD.MOV.U32 R5, RZ, RZ, R0 ;  /* 0x000000ffff057224 */ /* 0x003fe200078e0000 */
[----:B------:R-:W-:Y:S05]  /*8970*/  BRA `(.L_x_2833) ;  /* 0xffff92c000007947 */ /* 0x000fea000383ffff */
        .weak           $__internal_18_$__cuda_sm70_shflsync_bfly_p
        .type           $__internal_18_$__cuda_sm70_shflsync_bfly_p,@function
        .size           $__internal_18_$__cuda_sm70_shflsync_bfly_p,(.L_x_3269 - $__internal_18_$__cuda_sm70_shflsync_bfly_p)
$__internal_18_$__cuda_sm70_shflsync_bfly_p:
[----:B------:R-:W-:Y:S01]  /*8980*/  HFMA2.MMA R3, -RZ, RZ, 0, 0 ;  /* 0x00000000ff037435 */ /* 0x000fe200000001ff */
[----:B------:R-:W-:Y:S04]  /*8990*/  WARPSYNC R7 ;  /* 0x0000000700007348 */ /* 0x000fe80003800000 */
[----:B------:R0:W1:Y:S01]  /*89a0*/  SHFL.BFLY PT, R0, R4, R5, R0 ;  /* 0x0c00000504007389 */ /* 0x00006200000e0000 */
[----:B------:R-:W-:Y:S05]  /*89b0*/  RET.REL.NODEC R2 `(_ZN4mmha33masked_multihead_attention_kernelIfLi80ELi128ELi1ELi32ELi256ELb0ELb1EEEv26Multihead_attention_paramsIT_XT5_EE) ;  /* 0xffff764002007950 */ /* 0x000fea0003c3ffff */
.L_x_2834:
        /* <DEDUP_REMOVED lines=12> */
.L_x_3269:


//--------------------- .text._ZN4mmha33masked_multihead_attention_kernelIfLi80ELi128ELi2ELi32ELi128ELb0ELb1EEEv26Multihead_attention_paramsIT_XT5_EE --------------------------
	.section	.text._ZN4mmha33masked_multihead_attention_kernelIfLi80ELi128ELi2ELi32ELi128ELb0ELb1EEEv26Multihead_attention_paramsIT_XT5_EE,"ax",@progbits
	.sectioninfo	@"SHI_REGISTERS=167"
	.align	128
        .global         _ZN4mmha33masked_multihead_attention_kernelIfLi80ELi128ELi2ELi32ELi128ELb0ELb1EEEv26Multihead_attention_paramsIT_XT5_EE
        .type           _ZN4mmha33masked_multihead_attention_kernelIfLi80ELi128ELi2ELi32ELi128ELb0ELb1EEEv26Multihead_attention_paramsIT_XT5_EE,@function
        .size           _ZN4mmha33masked_multihead_attention_kernelIfLi80ELi128ELi2ELi32ELi128ELb0ELb1EEEv26Multihead_attention_paramsIT_XT5_EE,(.L_x_3270 - _ZN4mmha33masked_multihead_attention_kernelIfLi80ELi128ELi2ELi32ELi128ELb0ELb1EEEv26Multihead_attention_paramsIT_XT5_EE)
        .other          _ZN4mmha33masked_multihead_attention_kernelIfLi80ELi128ELi2ELi32ELi128ELb0ELb1EEEv26Multihead_attention_paramsIT_XT5_EE,@"STO_CUDA_ENTRY STV_DEFAULT"
_ZN4mmha33masked_multihead_attention_kernelIfLi80ELi128ELi2ELi32ELi128ELb0ELb1EEEv26Multihead_attention_paramsIT_XT5_EE:
.text._ZN4mmha33masked_multihead_attention_kernelIfLi80ELi128ELi2ELi32ELi128ELb0ELb1EEEv26Multihead_attention_paramsIT_XT5_EE:
        /* <DEDUP_REMOVED lines=11> */
.L_x_2835:
        /* <DEDUP_REMOVED lines=31> */
[----:B0-----:R-:W-:Y:S01]  /*02a0*/  HFMA2.MMA R6, -RZ, RZ, 0, 0 ;  /* 0x00000000ff067435 */ /* 0x001fe200000001ff */
[----:B---3--:R-:W-:-:S04]  /*02b0*/  IMAD.MOV R3, RZ, RZ, -R7 ;  /* 0x000000ffff037224 */ /* 0x008fc800078e0a07 */
[----:B------:R-:W-:-:S05]  /*02c0*/  IMAD R3, R3, R8, RZ ;  /* 0x0000000803037224 */ /* 0x000fca00078e02ff */
[----:B------:R-:W-:Y:S01]  /*02d0*/  IMAD.HI.U32 R7, R7, R3, R6 ;  /* 0x0000000307077227 */ /* 0x000fe200078e0006 */
[----:B------:R-:W-:Y:S02]  /*02e0*/  ISETP.NE.U32.AND P1, PT, RZ, c[0x0][0x240], PT ;  /* 0x00009000ff007a0c */ /* 0x000fe40003f25070 */
[----:B------:R-:W-:Y:S01]  /*02f0*/  ISETP.NE.AND P3, PT, RZ, c[0x0][0x1d0], PT ;  /* 0x00007400ff007a0c */ /* 0x000fe20003f65270 */
[----:B------:R-:W0:Y:S01]  /*0300*/  S2R R18, SR_TID.X ;  /* 0x0000000000127919 */ /* 0x000e220000002100 */
[----:B------:R-:W-:-:S03]  /*0310*/  ISETP.NE.AND.EX P1, PT, RZ, c[0x0][0x244], PT, P1 ;  /* 0x00009100ff007a0c */ /* 0x000fc60003f25310 */
[----:B------:R-:W3:Y:S01]  /*0320*/  S2R R19, SR_CTAID.X ;  /* 0x0000000000137919 */ /* 0x000ee20000002500 */
[----:B------:R-:W-:Y:S02]  /*0330*/  @!P4 IMAD.MOV R42, RZ, RZ, -R42 ;  /* 0x000000ffff2ac224 */ /* 0x000fe400078e0a2a */
[----:B------:R-:W-:-:S05]  /*0340*/  IMAD.MOV.U32 R16, RZ, RZ, RZ ;  /* 0x000000ffff107224 */ /* 0x000fca00078e00ff */
[----:B------:R-:W-:Y:S02]  /*0350*/  @!P3 LOP3.LUT R42, RZ, c[0x0][0x1d0], RZ, 0x33, !PT ;  /* 0x00007400ff2aba12 */ /* 0x000fe400078e33ff */
[----:B-1----:R-:W-:-:S04]  /*0360*/  @P1 IMAD.MOV.U32 R5, RZ, RZ, 0x4 ;  /* 0x00000004ff051424 */ /* 0x002fc800078e00ff */
[----:B------:R-:W-:-:S04]  /*0370*/  @P1 IMAD.WIDE R4, R42, R5, c[0x0][0x240] ;  /* 0x000090002a041625 */ /* 0x000fc800078e0205 */
[----:B------:R-:W-:Y:S01]  /*0380*/  IMAD.MOV.U32 R0, RZ, RZ, c[0x0][0x258] ;  /* 0x00009600ff007624 */ /* 0x000fe200078e00ff */
[----:B------:R1:W5:Y:S01]  /*0390*/  @P1 LDG.E R16, [R4.64] ;  /* 0x0000002404101981 */ /* 0x000362000c1e1900 */
[----:B0-----:R-:W-:Y:S01]  /*03a0*/  ISETP.GE.AND P4, PT, R18, 0x14, PT ;  /* 0x000000141200780c */ /* 0x001fe20003f86270 */
[----:B---3--:R-:W-:Y:S01]  /*03b0*/  IMAD R22, R2, c[0x0][0x1d8], R19 ;  /* 0x0000760002167a24 */ /* 0x008fe200078e0213 */
[----:B------:R-:W-:Y:S01]  /*03c0*/  ISETP.NE.AND P3, PT, RZ, c[0x0][0x1c8], PT ;  /* 0x00007200ff007a0c */ /* 0x000fe20003f65270 */
[----:B------:R-:W-:Y:S02]  /*03d0*/  IMAD.MOV.U32 R52, RZ, RZ, 0x1 ;  /* 0x00000001ff347424 */ /* 0x000fe400078e00ff */
[----:B------:R-:W-:Y:S02]  /*03e0*/  IMAD R40, R22, 0x50, RZ ;  /* 0x0000005016287824 */ /* 0x000fe400078e02ff */
[----:B------:R-:W-:Y:S02]  /*03f0*/  IMAD.MOV.U32 R13, RZ, RZ, c[0x0][0x248] ;  /* 0x00009200ff0d7624 */ /* 0x000fe400078e00ff */
[----:B------:R-:W-:Y:S01]  /*0400*/  IMAD.SHL.U32 R27, R18, 0x4, RZ ;  /* 0x00000004121b7824 */ /* 0x000fe200078e00ff */
[----:B------:R-:W-:Y:S01]  /*0410*/  BSSY B0, `(.L_x_2836) ;  /* 0x0000032000007945 */ /* 0x000fe20003800000 */
[----:B------:R-:W-:-:S04]  /*0420*/  IMAD.WIDE.U32 R12, R52, R13, c[0x2][0x0] ;  /* 0x00800000340c7625 */ /* 0x000fc800078e000d */
[----:B------:R-:W-:Y:S01]  /*0430*/  IMAD R31, R52, c[0x0][0x24c], RZ ;  /* 0x00009300341f7a24 */ /* 0x000fe200078e02ff */
[----:B-1----:R-:W-:-:S03]  /*0440*/  @P4 CS2R R4, SRZ ;  /* 0x0000000000044805 */ /* 0x002fc6000001ff00 */
        /* <DEDUP_REMOVED lines=9> */
[----:B------:R-:W-:Y:S01]  /*04e0*/  @!P0 IMAD.IADD R23, R23, 0x1, -R8 ;  /* 0x0000000117178824 */ /* 0x000fe200078e0a08 */
[----:B------:R-:W-:Y:S01]  /*04f0*/  ISETP.NE.AND P0, PT, R0, 0x2, PT ;  /* 0x000000020000780c */ /* 0x000fe20003f05270 */
[----:B------:R-:W-:-:S03]  /*0500*/  IMAD R0, R19, 0x50, RZ ;  /* 0x0000005013007824 */ /* 0x000fc600078e02ff */
[----:B------:R-:W-:Y:S01]  /*0510*/  ISETP.GT.U32.AND P1, PT, R8, R23, PT ;  /* 0x000000170800720c */ /* 0x000fe20003f24070 */
[----:B------:R-:W-:-:S05]  /*0520*/  IMAD R3, R2, c[0x0][0x1c8], R0 ;  /* 0x0000720002037a24 */ /* 0x000fca00078e0200 */
[----:B------:R-:W-:Y:S01]  /*0530*/  SEL R24, R40, R3, !P3 ;  /* 0x0000000328187207 */ /* 0x000fe20005800000 */
[----:B------:R-:W-:Y:S01]  /*0540*/  IMAD.IADD R14, R0, 0x1, R27 ;  /* 0x00000001000e7824 */ /* 0x000fe200078e021b */
[----:B------:R-:W-:Y:S01]  /*0550*/  @P4 CS2R R6, SRZ ;  /* 0x0000000000064805 */ /* 0x000fe2000001ff00 */
[----:B------:R-:W-:-:S04]  /*0560*/  IADD3 R26, R17, -c[0x0][0x1d4], R52 ;  /* 0x80007500111a7a10 */ /* 0x000fc80007ffe034 */
[----:B------:R-:W-:Y:S01]  /*0570*/  @!P1 IMAD.IADD R23, R23, 0x1, -R8 ;  /* 0x0000000117179824 */ /* 0x000fe200078e0a08 */
[----:B------:R-:W-:Y:S01]  /*0580*/  ISETP.NE.AND P1, PT, RZ, c[0x0][0x1d4], PT ;  /* 0x00007500ff007a0c */ /* 0x000fe20003f25270 */
[----:B------:R-:W-:Y:S02]  /*0590*/  IMAD.IADD R0, R27, 0x1, R24 ;  /* 0x000000011b007824 */ /* 0x000fe400078e0218 */
[----:B------:R-:W-:Y:S01]  /*05a0*/  @!P2 IMAD.MOV R23, RZ, RZ, -R23 ;  /* 0x000000ffff17a224 */ /* 0x000fe200078e0a17 */
[----:B------:R-:W-:Y:S05]  /*05b0*/  @P4 BRA `(.L_x_2837) ;  /* 0x0000017000004947 */ /* 0x000fea0003800000 */
[----:B------:R-:W-:-:S05]  /*05c0*/  IMAD.MOV.U32 R3, RZ, RZ, c[0x0][0x258] ;  /* 0x00009600ff037624 */ /* 0x000fca00078e00ff */
[----:B------:R-:W-:-:S13]  /*05d0*/  ISETP.NE.AND P2, PT, R3, 0x2, PT ;  /* 0x000000020300780c */ /* 0x000fda0003f45270 */
[----:B------:R-:W-:-:S04]  /*05e0*/  @!P2 IADD3 R10, P3, R0, c[0x0][0x168], RZ ;  /* 0x00005a00000aaa10 */ /* 0x000fc80007f7e0ff */
[----:B------:R-:W-:-:S05]  /*05f0*/  @!P2 LEA.HI.X.SX32 R11, R0, c[0x0][0x16c], 0x1, P3 ;  /* 0x00005b00000baa11 */ /* 0x000fca00018f0eff */
[----:B------:R-:W2:Y:S01]  /*0600*/  @!P2 LDG.E R10, [R10.64] ;  /* 0x000000240a0aa981 */ /* 0x000ea2000c1e1900 */
[----:B------:R-:W-:Y:S01]  /*0610*/  @P2 MOV R7, 0x4 ;  /* 0x0000000400072802 */ /* 0x000fe20000000f00 */
[----:B------:R-:W-:Y:S02]  /*0620*/  @!P2 IMAD.MOV.U32 R8, RZ, RZ, c[0x0][0x248] ;  /* 0x00009200ff08a624 */ /* 0x000fe400078e00ff */
[----:B------:R-:W-:Y:S02]  /*0630*/  @!P2 IMAD.MOV.U32 R9, RZ, RZ, c[0x0][0x24c] ;  /* 0x00009300ff09a624 */ /* 0x000fe400078e00ff */
[----:B------:R-:W-:-:S03]  /*0640*/  @P2 IMAD.WIDE R6, R0, R7, c[0x0][0x168] ;  /* 0x00005a0000062625 */ /* 0x000fc600078e0207 */
[----:B------:R-:W3:Y:S04]  /*0650*/  @!P2 LDG.E R8, [R8.64] ;  /* 0x000000240808a981 */ /* 0x000ee8000c1e1900 */
[----:B------:R-:W5:Y:S01]  /*0660*/  @P2 LDG.E.128 R4, [R6.64] ;  /* 0x0000002406042981 */ /* 0x000f62000c1e1d00 */
[----:B--2---:R-:W-:Y:S01]  /*0670*/  @!P2 PRMT R3, R10, 0x9910, RZ ;  /* 0x000099100a03a816 */ /* 0x004fe200000000ff */
[----:B------:R-:W3:Y:S01]  /*0680*/  @!P2 I2F.S8 R21, R10 ;  /* 0x0000000a0015a306 */ /* 0x000ee20000001400 */
[--C-:B------:R-:W-:Y:S02]  /*0690*/  @!P2 SHF.R.U32.HI R15, RZ, 0x10, R10.reuse ;  /* 0x00000010ff0fa819 */ /* 0x100fe4000001160a */
[----:B------:R-:W-:Y:S02]  /*06a0*/  @!P2 SHF.R.U32.HI R20, RZ, 0x18, R10 ;  /* 0x00000018ff14a819 */ /* 0x000fe4000001160a */
[----:B------:R-:W-:-:S03]  /*06b0*/  @!P2 SHF.R.S32.HI R3, RZ, 0x8, R3 ;  /* 0x00000008ff03a819 */ /* 0x000fc60000011403 */
[----:B------:R-:W0:Y:S08]  /*06c0*/  @!P2 I2F.S8 R15, R15 ;  /* 0x0000000f000fa306 */ /* 0x000e300000001400 */
[----:B------:R-:W1:Y:S01]  /*06d0*/  @!P2 I2F.S8 R20, R20 ;  /* 0x000000140014a306 */ /* 0x000e620000001400 */
[----:B---3--:R-:W-:-:S07]  /*06e0*/  @!P2 FMUL.FTZ R4, R21, R8 ;  /* 0x000000081504a220 */ /* 0x008fce0000410000 */
[----:B------:R-:W2:Y:S01]  /*06f0*/  @!P2 I2F.S16 R3, R3 ;  /* 0x000000030003a306 */ /* 0x000ea20000101400 */
[-C--:B0-----:R-:W-:Y:S02]  /*0700*/  @!P2 FMUL.FTZ R6, R15, R8.reuse ;  /* 0x000000080f06a220 */ /* 0x081fe40000410000 */
[-C--:B-1----:R-:W-:Y:S02]  /*0710*/  @!P2 FMUL.FTZ R7, R20, R8.reuse ;  /* 0x000000081407a220 */ /* 0x082fe40000410000 */
[----:B--2---:R-:W-:-:S03]  /*0720*/  @!P2 FMUL.FTZ R5, R3, R8 ;  /* 0x000000080305a220 */ /* 0x004fc60000410000 */
.L_x_2837:
[----:B------:R-:W-:Y:S05]  /*0730*/  BSYNC B0 ;  /* 0x0000000000007941 */ /* 0x000fea0003800000 */
.L_x_2836:
[----:B------:R-:W-:Y:S01]  /*0740*/  BSSY B0, `(.L_x_2838) ;  /* 0x000001e000007945 */ /* 0x000fe20003800000 */
[----:B------:R-:W-:Y:S01]  /*0750*/  IMNMX R26, RZ, R26, !PT ;  /* 0x0000001aff1a7217 */ /* 0x000fe20007800200 */
[----:B------:R-:W-:Y:S01]  /*0760*/  IMAD R42, R42, c[0x0][0x1d8], RZ ;  /* 0x000076002a2a7a24 */ /* 0x000fe200078e02ff */
[----:B------:R-:W-:Y:S01]  /*0770*/  @!P1 LOP3.LUT R23, RZ, c[0x0][0x1d4], RZ, 0x33, !PT ;  /* 0x00007500ff179a12 */ /* 0x000fe200078e33ff */
[----:B------:R-:W-:Y:S01]  /*0780*/  IMAD.MOV.U32 R30, RZ, RZ, R12 ;  /* 0x000000ffff1e7224 */ /* 0x000fe200078e000c */
        /* <DEDUP_REMOVED lines=9> */
.L_x_2839:
[C---:B------:R-:W-:Y:S01]  /*0820*/  IADD3 R8, P0, R0.reuse, c[0x0][0x178], RZ ;  /* 0x00005e0000087a10 */ /* 0x040fe20007f1e0ff */
        /* <DEDUP_REMOVED lines=14> */
[----:B---3--:R-:W-:Y:S02]  /*0910*/  FMUL.FTZ R37, R0, R12 ;  /* 0x0000000c00257220 */ /* 0x008fe40000410000 */
.L_x_2840:
[----:B------:R-:W-:Y:S05]  /*0920*/  BSYNC B0 ;  /* 0x0000000000007941 */ /* 0x000fea0003800000 */
.L_x_2838:
[C---:B------:R-:W-:Y:S01]  /*0930*/  ISETP.GT.AND P4, PT, R18.reuse, 0x13, PT ;  /* 0x000000131200780c */ /* 0x040fe20003f84270 */
[----:B------:R-:W-:Y:S01]  /*0940*/  CS2R R32, SRZ ;  /* 0x0000000000207805 */ /* 0x000fe2000001ff00 */
[----:B------:R-:W-:Y:S01]  /*0950*/  ISETP.EQ.U32.AND P2, PT, RZ, c[0x0][0x170], PT ;  /* 0x00005c00ff007a0c */ /* 0x000fe20003f42070 */
[----:B------:R-:W-:Y:S01]  /*0960*/  CS2R R34, SRZ ;  /* 0x0000000000227805 */ /* 0x000fe2000001ff00 */
[----:B------:R-:W-:Y:S02]  /*0970*/  ISETP.EQ.U32.AND P1, PT, RZ, c[0x0][0x180], PT ;  /* 0x00006000ff007a0c */ /* 0x000fe40003f22070 */
[----:B------:R-:W-:-:S02]  /*0980*/  ISETP.GT.AND P3, PT, R18, 0x1f, PT ;  /* 0x0000001f1200780c */ /* 0x000fc40003f64270 */
[----:B------:R-:W-:Y:S02]  /*0990*/  ISETP.EQ.U32.AND P0, PT, RZ, c[0x0][0x240], PT ;  /* 0x00009000ff007a0c */ /* 0x000fe40003f02070 */
[----:B------:R-:W-:Y:S02]  /*09a0*/  ISETP.EQ.OR.EX P2, PT, RZ, c[0x0][0x174], P4, P2 ;  /* 0x00005d00ff007a0c */ /* 0x000fe40002742720 */
[----:B------:R-:W-:Y:S02]  /*09b0*/  ISETP.EQ.OR.EX P1, PT, RZ, c[0x0][0x184], P4, P1 ;  /* 0x00006100ff007a0c */ /* 0x000fe40002722710 */
[----:B------:R-:W-:Y:S02]  /*09c0*/  ISETP.EQ.OR.EX P0, PT, RZ, c[0x0][0x244], P3, P0 ;  /* 0x00009100ff007a0c */ /* 0x000fe40001f02700 */
[----:B------:R-:W-:Y:S02]  /*09d0*/  P2R R0, PR, RZ, 0x10 ;  /* 0x00000010ff007803 */ /* 0x000fe40000000000 */
[----:B------:R-:W-:-:S05]  /*09e0*/  P2R R0, PR, RZ, 0x8 ;  /* 0x00000008ff007803 */ /* 0x000fca0000000000 */
[----:B0-----:R-:W-:Y:S02]  /*09f0*/  @!P2 IMAD.MOV.U32 R9, RZ, RZ, 0x4 ;  /* 0x00000004ff09a424 */ /* 0x001fe400078e00ff */
[----:B------:R-:W-:Y:S02]  /*0a00*/  @!P1 IMAD.MOV.U32 R11, RZ, RZ, 0x4 ;  /* 0x00000004ff0b9424 */ /* 0x000fe400078e00ff */
[----:B-----5:R-:W-:Y:S01]  /*0a10*/  @!P0 IMAD R0, R16, c[0x0][0x1d8], R19 ;  /* 0x0000760010008a24 */ /* 0x020fe200078e0213 */
[----:B------:R-:W-:Y:S01]  /*0a20*/  CS2R R44, SRZ ;  /* 0x00000000002c7805 */ /* 0x000fe2000001ff00 */
[----:B------:R-:W-:Y:S01]  /*0a30*/  @!P2 IMAD.WIDE R8, R14, R9, c[0x0][0x170] ;  /* 0x00005c000e08a625 */ /* 0x000fe200078e0209 */
[----:B------:R-:W-:-:S03]  /*0a40*/  CS2R R46, SRZ ;  /* 0x00000000002e7805 */ /* 0x000fc6000001ff00 */
[----:B------:R-:W-:Y:S01]  /*0a50*/  @!P1 IMAD.WIDE R10, R14, R11, c[0x0][0x180] ;  /* 0x000060000e0a9625 */ /* 0x000fe200078e020b */
[----:B------:R0:W2:Y:S01]  /*0a60*/  @!P2 LDG.E.128 R32, [R8.64] ;  /* 0x000000240820a981 */ /* 0x0000a2000c1e1d00 */
[----:B------:R-:W-:Y:S02]  /*0a70*/  ISETP.NE.U32.AND P2, PT, RZ, c[0x0][0x1f8], PT ;  /* 0x00007e00ff007a0c */ /* 0x000fe40003f45070 */
[----:B------:R-:W-:Y:S01]  /*0a80*/  @!P0 IMAD.MOV.U32 R3, RZ, RZ, 0x4 ;  /* 0x00000004ff038424 */ /* 0x000fe200078e00ff */
[----:B------:R-:W3:Y:S01]  /*0a90*/  @!P1 LDG.E.128 R44, [R10.64] ;  /* 0x000000240a2c9981 */ /* 0x000ee2000c1e1d00 */
[----:B------:R-:W-:Y:S01]  /*0aa0*/  @!P0 IMAD R0, R0, 0x50, R27 ;  /* 0x0000005000008824 */ /* 0x000fe200078e021b */
[----:B------:R-:W-:-:S03]  /*0ab0*/  ISETP.NE.AND.EX P2, PT, RZ, c[0x0][0x1fc], PT, P2 ;  /* 0x00007f00ff007a0c */ /* 0x000fc60003f45320 */
[----:B0-----:R-:W-:-:S05]  /*0ac0*/  @!P0 IMAD.WIDE R8, R0, R3, c[0x0][0x230] ;  /* 0x00008c0000088625 */ /* 0x001fca00078e0203 */
[----:B------:R-:W4:Y:S01]  /*0ad0*/  @!P0 LDG.E.128 R48, [R8.64] ;  /* 0x0000002408308981 */ /* 0x000f22000c1e1d00 */
[----:B------:R-:W0:Y:S04]  /*0ae0*/  LDC.U8 R0, c[0x0][0x1e4] ;  /* 0x00007900ff007b82 */ /* 0x000e280000000000 */
[----:B------:R-:W-:Y:S02]  /*0af0*/  @P2 IMAD.MOV.U32 R13, RZ, RZ, 0x4 ;  /* 0x00000004ff0d2424 */ /* 0x000fe400078e00ff */
[----:B------:R-:W-:Y:S02]  /*0b00*/  IMAD.MOV.U32 R28, RZ, RZ, RZ ;  /* 0x000000ffff1c7224 */ /* 0x000fe400078e00ff */
[----:B------:R-:W-:Y:S01]  /*0b10*/  @P2 IMAD.WIDE R12, R2, R13, c[0x0][0x1f8] ;  /* 0x00007e00020c2625 */ /* 0x000fe200078e020d */
[----:B------:R-:W-:-:S04]  /*0b20*/  ISETP.LT.AND P3, PT, RZ, c[0x0][0x1e0], PT ;  /* 0x00007800ff007a0c */ /* 0x000fc80003f61270 */
[----:B------:R1:W5:Y:S01]  /*0b30*/  @P2 LDG.E R28, [R12.64] ;  /* 0x000000240c1c2981 */ /* 0x000362000c1e1900 */
[----:B0-----:R-:W-:Y:S02]  /*0b40*/  ISETP.NE.AND P2, PT, R0, RZ, PT ;  /* 0x000000ff0000720c */ /* 0x001fe40003f45270 */
[----:B------:R-:W-:Y:S01]  /*0b50*/  ISETP.GE.AND P1, PT, R18, 0x20, PT ;  /* 0x000000201200780c */ /* 0x000fe20003f26270 */
[----:B--2---:R-:W-:Y:S02]  /*0b60*/  FADD.FTZ R32, R32, R4 ;  /* 0x0000000420207221 */ /* 0x004fe40000010000 */
[----:B---3--:R-:W-:Y:S02]  /*0b70*/  FADD.FTZ R36, R44, R36 ;  /* 0x000000242c247221 */ /* 0x008fe40000010000 */
[----:B------:R-:W-:Y:S02]  /*0b80*/  FADD.FTZ R37, R45, R37 ;  /* 0x000000252d257221 */ /* 0x000fe40000010000 */
[----:B------:R-:W-:-:S02]  /*0b90*/  FADD.FTZ R38, R46, R38 ;  /* 0x000000262e267221 */ /* 0x000fc40000010000 */
[----:B------:R-:W-:Y:S02]  /*0ba0*/  FADD.FTZ R39, R47, R39 ;  /* 0x000000272f277221 */ /* 0x000fe40000010000 */
[----:B------:R-:W-:Y:S02]  /*0bb0*/  FADD.FTZ R33, R33, R5 ;  /* 0x0000000521217221 */ /* 0x000fe40000010000 */
[----:B------:R-:W-:Y:S02]  /*0bc0*/  FADD.FTZ R34, R34, R6 ;  /* 0x0000000622227221 */ /* 0x000fe40000010000 */
[----:B------:R-:W-:Y:S02]  /*0bd0*/  FADD.FTZ R35, R35, R7 ;  /* 0x0000000723237221 */ /* 0x000fe40000010000 */
[----:B----4-:R-:W-:Y:S02]  /*0be0*/  @!P0 FMUL.FTZ R36, R36, R48 ;  /* 0x0000003024248220 */ /* 0x010fe40000410000 */
[----:B------:R-:W-:-:S02]  /*0bf0*/  @!P0 FMUL.FTZ R37, R37, R49 ;  /* 0x0000003125258220 */ /* 0x000fc40000410000 */
[----:B------:R-:W-:Y:S02]  /*0c00*/  @!P0 FMUL.FTZ R38, R38, R50 ;  /* 0x0000003226268220 */ /* 0x000fe40000410000 */
[----:B------:R-:W-:Y:S01]  /*0c10*/  @!P0 FMUL.FTZ R39, R39, R51 ;  /* 0x0000003327278220 */ /* 0x000fe20000410000 */
[----:B------:R-:W-:Y:S05]  /*0c20*/  @!P2 BRA P3, `(.L_x_2841) ;  /* 0x000009200000a947 */ /* 0x000fea0001800000 */
[----:B-1----:R-:W-:-:S13]  /*0c30*/  ISETP.GT.OR P0, PT, R52, c[0x0][0x1e0], !P2 ;  /* 0x0000780034007a0c */ /* 0x002fda0005704670 */
[----:B------:R-:W-:Y:S05]  /*0c40*/  @P0 BRA `(.L_x_2842) ;  /* 0x00000bb000000947 */ /* 0x000fea0003800000 */
[----:B------:R-:W-:Y:S01]  /*0c50*/  IMAD.MOV.U32 R0, RZ, RZ, c[0x0][0x1e0] ;  /* 0x00007800ff007624 */ /* 0x000fe200078e00ff */
[----:B------:R-:W-:Y:S02]  /*0c60*/  IABS R8, R27 ;  /* 0x0000001b00087213 */ /* 0x000fe40000000000 */
[----:B------:R-:W-:Y:S02]  /*0c70*/  ISETP.LT.AND P1, PT, R27, c[0x0][0x1e0], !P1 ;  /* 0x000078001b007a0c */ /* 0x000fe40004f21270 */
[----:B------:R-:W-:Y:S02]  /*0c80*/  LEA.HI R0, R0, c[0x0][0x1e0], RZ, 0x1 ;  /* 0x0000780000007a11 */ /* 0x000fe400078f08ff */
[----:B------:R-:W-:Y:S02]  /*0c90*/  P2R R43, PR, RZ, 0x2 ;  /* 0x00000002ff2b7803 */ /* 0x000fe40000000000 */
        /* <DEDUP_REMOVED lines=31> */
[----:B------:R-:W-:Y:S01]  /*0e90*/  IMAD.MOV.U32 R4, RZ, RZ, c[0x4][0xc8] ;  /* 0x01003200ff047624 */ /* 0x000fe200078e00ff */
[----:B------:R-:W-:Y:S01]  /*0ea0*/  MOV R12, 0x1 ;  /* 0x00000001000c7802 */ /* 0x000fe20000000f00 */
[----:B------:R-:W-:Y:S01]  /*0eb0*/  IMAD.MOV.U32 R5, RZ, RZ, c[0x4][0xcc] ;  /* 0x01003300ff057624 */ /* 0x000fe200078e00ff */
        /* <DEDUP_REMOVED lines=14> */
[----:B-1---5:R-:W-:Y:S05]  /*0fa0*/  CALL.ABS.NOINC R14 ;  /* 0x000000000e007343 */ /* 0x022fea0003c00000 */
.L_x_2843:
[----:B------:R-:W-:Y:S01]  /*0fb0*/  IMAD R0, R44, R29, R41 ;  /* 0x0000001d2c007224 */ /* 0x000fe200078e0229 */
[----:B------:R-:W-:Y:S01]  /*0fc0*/  ISETP.NE.AND P6, PT, R43, RZ, PT ;  /* 0x000000ff2b00720c */ /* 0x000fe20003fc5270 */
[----:B------:R-:W-:Y:S01]  /*0fd0*/  IMAD.MOV.U32 R5, RZ, RZ, c[0x0][0x1e0] ;  /* 0x00007800ff057624 */ /* 0x000fe200078e00ff */
[----:B------:R-:W-:Y:S02]  /*0fe0*/  WARPSYNC 0xffffffff ;  /* 0xffffffff00007948 */ /* 0x000fe40003800000 */
        /* <DEDUP_REMOVED lines=17> */
[----:B------:R-:W-:Y:S02]  /*1100*/  BSSY B1, `(.L_x_2846) ;  /* 0x0000036000017945 */ /* 0x000fe40003800000 */
[--C-:B------:R-:W-:Y:S01]  /*1110*/  IMAD R44, R44, 0x4, R21.reuse ;  /* 0x000000042c2c7824 */ /* 0x100fe200078e0215 */
[----:B------:R0:W2:Y:S01]  /*1120*/  LDS R34, [R3.X4+0x224] ;  /* 0x0002240003227984 */ /* 0x0000a20000004800 */
[C---:B------:R-:W-:Y:S02]  /*1130*/  IMAD R25, R5.reuse, 0x4, R21 ;  /* 0x0000000405197824 */ /* 0x040fe400078e0215 */
[----:B------:R-:W-:Y:S01]  /*1140*/  IMAD R20, R5, 0x4, R44 ;  /* 0x0000000405147824 */ /* 0x000fe200078e022c */
[----:B------:R0:W3:Y:S01]  /*1150*/  LDS R33, [R44] ;  /* 0x000000002c217984 */ /* 0x0000e20000000800 */
[----:B------:R-:W-:-:S03]  /*1160*/  IMAD.SHL.U32 R0, R0, 0x2, RZ ;  /* 0x0000000200007824 */ /* 0x000fc600078e00ff */
[----:B------:R0:W4:Y:S02]  /*1170*/  LDS R35, [R44+0x4] ;  /* 0x000004002c237984 */ /* 0x0001240000000800 */
[----:B------:R-:W-:Y:S02]  /*1180*/  LOP3.LUT R8, R0, 0xfffffffc, RZ, 0xc0, !PT ;  /* 0xfffffffc00087812 */ /* 0x000fe400078ec0ff */
[----:B------:R0:W0:Y:S02]  /*1190*/  LDS R36, [R25] ;  /* 0x0000000019247984 */ /* 0x0000240000000800 */
[----:B------:R-:W-:Y:S02]  /*11a0*/  ISETP.GE.AND P0, PT, R8, c[0x0][0x1e0], PT ;  /* 0x0000780008007a0c */ /* 0x000fe40003f06270 */
[----:B------:R0:W0:Y:S04]  /*11b0*/  LDS R38, [R25+0x4] ;  /* 0x0000040019267984 */ /* 0x0000280000000800 */
[----:B------:R0:W0:Y:S04]  /*11c0*/  LDS R37, [R20] ;  /* 0x0000000014257984 */ /* 0x0000280000000800 */
[----:B------:R0:W0:Y:S03]  /*11d0*/  LDS R39, [R20+0x4] ;  /* 0x0000040014277984 */ /* 0x0000260000000800 */
[----:B------:R-:W-:Y:S05]  /*11e0*/  @P0 BRA `(.L_x_2847) ;  /* 0x0000027000000947 */ /* 0x000fea0003800000 */
[----:B0-----:R-:W0:Y:S01]  /*11f0*/  I2F R3, c[0x0][0x1e0] ;  /* 0x0000780000037b06 */ /* 0x001e220000201400 */
[----:B------:R-:W-:-:S02]  /*1200*/  IADD3 R5, R8, 0x2, RZ ;  /* 0x0000000208057810 */ /* 0x000fc40007ffe0ff */
[----:B-----5:R-:W-:-:S05]  /*1210*/  IADD3 R0, -R28, c[0x0][0x1ec], RZ ;  /* 0x00007b001c007a10 */ /* 0x020fca0007ffe1ff */
[----:B------:R-:W-:Y:S08]  /*1220*/  I2F R5, R5 ;  /* 0x0000000500057306 */ /* 0x000ff00000201400 */
[----:B0-----:R-:W0:Y:S08]  /*1230*/  MUFU.RCP R3, R3 ;  /* 0x0000000300037308 */ /* 0x001e300000001000 */
[----:B------:R-:W4:Y:S01]  /*1240*/  I2F R4, R8 ;  /* 0x0000000800047306 */ /* 0x000f220000201400 */
[----:B0-----:R-:W-:-:S07]  /*1250*/  FMUL.FTZ R6, R5, R3 ;  /* 0x0000000305067220 */ /* 0x001fce0000410000 */
[----:B------:R-:W-:Y:S01]  /*1260*/  I2F R0, R0 ;  /* 0x0000000000007306 */ /* 0x000fe20000201400 */
[----:B------:R-:W-:Y:S02]  /*1270*/  FMUL.FTZ R6, R6, 13.28771209716796875 ;  /* 0x41549a7806067820 */ /* 0x000fe40000410000 */
[----:B----4-:R-:W-:-:S05]  /*1280*/  FMUL.FTZ R4, R4, R3 ;  /* 0x0000000304047220 */ /* 0x010fca0000410000 */
[----:B------:R-:W0:Y:S01]  /*1290*/  MUFU.EX2 R9, -R6 ;  /* 0x8000000600097308 */ /* 0x000e220000000800 */
[----:B------:R-:W-:-:S07]  /*12a0*/  FMUL.FTZ R4, R4, 13.28771209716796875 ;  /* 0x41549a7804047820 */ /* 0x000fce0000410000 */
[----:B------:R-:W4:Y:S01]  /*12b0*/  MUFU.EX2 R7, -R4 ;  /* 0x8000000400077308 */ /* 0x000f220000000800 */
[----:B0-----:R-:W-:-:S04]  /*12c0*/  FMUL.FTZ R3, R0, R9 ;  /* 0x0000000900037220 */ /* 0x001fc80000410000 */
[----:B------:R-:W-:Y:S02]  /*12d0*/  FMUL.RZ R13, R3, 0.15915493667125701904 ;  /* 0x3e22f983030d7820 */ /* 0x000fe4000040c000 */
[----:B----4-:R-:W-:Y:S02]  /*12e0*/  FMUL.FTZ R3, R0, R7 ;  /* 0x0000000700037220 */ /* 0x010fe40000410000 */
[----:B------:R-:W-:Y:S02]  /*12f0*/  MUFU.COS R8, R13 ;  /* 0x0000000d00087308 */ /* 0x000fe40000000000 */
[----:B------:R-:W-:-:S06]  /*1300*/  FMUL.RZ R12, R3, 0.15915493667125701904 ;  /* 0x3e22f983030c7820 */ /* 0x000fcc000040c000 */
[----:B------:R-:W0:Y:S08]  /*1310*/  MUFU.SIN R7, R13 ;  /* 0x0000000d00077308 */ /* 0x000e300000000400 */
[----:B------:R-:W4:Y:S08]  /*1320*/  MUFU.SIN R3, R12 ;  /* 0x0000000c00037308 */ /* 0x000f300000000400 */
[----:B------:R-:W3:Y:S01]  /*1330*/  MUFU.COS R0, R12 ;  /* 0x0000000c00007308 */ /* 0x000ee20000000000 */
[----:B0-----:R-:W-:-:S02]  /*1340*/  FMUL.FTZ R5, R35, R7 ;  /* 0x0000000723057220 */ /* 0x001fc40000410000 */
[-C--:B------:R-:W-:Y:S02]  /*1350*/  FMUL.FTZ R11, R39, R7.reuse ;  /* 0x00000007270b7220 */ /* 0x080fe40000410000 */
[C---:B--2---:R-:W-:Y:S02]  /*1360*/  FFMA.FTZ R6, R34.reuse, R8, -R5 ;  /* 0x0000000822067223 */ /* 0x044fe40000010805 */
[----:B------:R-:W-:Y:S02]  /*1370*/  FMUL.FTZ R9, R34, R7 ;  /* 0x0000000722097220 */ /* 0x000fe40000410000 */
[----:B---34-:R-:W-:Y:S02]  /*1380*/  FMUL.FTZ R5, R33, R3 ;  /* 0x0000000321057220 */ /* 0x018fe40000410000 */
[----:B------:R-:W-:Y:S02]  /*1390*/  FMUL.FTZ R10, R38, R7 ;  /* 0x00000007260a7220 */ /* 0x000fe40000410000 */
[----:B------:R-:W-:-:S02]  /*13a0*/  FMUL.FTZ R7, R37, R3 ;  /* 0x0000000325077220 */ /* 0x000fc40000410000 */
[CC--:B-1----:R-:W-:Y:S02]  /*13b0*/  FMUL.FTZ R4, R32.reuse, R3.reuse ;  /* 0x0000000320047220 */ /* 0x0c2fe40000410000 */
        /* <DEDUP_REMOVED lines=10> */
.L_x_2847:
[----:B------:R-:W-:Y:S05]  /*1460*/  BSYNC B1 ;  /* 0x0000000000017941 */ /* 0x000fea0003800000 */
.L_x_2846:
        /* <DEDUP_REMOVED lines=8> */
.L_x_2845:
[----:B------:R-:W-:Y:S05]  /*14f0*/  BSYNC B0 ;  /* 0x0000000000007941 */ /* 0x000fea0003800000 */
.L_x_2844:
[----:B------:R-:W-:Y:S06]  /*1500*/  BAR.SYNC.DEFER_BLOCKING 0x0 ;  /* 0x0000000000007b1d */ /* 0x000fec0000010000 */
[----:B0-----:R0:W1:Y:S04]  /*1510*/  @P6 LDS.128 R32, [R14] ;  /* 0x000000000e206984 */ /* 0x0010680000000c00 */
[----:B------:R0:W2:Y:S04]  /*1520*/  @P6 LDS.128 R36, [R15] ;  /* 0x000000000f246984 */ /* 0x0000a80000000c00 */
[----:B------:R-:W-:Y:S06]  /*1530*/  BAR.SYNC.DEFER_BLOCKING 0x0 ;  /* 0x0000000000007b1d */ /* 0x000fec0000010000 */
[----:B------:R-:W-:Y:S05]  /*1540*/  BRA `(.L_x_2842) ;  /* 0x000002b000007947 */ /* 0x000fea0003800000 */
.L_x_2841:
[----:B-1----:R-:W-:Y:S01]  /*1550*/  ISETP.GE.AND P0, PT, R27, c[0x0][0x1e0], PT ;  /* 0x000078001b007a0c */ /* 0x002fe20003f06270 */
[----:B------:R-:W-:-:S12]  /*1560*/  BSSY B0, `(.L_x_2842) ;  /* 0x0000029000007945 */ /* 0x000fd80003800000 */
[----:B------:R-:W-:Y:S05]  /*1570*/  @P0 BRA `(.L_x_2848) ;  /* 0x0000027000000947 */ /* 0x000fea0003800000 */
[----:B------:R-:W0:Y:S01]  /*1580*/  I2F R7, c[0x0][0x1e0] ;  /* 0x0000780000077b06 */ /* 0x000e220000201400 */
[----:B------:R-:W-:Y:S02]  /*1590*/  IADD3 R3, R27, 0x2, RZ ;  /* 0x000000021b037810 */ /* 0x000fe40007ffe0ff */
[----:B-----5:R-:W-:-:S05]  /*15a0*/  IADD3 R6, -R28, c[0x0][0x1ec], RZ ;  /* 0x00007b001c067a10 */ /* 0x020fca0007ffe1ff */
        /* <DEDUP_REMOVED lines=32> */
[-C--:B------:R-:W-:Y:S02]  /*17b0*/  FFMA.FTZ R33, R33, R3.reuse, R6 ;  /* 0x0000000321217223 */ /* 0x080fe40000010006 */
[----:B------:R-:W-:Y:S02]  /*17c0*/  FFMA.FTZ R37, R37, R3, R4 ;  /* 0x0000000325257223 */ /* 0x000fe40000010004 */
[----:B------:R-:W-:Y:S02]  /*17d0*/  IMAD.MOV.U32 R34, RZ, RZ, R8 ;  /* 0x000000ffff227224 */ /* 0x000fe400078e0008 */
[----:B------:R-:W-:Y:S02]  /*17e0*/  IMAD.MOV.U32 R32, RZ, RZ, R0 ;  /* 0x000000ffff207224 */ /* 0x000fe400078e0000 */
.L_x_2848:
[----:B------:R-:W-:Y:S05]  /*17f0*/  BSYNC B0 ;  /* 0x0000000000007941 */ /* 0x000fea0003800000 */
.L_x_2842:
[----:B0-----:R-:W-:Y:S01]  /*1800*/  ISETP.GT.AND P0, PT, R18, 0x1f, PT ;  /* 0x0000001f1200780c */ /* 0x001fe20003f04270 */
[----:B------:R-:W-:Y:S01]  /*1810*/  BSSY B0, `(.L_x_2849) ;  /* 0x000001b000007945 */ /* 0x000fe20003800000 */
[----:B------:R-:W-:-:S11]  /*1820*/  MOV R4, RZ ;  /* 0x000000ff00047202 */ /* 0x000fd60000000f00 */
[----:B------:R-:W-:Y:S05]  /*1830*/  @P0 BRA `(.L_x_2850) ;  /* 0x0000018000000947 */ /* 0x000fea0003800000 */
[----:B------:R-:W-:Y:S01]  /*1840*/  ISETP.GT.AND P0, PT, R18, 0x13, PT ;  /* 0x000000131200780c */ /* 0x000fe20003f04270 */
[----:B------:R-:W-:Y:S01]  /*1850*/  IMAD.IADD R27, R40, 0x1, R27 ;  /* 0x00000001281b7824 */ /* 0x000fe200078e021b */
[----:B-1----:R0:W-:Y:S11]  /*1860*/  STS.128 [R18.X16+0x20], R32 ;  /* 0x0000202012007388 */ /* 0x0021f6000000cc00 */
[----:B------:R-:W-:-:S02]  /*1870*/  @!P0 IMAD.SHL.U32 R0, R23, 0x4, RZ ;  /* 0x0000000417008824 */ /* 0x000fc400078e00ff */
[----:B------:R-:W-:Y:S02]  /*1880*/  @!P0 IMAD.MOV.U32 R5, RZ, RZ, 0x4 ;  /* 0x00000004ff058424 */ /* 0x000fe400078e00ff */
        /* <DEDUP_REMOVED lines=8> */
[----:B------:R1:W2:Y:S02]  /*1910*/  SHFL.BFLY PT, R29, R0, 0x10, 0x1f ;  /* 0x0e001f00001d7f89 */ /* 0x0002a400000e0000 */
.L_x_2897:
[----:B0-2---:R-:W-:Y:S01]  /*1920*/  FADD.FTZ R5, R0, R29 ;  /* 0x0000001d00057221 */ /* 0x005fe20000010000 */
[----:B------:R-:W-:Y:S05]  /*1930*/  BRA.DIV ~URZ, `(.L_x_2852) ;  /* 0x000051827f007947 */ /* 0x000fea000b800000 */
[----:B-1----:R-:W0:Y:S02]  /*1940*/  SHFL.BFLY PT, R0, R5, 0x8, 0x1f ;  /* 0x0d001f0005007f89 */ /* 0x002e2400000e0000 */
[----:B0-----:R-:W-:-:S05]  /*1950*/  FADD.FTZ R0, R5, R0 ;  /* 0x0000000005007221 */ /* 0x001fca0000010000 */
[----:B------:R-:W0:Y:S02]  /*1960*/  SHFL.BFLY PT, R3, R0, 0x4, 0x1f ;  /* 0x0c801f0000037f89 */ /* 0x000e2400000e0000 */
[----:B0-----:R-:W-:-:S05]  /*1970*/  FADD.FTZ R3, R0, R3 ;  /* 0x0000000300037221 */ /* 0x001fca0000010000 */
[----:B------:R-:W0:Y:S02]  /*1980*/  SHFL.BFLY PT, R4, R3, 0x2, 0x1f ;  /* 0x0c401f0003047f89 */ /* 0x000e2400000e0000 */
[----:B0-----:R-:W-:-:S05]  /*1990*/  FADD.FTZ R4, R3, R4 ;  /* 0x0000000403047221 */ /* 0x001fca0000010000 */
[----:B------:R0:W1:Y:S02]  /*19a0*/  SHFL.BFLY PT, R29, R4, 0x1, 0x1f ;  /* 0x0c201f00041d7f89 */ /* 0x00006400000e0000 */
.L_x_2898:
[----:B01----:R-:W-:Y:S02]  /*19b0*/  FADD.FTZ R4, R29, R4 ;  /* 0x000000041d047221 */ /* 0x003fe40000010000 */
.L_x_2850:
[----:B------:R-:W-:Y:S05]  /*19c0*/  BSYNC B0 ;  /* 0x0000000000007941 */ /* 0x000fea0003800000 */
.L_x_2849:
[----:B------:R-:W-:Y:S01]  /*19d0*/  ISETP.NE.AND P0, PT, R18, RZ, PT ;  /* 0x000000ff1200720c */ /* 0x000fe20003f05270 */
[----:B------:R-:W-:-:S05]  /*19e0*/  IMAD.IADD R6, R17, 0x1, -R26 ;  /* 0x0000000111067824 */ /* 0x000fca00078e0a1a */
[----:B------:R-:W-:-:S07]  /*19f0*/  LEA R0, R6, 0x220, 0x2 ;  /* 0x0000022006007811 */ /* 0x000fce00078e10ff */
[----:B------:R-:W-:Y:S01]  /*1a00*/  @P0 IMAD.MOV.U32 R3, RZ, RZ, -0x800001 ;  /* 0xff7fffffff030424 */ /* 0x000fe200078e00ff */
[----:B------:R-:W-:Y:S05]  /*1a10*/  @P0 BRA `(.L_x_2853) ;  /* 0x000000c000000947 */ /* 0x000fea0003800000 */
[----:B------:R-:W-:Y:S01]  /*1a20*/  ISETP.NE.U32.AND P0, PT, RZ, c[0x0][0x218], PT ;  /* 0x00008600ff007a0c */ /* 0x000fe20003f05070 */
[----:B------:R-:W-:-:S03]  /*1a30*/  FMUL.FTZ R3, R4, c[0x0][0x1f0] ;  /* 0x00007c0004037a20 */ /* 0x000fc60000410000 */
[----:B------:R-:W-:-:S13]  /*1a40*/  ISETP.NE.AND.EX P0, PT, RZ, c[0x0][0x21c], PT, P0 ;  /* 0x00008700ff007a0c */ /* 0x000fda0003f05300 */
[----:B------:R-:W-:Y:S05]  /*1a50*/  @!P0 BRA `(.L_x_2854) ;  /* 0x0000007000008947 */ /* 0x000fea0003800000 */
[----:B-----5:R-:W-:Y:S02]  /*1a60*/  IMAD.IADD R4, R17, 0x1, -R28 ;  /* 0x0000000111047824 */ /* 0x020fe400078e0a1c */
[----:B------:R-:W-:Y:S02]  /*1a70*/  IMAD.MOV.U32 R8, RZ, RZ, 0x4 ;  /* 0x00000004ff087424 */ /* 0x000fe400078e00ff */
[----:B------:R-:W-:-:S04]  /*1a80*/  IMAD R5, R19, c[0x0][0x220], R4 ;  /* 0x0000880013057a24 */ /* 0x000fc800078e0204 */
[----:B------:R-:W-:-:S04]  /*1a90*/  IMAD R5, R5, c[0x0][0x220], R4 ;  /* 0x0000880005057a24 */ /* 0x000fc800078e0204 */
[----:B------:R-:W-:-:S06]  /*1aa0*/  IMAD.WIDE R4, R5, R8, c[0x0][0x218] ;  /* 0x0000860005047625 */ /* 0x000fcc00078e0208 */
[----:B------:R-:W3:Y:S02]  /*1ab0*/  LDG.E R4, [R4.64] ;  /* 0x0000002404047981 */ /* 0x000ee4000c1e1900 */
[----:B---3--:R-:W-:-:S05]  /*1ac0*/  FADD.FTZ R3, R3, R4 ;  /* 0x0000000403037221 */ /* 0x008fca0000010000 */
.L_x_2854:
[----:B------:R0:W-:Y:S02]  /*1ad0*/  STS [R0], R3 ;  /* 0x0000000300007388 */ /* 0x0001e40000000800 */
.L_x_2853:
[----:B------:R-:W-:Y:S02]  /*1ae0*/  WARPSYNC 0xffffffff ;  /* 0xffffffff00007948 */ /* 0x000fe40003800000 */
[----:B------:R-:W-:Y:S01]  /*1af0*/  IADD3 R4, R6, 0xf, RZ ;  /* 0x0000000f06047810 */ /* 0x000fe20007ffe0ff */
[----:B------:R-:W-:Y:S01]  /*1b00*/  BAR.SYNC.DEFER_BLOCKING 0x0 ;  /* 0x0000000000007b1d */ /* 0x000fe20000010000 */
[----:B------:R-:W-:Y:S02]  /*1b10*/  LEA.HI R7, R18, R18, RZ, 0x1 ;  /* 0x0000001212077211 */ /* 0x000fe400078f08ff */
[----:B------:R-:W-:Y:S02]  /*1b20*/  SHF.R.S32.HI R5, RZ, 0x1f, R4 ;  /* 0x0000001fff057819 */ /* 0x000fe40000011404 */
[----:B------:R-:W-:Y:S01]  /*1b30*/  LEA.HI.SX32 R156, R7, R26, 0x1f ;  /* 0x0000001a079c7211 */ /* 0x000fe200078ffaff */
[----:B------:R-:W-:Y:S01]  /*1b40*/  BSSY B0, `(.L_x_2855) ;  /* 0x0000279000007945 */ /* 0x000fe20003800000 */
[----:B------:R-:W-:-:S04]  /*1b50*/  LEA.HI R5, R5, R4, RZ, 0x4 ;  /* 0x0000000405057211 */ /* 0x000fc800078f20ff */
[----:B------:R-:W-:-:S05]  /*1b60*/  LOP3.LUT R5, R5, 0xfffffff0, RZ, 0xc0, !PT ;  /* 0xfffffff005057812 */ /* 0x000fca00078ec0ff */
[----:B------:R-:W-:Y:S02]  /*1b70*/  IMAD.IADD R4, R26, 0x1, R5 ;  /* 0x000000011a047824 */ /* 0x000fe400078e0205 */
[----:B------:R-:W-:-:S03]  /*1b80*/  IMAD R5, R42, c[0x0][0x1d0], R19 ;  /* 0x000074002a057a24 */ /* 0x000fc600078e0213 */
[----:B------:R-:W-:Y:S01]  /*1b90*/  ISETP.GE.AND P0, PT, R156, R4, PT ;  /* 0x000000049c00720c */ /* 0x000fe20003f06270 */
[----:B------:R-:W-:-:S12]  /*1ba0*/  IMAD R5, R5, 0x50, RZ ;  /* 0x0000005005057824 */ /* 0x000fd800078e02ff */
[----:B------:R-:W-:Y:S05]  /*1bb0*/  @P0 BRA `(.L_x_2856) ;  /* 0x0000271000000947 */ /* 0x000fea0003800000 */
[----:B------:R-:W-:Y:S02]  /*1bc0*/  LOP3.LUT R7, R7, 0x7ffffffe, RZ, 0xc0, !PT ;  /* 0x7ffffffe07077812 */ /* 0x000fe400078ec0ff */
[----:B------:R-:W-:-:S03]  /*1bd0*/  MOV R25, c[0x0][0x1e8] ;  /* 0x00007a0000197a02 */ /* 0x000fc60000000f00 */
[----:B------:R-:W-:Y:S01]  /*1be0*/  IMAD.IADD R8, R18, 0x1, -R7 ;  /* 0x0000000112087824 */ /* 0x000fe200078e0a07 */
[----:B------:R-:W-:Y:S01]  /*1bf0*/  IADD3 R25, R25, c[0x0][0x210], RZ ;  /* 0x0000840019197a10 */ /* 0x000fe20007ffe0ff */
[----:B------:R-:W-:Y:S02]  /*1c00*/  IMAD.MOV.U32 R7, RZ, RZ, c[0x0][0x1d4] ;  /* 0x00007500ff077624 */ /* 0x000fe400078e00ff */
[----:B------:R-:W-:Y:S01]  /*1c10*/  IMAD.SHL.U32 R6, R8, 0x2, RZ ;  /* 0x0000000208067824 */ /* 0x000fe200078e00ff */
[----:B------:R3:W4:Y:S01]  /*1c20*/  LDS.64 R10, [R8.X8+0x20] ;  /* 0x00002000080a7984 */ /* 0x0007220000008a00 */
[----:B------:R-:W-:Y:S02]  /*1c30*/  IMAD R7, R7, 0x50, RZ ;  /* 0x0000005007077824 */ /* 0x000fe400078e02ff */
[----:B------:R-:W-:Y:S01]  /*1c40*/  IMAD R6, R5, c[0x0][0x1d4], R6 ;  /* 0x0000750005067a24 */ /* 0x000fe200078e0206 */
[----:B------:R3:W0:Y:S04]  /*1c50*/  LDS.64 R12, [R8.X8+0x30] ;  /* 0x00003000080c7984 */ /* 0x0006280000008a00 */
[----:B------:R3:W2:Y:S01]  /*1c60*/  LDS.64 R14, [R8.X8+0x40] ;  /* 0x00004000080e7984 */ /* 0x0006a20000008a00 */
[----:B------:R-:W-:-:S03]  /*1c70*/  SHF.R.S32.HI R27, RZ, 0x1f, R6 ;  /* 0x0000001fff1b7819 */ /* 0x000fc60000011406 */
[----:B------:R3:W1:Y:S04]  /*1c80*/  LDS.64 R20, [R8.X8+0x50] ;  /* 0x0000500008147984 */ /* 0x0006680000008a00 */
[----:B-1----:R3:W1:Y:S04]  /*1c90*/  LDS.64 R32, [R8.X8+0x60] ;  /* 0x0000600008207984 */ /* 0x0026680000008a00 */
        /* <DEDUP_REMOVED lines=26> */
[----:B-12-4-:R3:W0:Y:S02]  /*1e40*/  LDS.64 R86, [R8.X8+0x210] ;  /* 0x0002100008567984 */ /* 0x0166240000008a00 */
.L_x_2860:
[----:B------:R-:W-:Y:S01]  /*1e50*/  IABS R152, c[0x0][0x1d4] ;  /* 0x0000750000987a13 */ /* 0x000fe20000000000 */
[----:B------:R-:W-:Y:S01]  /*1e60*/  IMAD.MOV.U32 R148, RZ, RZ, RZ ;  /* 0x000000ffff947224 */ /* 0x000fe200078e00ff */
[----:B------:R-:W-:Y:S01]  /*1e70*/  ISETP.GE.AND P1, PT, R156, RZ, PT ;  /* 0x000000ff9c00720c */ /* 0x000fe20003f26270 */
[----:B------:R-:W-:Y:S01]  /*1e80*/  IMAD R157, R2, c[0x0][0x1d4], RZ ;  /* 0x00007500029d7a24 */ /* 0x000fe200078e02ff */
[----:B------:R-:W1:Y:S08]  /*1e90*/  I2F.RP R153, R152 ;  /* 0x0000009800997306 */ /* 0x000e700000209400 */
[----:B-1----:R-:W1:Y:S02]  /*1ea0*/  MUFU.RCP R153, R153 ;  /* 0x0000009900997308 */ /* 0x002e640000001000 */
[----:B-1----:R-:W-:-:S06]  /*1eb0*/  IADD3 R149, R153, 0xffffffe, RZ ;  /* 0x0ffffffe99957810 */ /* 0x002fcc0007ffe0ff */
[----:B------:R-:W1:Y:S02]  /*1ec0*/  F2I.FTZ.U32.TRUNC.NTZ R149, R149 ;  /* 0x0000009500957305 */ /* 0x000e64000021f000 */
[----:B-1----:R-:W-:-:S04]  /*1ed0*/  IMAD.MOV R29, RZ, RZ, -R149 ;  /* 0x000000ffff1d7224 */ /* 0x002fc800078e0a95 */
        /* <DEDUP_REMOVED lines=12> */
[----:B------:R-:W-:Y:S02]  /*1fa0*/  @!P0 LOP3.LUT R29, RZ, c[0x0][0x1d4], RZ, 0x33, !PT ;  /* 0x00007500ff1d8a12 */ /* 0x000fe400078e33ff */
[----:B------:R-:W-:Y:S02]  /*1fb0*/  ISETP.GE.AND P0, PT, R156, R17, PT ;  /* 0x000000119c00720c */ /* 0x000fe40003f06270 */
[C---:B------:R-:W-:Y:S02]  /*1fc0*/  IADD3 R153, R29.reuse, c[0x0][0x1d4], RZ ;  /* 0x000075001d997a10 */ /* 0x040fe40007ffe0ff */
[----:B------:R-:W-:Y:S02]  /*1fd0*/  SHF.R.S32.HI R148, RZ, 0x1f, R29 ;  /* 0x0000001fff947819 */ /* 0x000fe4000001141d */
[----:B------:R-:W-:Y:S01]  /*1fe0*/  IADD3 R149, P2, R29, R157, RZ ;  /* 0x0000009d1d957210 */ /* 0x000fe20007f5e0ff */
[----:B------:R-:W-:-:S03]  /*1ff0*/  IMAD.SHL.U32 R158, R153, 0x4, RZ ;  /* 0x00000004999e7824 */ /* 0x000fc600078e00ff */
[----:B------:R-:W-:Y:S02]  /*2000*/  LEA.HI.X.SX32 R152, R157, R148, 0x1, P2 ;  /* 0x000000949d987211 */ /* 0x000fe400010f0eff */
[----:B------:R-:W-:Y:S02]  /*2010*/  ISETP.GE.OR P1, PT, R158, R7, P0 ;  /* 0x000000079e00720c */ /* 0x000fe40000726670 */
[----:B------:R-:W-:-:S04]  /*2020*/  LEA R148, P2, R149, c[0x0][0x1a8], 0x2 ;  /* 0x00006a0095947a11 */ /* 0x000fc800078410ff */
[----:B------:R-:W-:-:S07]  /*2030*/  LEA.HI.X R149, R149, c[0x0][0x1ac], R152, 0x2, P2 ;  /* 0x00006b0095957a11 */ /* 0x000fce00010f1498 */
[----:B------:R-:W2:Y:S01]  /*2040*/  @!P1 LDG.E R152, [R148.64] ;  /* 0x0000002494989981 */ /* 0x000ea2000c1e1900 */
[----:B------:R-:W-:-:S05]  /*2050*/  IADD3 R153, R153, c[0x0][0x1d4], RZ ;  /* 0x0000750099997a10 */ /* 0x000fca0007ffe0ff */
[----:B------:R-:W-:-:S05]  /*2060*/  IMAD.SHL.U32 R164, R153, 0x4, RZ ;  /* 0x0000000499a47824 */ /* 0x000fca00078e00ff */
[----:B------:R-:W-:Y:S02]  /*2070*/  ISETP.GE.OR P3, PT, R164, R7, P0 ;  /* 0x00000007a400720c */ /* 0x000fe40000766670 */
[----:B------:R-:W-:-:S05]  /*2080*/  IADD3 R160, R153, c[0x0][0x1d4], RZ ;  /* 0x0000750099a07a10 */ /* 0x000fca0007ffe0ff */
[----:B------:R-:W-:-:S06]  /*2090*/  IMAD.SHL.U32 R160, R160, 0x4, RZ ;  /* 0x00000004a0a07824 */ /* 0x000fcc00078e00ff */
[----:B------:R-:W4:Y:S01]  /*20a0*/  @!P3 LDG.E R154, [R148.64] ;  /* 0x00000024949ab981 */ /* 0x000f22000c1e1900 */
[----:B------:R-:W-:Y:S02]  /*20b0*/  ISETP.GE.OR P4, PT, R160, R7, P0 ;  /* 0x00000007a000720c */ /* 0x000fe40000786670 */
[----:B------:R-:W-:-:S04]  /*20c0*/  ISETP.GE.AND P2, PT, R156, R17, PT ;  /* 0x000000119c00720c */ /* 0x000fc80003f46270 */
[----:B------:R-:W-:Y:S02]  /*20d0*/  FSEL R89, R89, RZ, P2 ;  /* 0x000000ff59597208 */ /* 0x000fe40001000000 */
[----:B------:R-:W-:-:S05]  /*20e0*/  FSEL R88, R88, RZ, P2 ;  /* 0x000000ff58587208 */ /* 0x000fca0001000000 */
[----:B---3--:R-:W3:Y:S01]  /*20f0*/  @!P4 LDG.E R163, [R148.64] ;  /* 0x0000002494a3c981 */ /* 0x008ee2000c1e1900 */
[----:B--2---:R-:W-:-:S04]  /*2100*/  @!P1 IMAD R152, R152, c[0x0][0x1d8], RZ ;  /* 0x0000760098989a24 */ /* 0x004fc800078e02ff */
[----:B------:R-:W-:-:S04]  /*2110*/  @!P1 IMAD R155, R152, 0x50, RZ ;  /* 0x00000050989b9824 */ /* 0x000fc800078e02ff */
[----:B------:R-:W-:-:S05]  /*2120*/  @!P1 IMAD R152, R155, c[0x0][0x1d4], R158 ;  /* 0x000075009b989a24 */ /* 0x000fca00078e029e */
[----:B------:R-:W-:-:S04]  /*2130*/  @!P1 IADD3 R153, P5, R6, R152, RZ ;  /* 0x0000009806999210 */ /* 0x000fc80007fbe0ff */
[----:B------:R-:W-:Y:S02]  /*2140*/  @!P1 LEA.HI.X.SX32 R158, R152, R27, 0x1, P5 ;  /* 0x0000001b989e9211 */ /* 0x000fe400028f0eff */
[----:B------:R-:W-:-:S04]  /*2150*/  @!P1 LEA R152, P5, R153, c[0x0][0x198], 0x2 ;  /* 0x0000660099989a11 */ /* 0x000fc800078a10ff */
[----:B------:R-:W-:Y:S01]  /*2160*/  @!P1 LEA.HI.X R153, R153, c[0x0][0x19c], R158, 0x2, P5 ;  /* 0x0000670099999a11 */ /* 0x000fe200028f149e */
[----:B------:R-:W-:-:S04]  /*2170*/  IMAD.MOV.U32 R158, RZ, RZ, c[0x0][0x1d4] ;  /* 0x00007500ff9e7624 */ /* 0x000fc800078e00ff */
[----:B------:R-:W-:Y:S01]  /*2180*/  IMAD R159, R158, 0x4, R29 ;  /* 0x000000049e9f7824 */ /* 0x000fe200078e021d */
[----:B------:R1:W2:Y:S04]  /*2190*/  @!P1 LDG.E.64 R88, [R152.64] ;  /* 0x0000002498589981 */ /* 0x0002a8000c1e1b00 */
[----:B------:R-:W-:-:S04]  /*21a0*/  SHF.L.U32 R162, R159, 0x2, RZ ;  /* 0x000000029fa27819 */ /* 0x000fc800000006ff */
[----:B------:R-:W-:-:S13]  /*21b0*/  ISETP.GE.OR P1, PT, R162, R7, P0 ;  /* 0x00000007a200720c */ /* 0x000fda0000726670 */
[----:B------:R-:W2:Y:S01]  /*21c0*/  @!P1 LDG.E R161, [R148.64] ;  /* 0x0000002494a19981 */ /* 0x000ea2000c1e1900 */
[----:B----4-:R-:W-:-:S04]  /*21d0*/  @!P3 IMAD R154, R154, c[0x0][0x1d8], RZ ;  /* 0x000076009a9aba24 */ /* 0x010fc800078e02ff */
[----:B------:R-:W-:-:S04]  /*21e0*/  @!P3 IMAD R155, R154, 0x50, RZ ;  /* 0x000000509a9bb824 */ /* 0x000fc800078e02ff */
[----:B------:R-:W-:Y:S02]  /*21f0*/  @!P3 IMAD R164, R155, c[0x0][0x1d4], R164 ;  /* 0x000075009ba4ba24 */ /* 0x000fe400078e02a4 */
[----:B---3--:R-:W-:-:S03]  /*2200*/  @!P4 IMAD R163, R163, c[0x0][0x1d8], RZ ;  /* 0x00007600a3a3ca24 */ /* 0x008fc600078e02ff */
[----:B------:R-:W-:Y:S01]  /*2210*/  @!P3 IADD3 R155, P5, R6, R164, RZ ;  /* 0x000000a4069bb210 */ /* 0x000fe20007fbe0ff */
[----:B------:R-:W-:-:S03]  /*2220*/  @!P4 IMAD R163, R163, 0x50, RZ ;  /* 0x00000050a3a3c824 */ /* 0x000fc600078e02ff */
[----:B------:R-:W-:Y:S02]  /*2230*/  @!P3 LEA.HI.X.SX32 R164, R164, R27, 0x1, P5 ;  /* 0x0000001ba4a4b211 */ /* 0x000fe400028f0eff */
[----:B------:R-:W-:Y:S02]  /*2240*/  @!P3 LEA R154, P5, R155, c[0x0][0x198], 0x2 ;  /* 0x000066009b9aba11 */ /* 0x000fe400078a10ff */
[----:B------:R-:W-:Y:S02]  /*2250*/  FSEL R91, R91, RZ, P2 ;  /* 0x000000ff5b5b7208 */ /* 0x000fe40001000000 */
[----:B------:R-:W-:Y:S01]  /*2260*/  FSEL R90, R90, RZ, P2 ;  /* 0x000000ff5a5a7208 */ /* 0x000fe20001000000 */
[----:B------:R-:W-:Y:S01]  /*2270*/  @!P4 IMAD R160, R163, c[0x0][0x1d4], R160 ;  /* 0x00007500a3a0ca24 */ /* 0x000fe200078e02a0 */
[----:B------:R-:W-:Y:S02]  /*2280*/  @!P3 LEA.HI.X R155, R155, c[0x0][0x19c], R164, 0x2, P5 ;  /* 0x000067009b9bba11 */ /* 0x000fe400028f14a4 */
[----:B------:R-:W-:-:S03]  /*2290*/  IADD3 R159, R159, c[0x0][0x1d4], RZ ;  /* 0x000075009f9f7a10 */ /* 0x000fc60007ffe0ff */
[----:B------:R3:W4:Y:S01]  /*22a0*/  @!P3 LDG.E.64 R90, [R154.64] ;  /* 0x000000249a5ab981 */ /* 0x000722000c1e1b00 */
[----:B-1----:R-:W-:-:S04]  /*22b0*/  @!P4 IADD3 R153, P3, R6, R160, RZ ;  /* 0x000000a00699c210 */ /* 0x002fc80007f7e0ff */
[----:B------:R-:W-:Y:S02]  /*22c0*/  @!P4 LEA.HI.X.SX32 R160, R160, R27, 0x1, P3 ;  /* 0x0000001ba0a0c211 */ /* 0x000fe400018f0eff */
[----:B------:R-:W-:Y:S02]  /*22d0*/  @!P4 LEA R152, P3, R153, c[0x0][0x198], 0x2 ;  /* 0x000066009998ca11 */ /* 0x000fe400078610ff */
[----:B---3--:R-:W-:Y:S02]  /*22e0*/  IADD3 R154, R159, c[0x0][0x1d4], RZ ;  /* 0x000075009f9a7a10 */ /* 0x008fe40007ffe0ff */
[----:B------:R-:W-:Y:S02]  /*22f0*/  FSEL R93, R93, RZ, P2 ;  /* 0x000000ff5d5d7208 */ /* 0x000fe40001000000 */
[----:B------:R-:W-:Y:S01]  /*2300*/  FSEL R92, R92, RZ, P2 ;  /* 0x000000ff5c5c7208 */ /* 0x000fe20001000000 */
[----:B------:R-:W-:Y:S01]  /*2310*/  IMAD.SHL.U32 R154, R154, 0x4, RZ ;  /* 0x000000049a9a7824 */ /* 0x000fe200078e00ff */
[----:B------:R-:W-:Y:S01]  /*2320*/  @!P4 LEA.HI.X R153, R153, c[0x0][0x19c], R160, 0x2, P3 ;  /* 0x000067009999ca11 */ /* 0x000fe200018f14a0 */
[----:B------:R-:W-:-:S04]  /*2330*/  IMAD.SHL.U32 R160, R159, 0x4, RZ ;  /* 0x000000049fa07824 */ /* 0x000fc800078e00ff */
[----:B------:R1:W3:Y:S01]  /*2340*/  @!P4 LDG.E.64 R92, [R152.64] ;  /* 0x00000024985cc981 */ /* 0x0002e2000c1e1b00 */
[-C--:B------:R-:W-:Y:S02]  /*2350*/  ISETP.GE.OR P4, PT, R154, R7.reuse, P0 ;  /* 0x000000079a00720c */ /* 0x080fe40000786670 */
[----:B------:R-:W-:-:S11]  /*2360*/  ISETP.GE.OR P3, PT, R160, R7, P0 ;  /* 0x00000007a000720c */ /* 0x000fd60000766670 */
[----:B------:R-:W3:Y:S01]  /*2370*/  @!P4 LDG.E R159, [R148.64] ;  /* 0x00000024949fc981 */ /* 0x000ee2000c1e1900 */
[----:B--2---:R-:W-:-:S04]  /*2380*/  @!P1 IMAD R161, R161, c[0x0][0x1d8], RZ ;  /* 0x00007600a1a19a24 */ /* 0x004fc800078e02ff */
[----:B------:R-:W-:-:S04]  /*2390*/  @!P1 IMAD R161, R161, 0x50, RZ ;  /* 0x00000050a1a19824 */ /* 0x000fc800078e02ff */
[----:B------:R-:W-:-:S05]  /*23a0*/  @!P1 IMAD R162, R161, c[0x0][0x1d4], R162 ;  /* 0x00007500a1a29a24 */ /* 0x000fca00078e02a2 */
[----:B------:R-:W-:-:S04]  /*23b0*/  @!P1 IADD3 R155, P5, R6, R162, RZ ;  /* 0x000000a2069b9210 */ /* 0x000fc80007fbe0ff */
[----:B------:R-:W-:Y:S02]  /*23c0*/  @!P1 LEA.HI.X.SX32 R162, R162, R27, 0x1, P5 ;  /* 0x0000001ba2a29211 */ /* 0x000fe400028f0eff */
[----:B-1----:R-:W-:-:S04]  /*23d0*/  @!P1 LEA R152, P5, R155, c[0x0][0x198], 0x2 ;  /* 0x000066009b989a11 */ /* 0x002fc800078a10ff */
[----:B------:R-:W-:Y:S02]  /*23e0*/  @!P1 LEA.HI.X R153, R155, c[0x0][0x19c], R162, 0x2, P5 ;  /* 0x000067009b999a11 */ /* 0x000fe400028f14a2 */
[----:B------:R-:W2:Y:S01]  /*23f0*/  @!P3 LDG.E R155, [R148.64] ;  /* 0x00000024949bb981 */ /* 0x000ea2000c1e1900 */
[----:B------:R-:W-:Y:S02]  /*2400*/  FSEL R95, R95, RZ, P2 ;  /* 0x000000ff5f5f7208 */ /* 0x000fe40001000000 */
[----:B------:R-:W-:-:S06]  /*2410*/  FSEL R94, R94, RZ, P2 ;  /* 0x000000ff5e5e7208 */ /* 0x000fcc0001000000 */
[----:B------:R1:W4:Y:S01]  /*2420*/  @!P1 LDG.E.64 R94, [R152.64] ;  /* 0x00000024985e9981 */ /* 0x000322000c1e1b00 */
[----:B---3--:R-:W-:-:S04]  /*2430*/  @!P4 IMAD R159, R159, c[0x0][0x1d8], RZ ;  /* 0x000076009f9fca24 */ /* 0x008fc800078e02ff */
[----:B------:R-:W-:-:S04]  /*2440*/  @!P4 IMAD R159, R159, 0x50, RZ ;  /* 0x000000509f9fc824 */ /* 0x000fc800078e02ff */
[----:B------:R-:W-:Y:S02]  /*2450*/  @!P4 IMAD R161, R159, c[0x0][0x1d4], R154 ;  /* 0x000075009fa1ca24 */ /* 0x000fe400078e029a */
[----:B------:R-:W-:Y:S02]  /*2460*/  IMAD R159, R158, 0x7, R29 ;  /* 0x000000079e9f7824 */ /* 0x000fe400078e021d */
[----:B--2---:R-:W-:-:S04]  /*2470*/  @!P3 IMAD R155, R155, c[0x0][0x1d8], RZ ;  /* 0x000076009b9bba24 */ /* 0x004fc800078e02ff */
[----:B------:R-:W-:-:S04]  /*2480*/  @!P3 IMAD R155, R155, 0x50, RZ ;  /* 0x000000509b9bb824 */ /* 0x000fc800078e02ff */
[----:B------:R-:W-:Y:S02]  /*2490*/  @!P3 IMAD R155, R155, c[0x0][0x1d4], R160 ;  /* 0x000075009b9bba24 */ /* 0x000fe400078e02a0 */
[----:B------:R-:W-:-:S05]  /*24a0*/  IMAD.SHL.U32 R160, R159, 0x4, RZ ;  /* 0x000000049fa07824 */ /* 0x000fca00078e00ff */
[----:B------:R-:W-:-:S13]  /*24b0*/  ISETP.GE.OR P1, PT, R160, R7, P0 ;  /* 0x00000007a000720c */ /* 0x000fda0000726670 */
[----:B------:R-:W2:Y:S01]  /*24c0*/  @!P1 LDG.E R163, [R148.64] ;  /* 0x0000002494a39981 */ /* 0x000ea2000c1e1900 */
[----:B------:R-:W-:-:S04]  /*24d0*/  @!P3 IADD3 R162, P5, R6, R155, RZ ;  /* 0x0000009b06a2b210 */ /* 0x000fc80007fbe0ff */
[----:B------:R-:W-:Y:S02]  /*24e0*/  @!P3 LEA.HI.X.SX32 R155, R155, R27, 0x1, P5 ;  /* 0x0000001b9b9bb211 */ /* 0x000fe400028f0eff */
[----:B------:R-:W-:Y:S02]  /*24f0*/  @!P3 LEA R154, P5, R162, c[0x0][0x198], 0x2 ;  /* 0x00006600a29aba11 */ /* 0x000fe400078a10ff */
[----:B------:R-:W-:Y:S02]  /*2500*/  FSEL R97, R97, RZ, P2 ;  /* 0x000000ff61617208 */ /* 0x000fe40001000000 */
[----:B------:R-:W-:Y:S02]  /*2510*/  FSEL R96, R96, RZ, P2 ;  /* 0x000000ff60607208 */ /* 0x000fe40001000000 */
        /* <DEDUP_REMOVED lines=10> */
[----:B------:R-:W-:-:S05]  /*25c0*/  @!P4 LEA.HI.X R153, R153, c[0x0][0x19c], R162, 0x2, P3 ;  /* 0x000067009999ca11 */ /* 0x000fca00018f14a2 */
[----:B------:R1:W3:Y:S01]  /*25d0*/  @!P4 LDG.E.64 R98, [R152.64] ;  /* 0x000000249862c981 */ /* 0x0002e2000c1e1b00 */
[----:B------:R-:W-:Y:S01]  /*25e0*/  ISETP.GE.OR P4, PT, R154, R7, P0 ;  /* 0x000000079a00720c */ /* 0x000fe20000786670 */
[----:B--2---:R-:W-:-:S04]  /*25f0*/  @!P1 IMAD R163, R163, c[0x0][0x1d8], RZ ;  /* 0x00007600a3a39a24 */ /* 0x004fc800078e02ff */
[----:B------:R-:W-:-:S04]  /*2600*/  @!P1 IMAD R163, R163, 0x50, RZ ;  /* 0x00000050a3a39824 */ /* 0x000fc800078e02ff */
[----:B------:R-:W-:Y:S02]  /*2610*/  @!P1 IMAD R155, R163, c[0x0][0x1d4], R160 ;  /* 0x00007500a39b9a24 */ /* 0x000fe400078e02a0 */
[----:B------:R-:W-:-:S03]  /*2620*/  IMAD.SHL.U32 R160, R159, 0x4, RZ ;  /* 0x000000049fa07824 */ /* 0x000fc600078e00ff */
[----:B------:R-:W-:Y:S02]  /*2630*/  @!P1 IADD3 R159, P5, R6, R155, RZ ;  /* 0x0000009b069f9210 */ /* 0x000fe40007fbe0ff */
[----:B------:R-:W-:Y:S02]  /*2640*/  ISETP.GE.OR P3, PT, R160, R7, P0 ;  /* 0x00000007a000720c */ /* 0x000fe40000766670 */
[----:B------:R-:W-:Y:S02]  /*2650*/  @!P1 LEA.HI.X.SX32 R162, R155, R27, 0x1, P5 ;  /* 0x0000001b9ba29211 */ /* 0x000fe400028f0eff */
[----:B-1----:R-:W-:-:S04]  /*2660*/  @!P1 LEA R152, P5, R159, c[0x0][0x198], 0x2 ;  /* 0x000066009f989a11 */ /* 0x002fc800078a10ff */
[----:B------:R-:W-:Y:S02]  /*2670*/  @!P1 LEA.HI.X R153, R159, c[0x0][0x19c], R162, 0x2, P5 ;  /* 0x000067009f999a11 */ /* 0x000fe400028f14a2 */
[----:B------:R-:W2:Y:S04]  /*2680*/  @!P4 LDG.E R159, [R148.64] ;  /* 0x00000024949fc981 */ /* 0x000ea8000c1e1900 */
[----:B------:R-:W3:Y:S01]  /*2690*/  @!P3 LDG.E R155, [R148.64] ;  /* 0x00000024949bb981 */ /* 0x000ee2000c1e1900 */
[----:B------:R-:W-:Y:S02]  /*26a0*/  FSEL R101, R101, RZ, P2 ;  /* 0x000000ff65657208 */ /* 0x000fe40001000000 */
[----:B------:R-:W-:-:S06]  /*26b0*/  FSEL R100, R100, RZ, P2 ;  /* 0x000000ff64647208 */ /* 0x000fcc0001000000 */
[----:B------:R1:W4:Y:S01]  /*26c0*/  @!P1 LDG.E.64 R100, [R152.64] ;  /* 0x0000002498649981 */ /* 0x000322000c1e1b00 */
[----:B--2---:R-:W-:Y:S02]  /*26d0*/  @!P4 IMAD R159, R159, c[0x0][0x1d8], RZ ;  /* 0x000076009f9fca24 */ /* 0x004fe400078e02ff */
[----:B---3--:R-:W-:Y:S02]  /*26e0*/  @!P3 IMAD R155, R155, c[0x0][0x1d8], RZ ;  /* 0x000076009b9bba24 */ /* 0x008fe400078e02ff */
[----:B------:R-:W-:Y:S02]  /*26f0*/  @!P4 IMAD R159, R159, 0x50, RZ ;  /* 0x000000509f9fc824 */ /* 0x000fe400078e02ff */
[----:B------:R-:W-:Y:S02]  /*2700*/  @!P3 IMAD R155, R155, 0x50, RZ ;  /* 0x000000509b9bb824 */ /* 0x000fe400078e02ff */
[----:B------:R-:W-:Y:S02]  /*2710*/  @!P4 IMAD R161, R159, c[0x0][0x1d4], R154 ;  /* 0x000075009fa1ca24 */ /* 0x000fe400078e029a */
[----:B------:R-:W-:-:S02]  /*2720*/  IMAD R159, R158, 0xa, R29 ;  /* 0x0000000a9e9f7824 */ /* 0x000fc400078e021d */
        /* <DEDUP_REMOVED lines=78> */
[----:B--2---:R-:W-:-:S04]  /*2c10*/  @!P4 IMAD R159, R159, c[0x0][0x1d8], RZ ;  /* 0x000076009f9fca24 */ /* 0x004fc800078e02ff */
[----:B------:R-:W-:Y:S02]  /*2c20*/  @!P4 IMAD R159, R159, 0x50, RZ ;  /* 0x000000509f9fc824 */ /* 0x000fe400078e02ff */
[----:B---3--:R-:W-:Y:S02]  /*2c30*/  @!P3 IMAD R155, R155, c[0x0][0x1d8], RZ ;  /* 0x000076009b9bba24 */ /* 0x008fe400078e02ff */
[----:B------:R-:W-:Y:S01]  /*2c40*/  @!P4 IMAD R161, R159, c[0x0][0x1d4], R154 ;  /* 0x000075009fa1ca24 */ /* 0x000fe200078e029a */
[----:B------:R-:W-:Y:S01]  /*2c50*/  LEA R159, R158, R29, 0x4 ;  /* 0x0000001d9e9f7211 */ /* 0x000fe200078e20ff */
        /* <DEDUP_REMOVED lines=52> */
[----:B------:R-:W-:-:S05]  /*2fa0*/  @!P3 LEA.HI.X R155, R162, c[0x0][0x19c], R155, 0x2, P5 ;  /* 0x00006700a29bba11 */ /* 0x000fca00028f149b */
[----:B------:R3:W4:Y:S01]  /*2fb0*/  @!P3 LDG.E.64 R120, [R154.64] ;  /* 0x000000249a78b981 */ /* 0x000722000c1e1b00 */
[----:B-1----:R-:W-:Y:S02]  /*2fc0*/  @!P4 IADD3 R153, P3, R6, R161, RZ ;  /* 0x000000a10699c210 */ /* 0x002fe40007f7e0ff */
[----:B------:R-:W-:Y:S02]  /*2fd0*/  IADD3 R159, R159, c[0x0][0x1d4], RZ ;  /* 0x000075009f9f7a10 */ /* 0x000fe40007ffe0ff */
[----:B------:R-:W-:Y:S02]  /*2fe0*/  @!P4 LEA.HI.X.SX32 R162, R161, R27, 0x1, P3 ;  /* 0x0000001ba1a2c211 */ /* 0x000fe400018f0eff */
[----:B------:R-:W-:Y:S02]  /*2ff0*/  @!P4 LEA R152, P3, R153, c[0x0][0x198], 0x2 ;  /* 0x000066009998ca11 */ /* 0x000fe400078610ff */
[----:B------:R-:W-:Y:S02]  /*3000*/  FSEL R123, R123, RZ, P2 ;  /* 0x000000ff7b7b7208 */ /* 0x000fe40001000000 */
[----:B------:R-:W-:Y:S01]  /*3010*/  FSEL R122, R122, RZ, P2 ;  /* 0x000000ff7a7a7208 */ /* 0x000fe20001000000 */
[----:B---3--:R-:W-:Y:S01]  /*3020*/  IMAD.SHL.U32 R154, R159, 0x4, RZ ;  /* 0x000000049f9a7824 */ /* 0x008fe200078e00ff */
[----:B------:R-:W-:-:S05]  /*3030*/  @!P4 LEA.HI.X R153, R153, c[0x0][0x19c], R162, 0x2, P3 ;  /* 0x000067009999ca11 */ /* 0x000fca00018f14a2 */
[----:B------:R1:W3:Y:S01]  /*3040*/  @!P4 LDG.E.64 R122, [R152.64] ;  /* 0x00000024987ac981 */ /* 0x0002e2000c1e1b00 */
[----:B------:R-:W-:Y:S01]  /*3050*/  ISETP.GE.OR P4, PT, R154, R7, P0 ;  /* 0x000000079a00720c */ /* 0x000fe20000786670 */
[----:B--2---:R-:W-:-:S04]  /*3060*/  @!P1 IMAD R163, R163, c[0x0][0x1d8], RZ ;  /* 0x00007600a3a39a24 */ /* 0x004fc800078e02ff */
[----:B------:R-:W-:-:S04]  /*3070*/  @!P1 IMAD R163, R163, 0x50, RZ ;  /* 0x00000050a3a39824 */ /* 0x000fc800078e02ff */
[----:B------:R-:W-:Y:S01]  /*3080*/  @!P1 IMAD R155, R163, c[0x0][0x1d4], R160 ;  /* 0x00007500a39b9a24 */ /* 0x000fe200078e02a0 */
[----:B------:R-:W-:-:S05]  /*3090*/  IADD3 R160, R159, c[0x0][0x1d4], RZ ;  /* 0x000075009fa07a10 */ /* 0x000fca0007ffe0ff */
[----:B------:R-:W-:Y:S01]  /*30a0*/  IMAD.SHL.U32 R160, R160, 0x4, RZ ;  /* 0x00000004a0a07824 */ /* 0x000fe200078e00ff */
[----:B------:R-:W-:-:S04]  /*30b0*/  @!P1 IADD3 R159, P5, R6, R155, RZ ;  /* 0x0000009b069f9210 */ /* 0x000fc80007fbe0ff */
[----:B------:R-:W-:Y:S02]  /*30c0*/  ISETP.GE.OR P3, PT, R160, R7, P0 ;  /* 0x00000007a000720c */ /* 0x000fe40000766670 */
[----:B------:R-:W-:Y:S02]  /*30d0*/  @!P1 LEA.HI.X.SX32 R162, R155, R27, 0x1, P5 ;  /* 0x0000001b9ba29211 */ /* 0x000fe400028f0eff */
[----:B------:R-:W2:Y:S01]  /*30e0*/  @!P4 LDG.E R155, [R148.64] ;  /* 0x00000024949bc981 */ /* 0x000ea2000c1e1900 */
[----:B-1----:R-:W-:-:S04]  /*30f0*/  @!P1 LEA R152, P5, R159, c[0x0][0x198], 0x2 ;  /* 0x000066009f989a11 */ /* 0x002fc800078a10ff */
[----:B------:R-:W-:-:S04]  /*3100*/  @!P1 LEA.HI.X R153, R159, c[0x0][0x19c], R162, 0x2, P5 ;  /* 0x000067009f999a11 */ /* 0x000fc800028f14a2 */
[----:B------:R-:W3:Y:S01]  /*3110*/  @!P3 LDG.E R159, [R148.64] ;  /* 0x00000024949fb981 */ /* 0x000ee2000c1e1900 */
[----:B------:R-:W-:Y:S02]  /*3120*/  FSEL R125, R125, RZ, P2 ;  /* 0x000000ff7d7d7208 */ /* 0x000fe40001000000 */
[----:B------:R-:W-:-:S06]  /*3130*/  FSEL R124, R124, RZ, P2 ;  /* 0x000000ff7c7c7208 */ /* 0x000fcc0001000000 */
[----:B------:R1:W4:Y:S01]  /*3140*/  @!P1 LDG.E.64 R124, [R152.64] ;  /* 0x00000024987c9981 */ /* 0x000322000c1e1b00 */
[----:B------:R-:W-:Y:S02]  /*3150*/  FSEL R127, R127, RZ, P2 ;  /* 0x000000ff7f7f7208 */ /* 0x000fe40001000000 */
[----:B------:R-:W-:Y:S01]  /*3160*/  FSEL R126, R126, RZ, P2 ;  /* 0x000000ff7e7e7208 */ /* 0x000fe20001000000 */
        /* <DEDUP_REMOVED lines=8> */
[----:B------:R-:W-:Y:S01]  /*31f0*/  @!P4 LEA R154, P1, R155, c[0x0][0x198], 0x2 ;  /* 0x000066009b9aca11 */ /* 0x000fe200078210ff */
[----:B------:R-:W-:-:S03]  /*3200*/  IMAD R159, R158, 0x16, R29 ;  /* 0x000000169e9f7824 */ /* 0x000fc600078e021d */
[----:B------:R-:W-:Y:S02]  /*3210*/  @!P4 LEA.HI.X R155, R155, c[0x0][0x19c], R162, 0x2, P1 ;  /* 0x000067009b9bca11 */ /* 0x000fe400008f14a2 */
[----:B-1----:R-:W-:-:S03]  /*3220*/  @!P3 IADD3 R153, P1, R6, R160, RZ ;  /* 0x000000a00699b210 */ /* 0x002fc60007f3e0ff */
[----:B------:R1:W2:Y:S01]  /*3230*/  @!P4 LDG.E.64 R126, [R154.64] ;  /* 0x000000249a7ec981 */ /* 0x0002a2000c1e1b00 */
[----:B------:R-:W-:Y:S01]  /*3240*/  @!P3 LEA.HI.X.SX32 R162, R160, R27, 0x1, P1 ;  /* 0x0000001ba0a2b211 */ /* 0x000fe200008f0eff */
[----:B------:R-:W-:Y:S01]  /*3250*/  IMAD.SHL.U32 R160, R159, 0x4, RZ ;  /* 0x000000049fa07824 */ /* 0x000fe200078e00ff */
[----:B------:R-:W-:Y:S02]  /*3260*/  @!P3 LEA R152, P1, R153, c[0x0][0x198], 0x2 ;  /* 0x000066009998ba11 */ /* 0x000fe400078210ff */
[----:B------:R-:W-:Y:S02]  /*3270*/  IADD3 R159, R159, c[0x0][0x1d4], RZ ;  /* 0x000075009f9f7a10 */ /* 0x000fe40007ffe0ff */
[----:B------:R-:W-:Y:S02]  /*3280*/  ISETP.GE.OR P4, PT, R160, R7, P0 ;  /* 0x00000007a000720c */ /* 0x000fe40000786670 */
[----:B------:R-:W-:Y:S01]  /*3290*/  @!P3 LEA.HI.X R153, R153, c[0x0][0x19c], R162, 0x2, P1 ;  /* 0x000067009999ba11 */ /* 0x000fe200008f14a2 */
[----:B------:R-:W-:-:S05]  /*32a0*/  IMAD.SHL.U32 R162, R159, 0x4, RZ ;  /* 0x000000049fa27824 */ /* 0x000fca00078e00ff */
[----:B------:R-:W-:-:S05]  /*32b0*/  ISETP.GE.OR P1, PT, R162, R7, P0 ;  /* 0x00000007a200720c */ /* 0x000fca0000726670 */
[----:B-1----:R-:W3:Y:S08]  /*32c0*/  @!P4 LDG.E R154, [R148.64] ;  /* 0x00000024949ac981 */ /* 0x002ef0000c1e1900 */
[----:B------:R-:W2:Y:S01]  /*32d0*/  @!P1 LDG.E R161, [R148.64] ;  /* 0x0000002494a19981 */ /* 0x000ea2000c1e1900 */
[----:B------:R-:W-:Y:S02]  /*32e0*/  FSEL R129, R129, RZ, P2 ;  /* 0x000000ff81817208 */ /* 0x000fe40001000000 */
[----:B------:R-:W-:-:S06]  /*32f0*/  FSEL R128, R128, RZ, P2 ;  /* 0x000000ff80807208 */ /* 0x000fcc0001000000 */
[----:B------:R1:W4:Y:S01]  /*3300*/  @!P3 LDG.E.64 R128, [R152.64] ;  /* 0x000000249880b981 */ /* 0x000322000c1e1b00 */
[----:B------:R-:W-:Y:S02]  /*3310*/  IADD3 R159, R159, c[0x0][0x1d4], RZ ;  /* 0x000075009f9f7a10 */ /* 0x000fe40007ffe0ff */
[----:B------:R-:W-:Y:S02]  /*3320*/  FSEL R131, R131, RZ, P2 ;  /* 0x000000ff83837208 */ /* 0x000fe40001000000 */
[----:B------:R-:W-:Y:S01]  /*3330*/  FSEL R130, R130, RZ, P2 ;  /* 0x000000ff82827208 */ /* 0x000fe20001000000 */
[----:B---3--:R-:W-:-:S04]  /*3340*/  @!P4 IMAD R154, R154, c[0x0][0x1d8], RZ ;  /* 0x000076009a9aca24 */ /* 0x008fc800078e02ff */
[----:B------:R-:W-:-:S04]  /*3350*/  @!P4 IMAD R155, R154, 0x50, RZ ;  /* 0x000000509a9bc824 */ /* 0x000fc800078e02ff */
[----:B------:R-:W-:Y:S02]  /*3360*/  @!P4 IMAD R160, R155, c[0x0][0x1d4], R160 ;  /* 0x000075009ba0ca24 */ /* 0x000fe400078e02a0 */
[----:B--2---:R-:W-:-:S03]  /*3370*/  @!P1 IMAD R161, R161, c[0x0][0x1d8], RZ ;  /* 0x00007600a1a19a24 */ /* 0x004fc600078e02ff */
[----:B------:R-:W-:Y:S01]  /*3380*/  @!P4 IADD3 R155, P3, R6, R160, RZ ;  /* 0x000000a0069bc210 */ /* 0x000fe20007f7e0ff */
[----:B------:R-:W-:-:S03]  /*3390*/  @!P1 IMAD R161, R161, 0x50, RZ ;  /* 0x00000050a1a19824 */ /* 0x000fc600078e02ff */
[----:B------:R-:W-:Y:S01]  /*33a0*/  @!P4 LEA.HI.X.SX32 R160, R160, R27, 0x1, P3 ;  /* 0x0000001ba0a0c211 */ /* 0x000fe200018f0eff */
[----:B------:R-:W-:Y:S01]  /*33b0*/  @!P1 IMAD R162, R161, c[0x0][0x1d4], R162 ;  /* 0x00007500a1a29a24 */ /* 0x000fe200078e02a2 */
[----:B------:R-:W-:-:S04]  /*33c0*/  @!P4 LEA R154, P3, R155, c[0x0][0x198], 0x2 ;  /* 0x000066009b9aca11 */ /* 0x000fc800078610ff */
[----:B------:R-:W-:Y:S02]  /*33d0*/  @!P4 LEA.HI.X R155, R155, c[0x0][0x19c], R160, 0x2, P3 ;  /* 0x000067009b9bca11 */ /* 0x000fe400018f14a0 */
[----:B-1----:R-:W-:-:S03]  /*33e0*/  @!P1 IADD3 R153, P3, R6, R162, RZ ;  /* 0x000000a206999210 */ /* 0x002fc60007f7e0ff */
[----:B------:R1:W2:Y:S01]  /*33f0*/  @!P4 LDG.E.64 R130, [R154.64] ;  /* 0x000000249a82c981 */ /* 0x0002a2000c1e1b00 */
[----:B------:R-:W-:Y:S02]  /*3400*/  @!P1 LEA.HI.X.SX32 R162, R162, R27, 0x1, P3 ;  /* 0x0000001ba2a29211 */ /* 0x000fe400018f0eff */
[----:B------:R-:W-:-:S04]  /*3410*/  @!P1 LEA R152, P3, R153, c[0x0][0x198], 0x2 ;  /* 0x0000660099989a11 */ /* 0x000fc800078610ff */
[----:B------:R-:W-:Y:S01]  /*3420*/  @!P1 LEA.HI.X R153, R153, c[0x0][0x19c], R162, 0x2, P3 ;  /* 0x0000670099999a11 */ /* 0x000fe200018f14a2 */
[----:B------:R-:W-:Y:S02]  /*3430*/  IMAD.SHL.U32 R162, R159, 0x4, RZ ;  /* 0x000000049fa27824 */ /* 0x000fe400078e00ff */
[----:B------:R-:W-:-:S03]  /*3440*/  IMAD R159, R158, 0x19, R29 ;  /* 0x000000199e9f7824 */ /* 0x000fc600078e021d */
[----:B------:R-:W-:Y:S01]  /*3450*/  ISETP.GE.OR P5, PT, R162, R7, P0 ;  /* 0x00000007a200720c */ /* 0x000fe200007a6670 */
[----:B------:R-:W-:-:S05]  /*3460*/  IMAD.SHL.U32 R160, R159, 0x4, RZ ;  /* 0x000000049fa07824 */ /* 0x000fca00078e00ff */
[----:B------:R-:W-:-:S07]  /*3470*/  ISETP.GE.OR P4, PT, R160, R7, P0 ;  /* 0x00000007a000720c */ /* 0x000fce0000786670 */
[----:B-1----:R-:W3:Y:S06]  /*3480*/  @!P5 LDG.E R154, [R148.64] ;  /* 0x00000024949ad981 */ /* 0x002eec000c1e1900 */
[----:B------:R-:W2:Y:S01]  /*3490*/  @!P4 LDG.E R161, [R148.64] ;  /* 0x0000002494a1c981 */ /* 0x000ea2000c1e1900 */
[----:B------:R-:W-:Y:S01]  /*34a0*/  IADD3 R159, R159, c[0x0][0x1d4], RZ ;  /* 0x000075009f9f7a10 */ /* 0x000fe20007ffe0ff */
[----:B---3--:R-:W-:-:S04]  /*34b0*/  @!P5 IMAD R154, R154, c[0x0][0x1d8], RZ ;  /* 0x000076009a9ada24 */ /* 0x008fc800078e02ff */
[----:B------:R-:W-:Y:S02]  /*34c0*/  @!P5 IMAD R155, R154, 0x50, RZ ;  /* 0x000000509a9bd824 */ /* 0x000fe400078e02ff */
[----:B--2---:R-:W-:Y:S02]  /*34d0*/  @!P4 IMAD R161, R161, c[0x0][0x1d8], RZ ;  /* 0x00007600a1a1ca24 */ /* 0x004fe400078e02ff */
[----:B------:R-:W-:Y:S02]  /*34e0*/  @!P5 IMAD R154, R155, c[0x0][0x1d4], R162 ;  /* 0x000075009b9ada24 */ /* 0x000fe400078e02a2 */
[----:B------:R-:W-:-:S04]  /*34f0*/  @!P4 IMAD R155, R161, 0x50, RZ ;  /* 0x00000050a19bc824 */ /* 0x000fc800078e02ff */
[----:B------:R-:W-:Y:S02]  /*3500*/  @!P4 IMAD R155, R155, c[0x0][0x1d4], R160 ;  /* 0x000075009b9bca24 */ /* 0x000fe400078e02a0 */
[----:B------:R-:W-:-:S05]  /*3510*/  IMAD.SHL.U32 R160, R159, 0x4, RZ ;  /* 0x000000049fa07824 */ /* 0x000fca00078e00ff */
[----:B------:R-:W-:-:S13]  /*3520*/  ISETP.GE.OR P3, PT, R160, R7, P0 ;  /* 0x00000007a000720c */ /* 0x000fda0000766670 */
[----:B------:R-:W2:Y:S01]  /*3530*/  @!P3 LDG.E R163, [R148.64] ;  /* 0x0000002494a3b981 */ /* 0x000ea2000c1e1900 */
[----:B------:R-:W-:Y:S02]  /*3540*/  FSEL R133, R133, RZ, P2 ;  /* 0x000000ff85857208 */ /* 0x000fe40001000000 */
[----:B------:R-:W-:-:S06]  /*3550*/  FSEL R132, R132, RZ, P2 ;  /* 0x000000ff84847208 */ /* 0x000fcc0001000000 */
[----:B------:R1:W3:Y:S02]  /*3560*/  @!P1 LDG.E.64 R132, [R152.64] ;  /* 0x0000002498849981 */ /* 0x0002e4000c1e1b00 */
[----:B-1----:R-:W-:-:S04]  /*3570*/  @!P5 IADD3 R153, P1, R6, R154, RZ ;  /* 0x0000009a0699d210 */ /* 0x002fc80007f3e0ff */
[----:B------:R-:W-:Y:S02]  /*3580*/  @!P5 LEA.HI.X.SX32 R154, R154, R27, 0x1, P1 ;  /* 0x0000001b9a9ad211 */ /* 0x000fe400008f0eff */
[----:B------:R-:W-:-:S04]  /*3590*/  @!P5 LEA R152, P1, R153, c[0x0][0x198], 0x2 ;  /* 0x000066009998da11 */ /* 0x000fc800078210ff */
[----:B------:R-:W-:Y:S02]  /*35a0*/  @!P5 LEA.HI.X R153, R153, c[0x0][0x19c], R154, 0x2, P1 ;  /* 0x000067009999da11 */ /* 0x000fe400008f149a */
[----:B------:R-:W-:-:S04]  /*35b0*/  @!P4 IADD3 R161, P1, R6, R155, RZ ;  /* 0x0000009b06a1c210 */ /* 0x000fc80007f3e0ff */
[----:B------:R-:W-:Y:S02]  /*35c0*/  @!P4 LEA.HI.X.SX32 R162, R155, R27, 0x1, P1 ;  /* 0x0000001b9ba2c211 */ /* 0x000fe400008f0eff */
[----:B------:R-:W-:Y:S02]  /*35d0*/  @!P4 LEA R154, P1, R161, c[0x0][0x198], 0x2 ;  /* 0x00006600a19aca11 */ /* 0x000fe400078210ff */
[----:B------:R-:W-:Y:S02]  /*35e0*/  FSEL R9, R9, RZ, P2 ;  /* 0x000000ff09097208 */ /* 0x000fe40001000000 */
[----:B------:R-:W-:Y:S02]  /*35f0*/  FSEL R8, R8, RZ, P2 ;  /* 0x000000ff08087208 */ /* 0x000fe40001000000 */
[----:B------:R-:W-:Y:S02]  /*3600*/  @!P4 LEA.HI.X R155, R161, c[0x0][0x19c], R162, 0x2, P1 ;  /* 0x00006700a19bca11 */ /* 0x000fe400008f14a2 */
[----:B------:R-:W-:-:S02]  /*3610*/  IADD3 R162, R159, c[0x0][0x1d4], RZ ;  /* 0x000075009fa27a10 */ /* 0x000fc40007ffe0ff */
[----:B------:R-:W-:Y:S01]  /*3620*/  FSEL R151, R151, RZ, P2 ;  /* 0x000000ff97977208 */ /* 0x000fe20001000000 */
[----:B------:R1:W3:Y:S01]  /*3630*/  @!P5 LDG.E.64 R8, [R152.64] ;  /* 0x000000249808d981 */ /* 0x0002e2000c1e1b00 */
[----:B------:R-:W-:Y:S02]  /*3640*/  FSEL R150, R150, RZ, P2 ;  /* 0x000000ff96967208 */ /* 0x000fe40001000000 */
[----:B------:R-:W-:-:S04]  /*3650*/  SHF.L.U32 R162, R162, 0x2, RZ ;  /* 0x00000002a2a27819 */ /* 0x000fc800000006ff */
[----:B------:R0:W3:Y:S01]  /*3660*/  @!P4 LDG.E.64 R150, [R154.64] ;  /* 0x000000249a96c981 */ /* 0x0000e2000c1e1b00 */
[----:B------:R-:W-:-:S13]  /*3670*/  ISETP.GE.OR P4, PT, R162, R7, P0 ;  /* 0x00000007a200720c */ /* 0x000fda0000786670 */
[----:B0-----:R-:W3:Y:S01]  /*3680*/  @!P4 LDG.E R155, [R148.64] ;  /* 0x00000024949bc981 */ /* 0x001ee2000c1e1900 */
[----:B--2---:R-:W-:-:S04]  /*3690*/  @!P3 IMAD R163, R163, c[0x0][0x1d8], RZ ;  /* 0x00007600a3a3ba24 */ /* 0x004fc800078e02ff */
[----:B------:R-:W-:-:S04]  /*36a0*/  @!P3 IMAD R163, R163, 0x50, RZ ;  /* 0x00000050a3a3b824 */ /* 0x000fc800078e02ff */
[----:B-1----:R-:W-:Y:S02]  /*36b0*/  @!P3 IMAD R152, R163, c[0x0][0x1d4], R160 ;  /* 0x00007500a398ba24 */ /* 0x002fe400078e02a0 */
        /* <DEDUP_REMOVED lines=10> */
[----:B---3--:R-:W-:-:S04]  /*3760*/  @!P4 IMAD R155, R155, c[0x0][0x1d8], RZ ;  /* 0x000076009b9bca24 */ /* 0x008fc800078e02ff */
[----:B------:R-:W-:Y:S02]  /*3770*/  @!P4 IMAD R159, R155, 0x50, RZ ;  /* 0x000000509b9fc824 */ /* 0x000fe400078e02ff */
[----:B--2---:R-:W-:-:S04]  /*3780*/  @!P1 IMAD R154, R154, c[0x0][0x1d8], RZ ;  /* 0x000076009a9a9a24 */ /* 0x004fc800078e02ff */
[----:B------:R-:W-:Y:S02]  /*3790*/  @!P1 IMAD R155, R154, 0x50, RZ ;  /* 0x000000509a9b9824 */ /* 0x000fe400078e02ff */
[----:B------:R-:W-:Y:S02]  /*37a0*/  @!P4 IMAD R154, R159, c[0x0][0x1d4], R162 ;  /* 0x000075009f9aca24 */ /* 0x000fe400078e02a2 */
[----:B------:R-:W-:-:S04]  /*37b0*/  IMAD R159, R158, 0x1c, R29 ;  /* 0x0000001c9e9f7824 */ /* 0x000fc800078e021d */
[----:B------:R-:W-:-:S05]  /*37c0*/  IMAD.SHL.U32 R162, R159, 0x4, RZ ;  /* 0x000000049fa27824 */ /* 0x000fca00078e00ff */
[----:B------:R-:W-:-:S13]  /*37d0*/  ISETP.GE.OR P3, PT, R162, R7, P0 ;  /* 0x00000007a200720c */ /* 0x000fda0000766670 */
[----:B------:R-:W2:Y:S01]  /*37e0*/  @!P3 LDG.E R161, [R148.64] ;  /* 0x0000002494a1b981 */ /* 0x000ea2000c1e1900 */
[----:B------:R-:W-:Y:S01]  /*37f0*/  @!P1 IMAD R155, R155, c[0x0][0x1d4], R160 ;  /* 0x000075009b9b9a24 */ /* 0x000fe200078e02a0 */
[----:B------:R-:W-:-:S04]  /*3800*/  @!P4 IADD3 R160, P5, R6, R154, RZ ;  /* 0x0000009a06a0c210 */ /* 0x000fc80007fbe0ff */
[----:B0-----:R-:W-:Y:S02]  /*3810*/  @!P4 LEA.HI.X.SX32 R153, R154, R27, 0x1, P5 ;  /* 0x0000001b9a99c211 */ /* 0x001fe400028f0eff */
[----:B------:R-:W-:Y:S02]  /*3820*/  @!P4 LEA R152, P5, R160, c[0x0][0x198], 0x2 ;  /* 0x00006600a098ca11 */ /* 0x000fe400078a10ff */
[----:B------:R-:W-:Y:S02]  /*3830*/  FSEL R141, R141, RZ, P2 ;  /* 0x000000ff8d8d7208 */ /* 0x000fe40001000000 */
[----:B------:R-:W-:Y:S02]  /*3840*/  FSEL R140, R140, RZ, P2 ;  /* 0x000000ff8c8c7208 */ /* 0x000fe40001000000 */
[----:B------:R-:W-:-:S05]  /*3850*/  @!P4 LEA.HI.X R153, R160, c[0x0][0x19c], R153, 0x2, P5 ;  /* 0x00006700a099ca11 */ /* 0x000fca00028f1499 */
[----:B------:R0:W3:Y:S01]  /*3860*/  @!P4 LDG.E.64 R140, [R152.64] ;  /* 0x00000024988cc981 */ /* 0x0000e2000c1e1b00 */
[----:B------:R-:W-:-:S04]  /*3870*/  @!P1 IADD3 R160, P4, R6, R155, RZ ;  /* 0x0000009b06a09210 */ /* 0x000fc80007f9e0ff */
[----:B------:R-:W-:Y:S02]  /*3880*/  @!P1 LEA.HI.X.SX32 R155, R155, R27, 0x1, P4 ;  /* 0x0000001b9b9b9211 */ /* 0x000fe400020f0eff */
[----:B------:R-:W-:Y:S02]  /*3890*/  @!P1 LEA R154, P4, R160, c[0x0][0x198], 0x2 ;  /* 0x00006600a09a9a11 */ /* 0x000fe400078810ff */
[----:B------:R-:W-:Y:S02]  /*38a0*/  FSEL R145, R145, RZ, P2 ;  /* 0x000000ff91917208 */ /* 0x000fe40001000000 */
[----:B------:R-:W-:Y:S02]  /*38b0*/  FSEL R144, R144, RZ, P2 ;  /* 0x000000ff90907208 */ /* 0x000fe40001000000 */
[----:B------:R-:W-:Y:S02]  /*38c0*/  @!P1 LEA.HI.X R155, R160, c[0x0][0x19c], R155, 0x2, P4 ;  /* 0x00006700a09b9a11 */ /* 0x000fe400020f149b */
[----:B------:R-:W-:-:S03]  /*38d0*/  IADD3 R159, R159, c[0x0][0x1d4], RZ ;  /* 0x000075009f9f7a10 */ /* 0x000fc60007ffe0ff */
[----:B------:R1:W3:Y:S01]  /*38e0*/  @!P1 LDG.E.64 R144, [R154.64] ;  /* 0x000000249a909981 */ /* 0x0002e2000c1e1b00 */
[----:B------:R-:W-:Y:S01]  /*38f0*/  ISETP.NE.U32.AND P1, PT, RZ, c[0x0][0x200], PT ;  /* 0x00008000ff007a0c */ /* 0x000fe20003f25070 */
[----:B------:R-:W-:-:S03]  /*3900*/  IMAD.SHL.U32 R160, R159, 0x4, RZ ;  /* 0x000000049fa07824 */ /* 0x000fc600078e00ff */
[----:B------:R-:W-:Y:S02]  /*3910*/  ISETP.NE.AND.EX P1, PT, RZ, c[0x0][0x204], PT, P1 ;  /* 0x00008100ff007a0c */ /* 0x000fe40003f25310 */
[----:B------:R-:W-:Y:S01]  /*3920*/  ISETP.GE.OR P4, PT, R160, R7, P0 ;  /* 0x00000007a000720c */ /* 0x000fe20000786670 */
[----:B------:R-:W-:-:S10]  /*3930*/  IMAD R164, R158, 0x1f, R29 ;  /* 0x0000001f9ea47824 */ /* 0x000fd400078e021d */
[--C-:B------:R-:W-:Y:S02]  /*3940*/  @P1 SHF.R.S32.HI R158, RZ, 0x1f, R157.reuse ;  /* 0x0000001fff9e1819 */ /* 0x100fe4000001149d */
[----:B-1----:R-:W-:Y:S01]  /*3950*/  @P1 IADD3 R154, P5, P6, R156, c[0x0][0x200], R157 ;  /* 0x000080009c9a1a10 */ /* 0x002fe20007ebe09d */
[----:B------:R-:W3:Y:S01]  /*3960*/  @!P4 LDG.E R29, [R148.64] ;  /* 0x00000024941dc981 */ /* 0x000ee2000c1e1900 */
[----:B0-----:R-:W-:-:S04]  /*3970*/  @P1 SHF.R.S32.HI R153, RZ, 0x1f, R156 ;  /* 0x0000001fff991819 */ /* 0x001fc8000001149c */
[----:B------:R-:W-:Y:S01]  /*3980*/  @P1 IADD3.X R155, R153, c[0x0][0x204], R158, P5, P6 ;  /* 0x00008100999b1a10 */ /* 0x000fe20002fec49e */
[----:B------:R-:W-:-:S04]  /*3990*/  IMAD.SHL.U32 R164, R164, 0x4, RZ ;  /* 0x00000004a4a47824 */ /* 0x000fc800078e00ff */
[----:B------:R-:W4:Y:S01]  /*39a0*/  @P1 LDG.E.U8 R154, [R154.64] ;  /* 0x000000249a9a1981 */ /* 0x000f22000c1e1100 */
        /* <DEDUP_REMOVED lines=8> */
[----:B------:R-:W-:-:S04]  /*3a30*/  @!P3 LEA R152, P6, R153, c[0x0][0x198], 0x2 ;  /* 0x000066009998ba11 */ /* 0x000fc800078c10ff */
[----:B------:R-:W-:Y:S02]  /*3a40*/  @!P3 LEA.HI.X R153, R153, c[0x0][0x19c], R158, 0x2, P6 ;  /* 0x000067009999ba11 */ /* 0x000fe400030f149e */
[----:B------:R-:W-:-:S03]  /*3a50*/  ISETP.GE.OR P6, PT, R164, R7, P0 ;  /* 0x00000007a400720c */ /* 0x000fc600007c6670 */
[----:B------:R-:W2:Y:S10]  /*3a60*/  @!P5 LDG.E R157, [R148.64] ;  /* 0x00000024949dd981 */ /* 0x000eb4000c1e1900 */
[----:B------:R-:W2:Y:S01]  /*3a70*/  @!P6 LDG.E R161, [R148.64] ;  /* 0x0000002494a1e981 */ /* 0x000ea2000c1e1900 */
[----:B------:R-:W-:-:S02]  /*3a80*/  FSEL R139, R139, RZ, P2 ;  /* 0x000000ff8b8b7208 */ /* 0x000fc40001000000 */
[----:B------:R-:W-:-:S06]  /*3a90*/  FSEL R138, R138, RZ, P2 ;  /* 0x000000ff8a8a7208 */ /* 0x000fcc0001000000 */
[----:B------:R0:W2:Y:S01]  /*3aa0*/  @!P3 LDG.E.64 R138, [R152.64] ;  /* 0x00000024988ab981 */ /* 0x0000a2000c1e1b00 */
[----:B---3--:R-:W-:-:S04]  /*3ab0*/  @!P4 IMAD R29, R29, c[0x0][0x1d8], RZ ;  /* 0x000076001d1dca24 */ /* 0x008fc800078e02ff */
[----:B------:R-:W-:-:S04]  /*3ac0*/  @!P4 IMAD R29, R29, 0x50, RZ ;  /* 0x000000501d1dc824 */ /* 0x000fc800078e02ff */
[----:B------:R-:W-:-:S05]  /*3ad0*/  @!P4 IMAD R160, R29, c[0x0][0x1d4], R160 ;  /* 0x000075001da0ca24 */ /* 0x000fca00078e02a0 */
[----:B------:R-:W-:-:S04]  /*3ae0*/  @!P4 IADD3 R29, P3, R6, R160, RZ ;  /* 0x000000a0061dc210 */ /* 0x000fc80007f7e0ff */
[----:B------:R-:W-:Y:S02]  /*3af0*/  @!P4 LEA.HI.X.SX32 R160, R160, R27, 0x1, P3 ;  /* 0x0000001ba0a0c211 */ /* 0x000fe400018f0eff */
[----:B------:R-:W-:-:S04]  /*3b00*/  @!P4 LEA R158, P3, R29, c[0x0][0x198], 0x2 ;  /* 0x000066001d9eca11 */ /* 0x000fc800078610ff */
[----:B------:R-:W-:Y:S02]  /*3b10*/  @!P4 LEA.HI.X R159, R29, c[0x0][0x19c], R160, 0x2, P3 ;  /* 0x000067001d9fca11 */ /* 0x000fe400018f14a0 */
[----:B------:R-:W-:Y:S02]  /*3b20*/  FSEL R137, R137, RZ, P2 ;  /* 0x000000ff89897208 */ /* 0x000fe40001000000 */
[----:B------:R-:W-:Y:S02]  /*3b30*/  FSEL R136, R136, RZ, P2 ;  /* 0x000000ff88887208 */ /* 0x000fe40001000000 */
[----:B------:R-:W-:Y:S02]  /*3b40*/  FSEL R143, R143, RZ, P2 ;  /* 0x000000ff8f8f7208 */ /* 0x000fe40001000000 */
[----:B------:R-:W-:Y:S02]  /*3b50*/  FSEL R142, R142, RZ, P2 ;  /* 0x000000ff8e8e7208 */ /* 0x000fe40001000000 */
[----:B------:R-:W3:Y:S01]  /*3b60*/  @!P4 LDG.E.64 R136, [R158.64] ;  /* 0x000000249e88c981 */ /* 0x000ee2000c1e1b00 */
[----:B------:R-:W-:-:S02]  /*3b70*/  FSEL R147, R147, RZ, P2 ;  /* 0x000000ff93937208 */ /* 0x000fc40001000000 */
[----:B------:R-:W-:Y:S02]  /*3b80*/  FSEL R146, R146, RZ, P2 ;  /* 0x000000ff92927208 */ /* 0x000fe40001000000 */
[----:B----4-:R-:W-:Y:S01]  /*3b90*/  ISETP.NE.AND P1, PT, R154, RZ, P1 ;  /* 0x000000ff9a00720c */ /* 0x010fe20000f25270 */
[----:B------:R-:W-:-:S04]  /*3ba0*/  FMUL.FTZ R154, R13, R89 ;  /* 0x000000590d9a7220 */ /* 0x000fc80000410000 */
[----:B------:R-:W-:-:S04]  /*3bb0*/  FFMA.FTZ R154, R11, R145, R154 ;  /* 0x000000910b9a7223 */ /* 0x000fc8000001009a */
[----:B------:R-:W-:Y:S02]  /*3bc0*/  FFMA.FTZ R154, R15, R91, R154 ;  /* 0x0000005b0f9a7223 */ /* 0x000fe4000001009a */
[----:B--2---:R-:W-:-:S04]  /*3bd0*/  @!P5 IMAD R157, R157, c[0x0][0x1d8], RZ ;  /* 0x000076009d9dda24 */ /* 0x004fc800078e02ff */
[----:B------:R-:W-:-:S04]  /*3be0*/  @!P5 IMAD R157, R157, 0x50, RZ ;  /* 0x000000509d9dd824 */ /* 0x000fc800078e02ff */
[----:B------:R-:W-:Y:S02]  /*3bf0*/  @!P5 IMAD R162, R157, c[0x0][0x1d4], R162 ;  /* 0x000075009da2da24 */ /* 0x000fe400078e02a2 */
[----:B------:R-:W-:-:S03]  /*3c00*/  @!P6 IMAD R161, R161, c[0x0][0x1d8], RZ ;  /* 0x00007600a1a1ea24 */ /* 0x000fc600078e02ff */
[----:B------:R-:W-:Y:S01]  /*3c10*/  @!P5 IADD3 R29, P3, R6, R162, RZ ;  /* 0x000000a2061dd210 */ /* 0x000fe20007f7e0ff */
[----:B------:R-:W-:-:S03]  /*3c20*/  @!P6 IMAD R161, R161, 0x50, RZ ;  /* 0x00000050a1a1e824 */ /* 0x000fc600078e02ff */
[----:B------:R-:W-:Y:S01]  /*3c30*/  @!P5 LEA.HI.X.SX32 R162, R162, R27, 0x1, P3 ;  /* 0x0000001ba2a2d211 */ /* 0x000fe200018f0eff */
[----:B------:R-:W-:Y:S01]  /*3c40*/  @!P6 IMAD R164, R161, c[0x0][0x1d4], R164 ;  /* 0x00007500a1a4ea24 */ /* 0x000fe200078e02a4 */
[----:B0-----:R-:W-:-:S04]  /*3c50*/  @!P5 LEA R152, P3, R29, c[0x0][0x198], 0x2 ;  /* 0x000066001d98da11 */ /* 0x001fc800078610ff */
[----:B------:R-:W-:Y:S02]  /*3c60*/  @!P5 LEA.HI.X R153, R29, c[0x0][0x19c], R162, 0x2, P3 ;  /* 0x000067001d99da11 */ /* 0x000fe400018f14a2 */
[----:B------:R-:W-:-:S03]  /*3c70*/  @!P6 IADD3 R29, P3, R6, R164, RZ ;  /* 0x000000a4061de210 */ /* 0x000fc60007f7e0ff */
[----:B------:R-:W2:Y:S01]  /*3c80*/  @!P5 LDG.E.64 R142, [R152.64] ;  /* 0x00000024988ed981 */ /* 0x000ea2000c1e1b00 */
[----:B------:R-:W-:Y:S02]  /*3c90*/  @!P6 LEA.HI.X.SX32 R164, R164, R27, 0x1, P3 ;  /* 0x0000001ba4a4e211 */ /* 0x000fe400018f0eff */
[----:B------:R-:W-:-:S04]  /*3ca0*/  @!P6 LEA R148, P3, R29, c[0x0][0x198], 0x2 ;  /* 0x000066001d94ea11 */ /* 0x000fc800078610ff */
[----:B------:R-:W-:-:S05]  /*3cb0*/  @!P6 LEA.HI.X R149, R29, c[0x0][0x19c], R164, 0x2, P3 ;  /* 0x000067001d95ea11 */ /* 0x000fca00018f14a4 */
[----:B------:R-:W4:Y:S01]  /*3cc0*/  @!P6 LDG.E.64 R146, [R148.64] ;  /* 0x000000249492e981 */ /* 0x000f22000c1e1b00 */
[----:B------:R-:W-:-:S04]  /*3cd0*/  FMUL.FTZ R29, R12, R88 ;  /* 0x000000580c1d7220 */ /* 0x000fc80000410000 */
[----:B------:R-:W-:-:S04]  /*3ce0*/  FFMA.FTZ R29, R10, R144, R29 ;  /* 0x000000900a1d7223 */ /* 0x000fc8000001001d */
        /* <DEDUP_REMOVED lines=53> */
[----:B---3--:R-:W-:-:S02]  /*4040*/  FFMA.FTZ R154, R83, R137, R154 ;  /* 0x00000089539a7223 */ /* 0x008fc4000001009a */
[----:B------:R-:W-:Y:S01]  /*4050*/  FFMA.FTZ R29, R82, R136, R29 ;  /* 0x00000088521d7223 */ /* 0x000fe2000001001d */
[----:B------:R-:W-:-:S03]  /*4060*/  LOP3.LUT R155, R18, 0x1, RZ, 0xc0, !PT ;  /* 0x00000001129b7812 */ /* 0x000fc600078ec0ff */
[----:B--2---:R-:W-:Y:S02]  /*4070*/  FFMA.FTZ R29, R84, R142, R29 ;  /* 0x0000008e541d7223 */ /* 0x004fe4000001001d */
[----:B------:R-:W-:Y:S02]  /*4080*/  FFMA.FTZ R154, R85, R143, R154 ;  /* 0x0000008f559a7223 */ /* 0x000fe4000001009a */
[----:B----4-:R-:W-:Y:S02]  /*4090*/  FFMA.FTZ R29, R86, R146, R29 ;  /* 0x00000092561d7223 */ /* 0x010fe4000001001d */
[----:B------:R-:W-:-:S04]  /*40a0*/  FFMA.FTZ R154, R87, R147, R154 ;  /* 0x00000093579a7223 */ /* 0x000fc8000001009a */
[----:B------:R-:W-:Y:S01]  /*40b0*/  FADD.FTZ R158, R29, R154 ;  /* 0x0000009a1d9e7221 */ /* 0x000fe20000010000 */
[----:B------:R-:W-:Y:S05]  /*40c0*/  BRA.DIV ~URZ, `(.L_x_2857) ;  /* 0x00002bb27f007947 */ /* 0x000fea000b800000 */
[----:B------:R0:W1:Y:S02]  /*40d0*/  SHFL.BFLY PT, R29, R158, 0x1, 0x1f ;  /* 0x0c201f009e1d7f89 */ /* 0x00006400000e0000 */
.L_x_2899:
        /* <DEDUP_REMOVED lines=14> */
[----:B------:R-:W2:Y:S04]  /*41c0*/  @P2 LDG.E R153, [R152.64] ;  /* 0x0000002498992981 */ /* 0x000ea8000c1e1900 */
[----:B------:R-:W3:Y:S01]  /*41d0*/  @P0 LDG.E R148, [R148.64] ;  /* 0x0000002494940981 */ /* 0x000ee2000c1e1900 */
[----:B------:R-:W-:-:S04]  /*41e0*/  @P0 ISETP.GE.AND P3, PT, R156, R25, PT ;  /* 0x000000199c00020c */ /* 0x000fc80003f66270 */
[----:B-----5:R-:W-:-:S04]  /*41f0*/  @P0 SEL R154, R28, RZ, !P3 ;  /* 0x000000ff1c9a0207 */ /* 0x020fc80005800000 */
[----:B------:R-:W-:Y:S01]  /*4200*/  @P0 IADD3 R155, R154, R156, -R17 ;  /* 0x0000009c9a9b0210 */ /* 0x000fe20007ffe811 */
[----:B------:R-:W-:Y:S02]  /*4210*/  FMUL.FTZ R154, R29, c[0x0][0x1f0] ;  /* 0x00007c001d9a7a20 */ /* 0x000fe40000410000 */
[----:B------:R-:W-:-:S03]  /*4220*/  IMAD.IADD R29, R156, 0x1, -R26 ;  /* 0x000000019c1d7824 */ /* 0x000fc600078e0a1a */
[----:B------:R-:W3:Y:S01]  /*4230*/  @P0 I2F R155, R155 ;  /* 0x0000009b009b0306 */ /* 0x000ee20000201400 */
[----:B--2---:R-:W-:-:S04]  /*4240*/  @P2 FADD.FTZ R154, R154, R153 ;  /* 0x000000999a9a2221 */ /* 0x004fc80000010000 */
[----:B---3--:R-:W-:-:S05]  /*4250*/  @P0 FFMA.FTZ R154, R155, R148, R154 ;  /* 0x000000949b9a0223 */ /* 0x008fca000001009a */
[----:B------:R1:W-:Y:S01]  /*4260*/  STS [R29.X4+0x220], R154 ;  /* 0x0002209a1d007388 */ /* 0x0003e20000004800 */
[----:B------:R-:W-:-:S03]  /*4270*/  @!P1 FMNMX.FTZ R3, R3, R154, !PT ;  /* 0x0000009a03039209 */ /* 0x000fc60007810000 */
.L_x_2859:
[----:B------:R-:W-:Y:S05]  /*4280*/  BSYNC B1 ;  /* 0x0000000000017941 */ /* 0x000fea0003800000 */
.L_x_2858:
[----:B------:R-:W-:-:S04]  /*4290*/  IADD3 R156, R156, 0x40, RZ ;  /* 0x000000409c9c7810 */ /* 0x000fc80007ffe0ff */
[----:B------:R-:W-:-:S13]  /*42a0*/  ISETP.GE.AND P0, PT, R156, R4, PT ;  /* 0x000000049c00720c */ /* 0x000fda0003f06270 */
[----:B01---5:R-:W-:Y:S01]  /*42b0*/  @P0 CALL.REL.NOINC `(.L_x_2856) ;  /* 0x0000001000000944 */ /* 0x023fe20003c00000 */
[----:B------:R-:W-:Y:S05]  /*42c0*/  BRA `(.L_x_2860) ;  /* 0xffffdb8000007947 */ /* 0x000fea000383ffff */
.L_x_2856:
[----:B------:R-:W-:Y:S05]  /*42d0*/  BSYNC B0 ;  /* 0x0000000000007941 */ /* 0x000fea0003800000 */
.L_x_2855:
[----:B------:R-:W-:Y:S05]  /*42e0*/  BRA.DIV ~URZ, `(.L_x_2861) ;  /* 0x00002a027f007947 */ /* 0x000fea000b800000 */
[----:B------:R3:W4:Y:S02]  /*42f0*/  SHFL.BFLY PT, R29, R3, 0x10, 0x1f ;  /* 0x0e001f00031d7f89 */ /* 0x00072400000e0000 */
.L_x_2900:
[----:B----4-:R-:W-:Y:S01]  /*4300*/  FMNMX.FTZ R6, R29, R3, !PT ;  /* 0x000000031d067209 */ /* 0x010fe20007810000 */
[----:B------:R-:W-:Y:S05]  /*4310*/  BRA.DIV ~URZ, `(.L_x_2862) ;  /* 0x00002a427f007947 */ /* 0x000fea000b800000 */
[----:B0--3--:R-:W0:Y:S02]  /*4320*/  SHFL.BFLY PT, R3, R6, 0x8, 0x1f ;  /* 0x0d001f0006037f89 */ /* 0x009e2400000e0000 */
[----:B0-----:R-:W-:-:S05]  /*4330*/  FMNMX.FTZ R3, R6, R3, !PT ;  /* 0x0000000306037209 */ /* 0x001fca0007810000 */
[----:B------:R-:W0:Y:S02]  /*4340*/  SHFL.BFLY PT, R4, R3, 0x4, 0x1f ;  /* 0x0c801f0003047f89 */ /* 0x000e2400000e0000 */
[----:B0-----:R-:W-:-:S05]  /*4350*/  FMNMX.FTZ R4, R3, R4, !PT ;  /* 0x0000000403047209 */ /* 0x001fca0007810000 */
[----:B------:R0:W3:Y:S02]  /*4360*/  SHFL.BFLY PT, R29, R4, 0x2, 0x1f ;  /* 0x0c401f00041d7f89 */ /* 0x0000e400000e0000 */
.L_x_2901:
[----:B------:R-:W-:Y:S01]  /*4370*/  SHF.R.S32.HI R3, RZ, 0x1f, R18 ;  /* 0x0000001fff037819 */ /* 0x000fe20000011412 */
[----:B------:R-:W-:Y:S01]  /*4380*/  WARPSYNC 0xffffffff ;  /* 0xffffffff00007948 */ /* 0x000fe20003800000 */
[----:B---3--:R-:W-:Y:S02]  /*4390*/  FMNMX.FTZ R29, R29, R4, !PT ;  /* 0x000000041d1d7209 */ /* 0x008fe40007810000 */
[----:B------:R-:W-:-:S04]  /*43a0*/  LEA.HI R3, R3, R18, RZ, 0x5 ;  /* 0x0000001203037211 */ /* 0x000fc800078f28ff */
[----:B------:R-:W-:-:S05]  /*43b0*/  LOP3.LUT R7, R3, 0xffffffe0, RZ, 0xc0, !PT ;  /* 0xffffffe003077812 */ /* 0x000fca00078ec0ff */
[----:B------:R-:W-:-:S05]  /*43c0*/  IMAD.IADD R10, R18, 0x1, -R7 ;  /* 0x00000001120a7824 */ /* 0x000fca00078e0a07 */
[----:B------:R-:W-:-:S13]  /*43d0*/  ISETP.NE.AND P0, PT, R10, RZ, PT ;  /* 0x000000ff0a00720c */ /* 0x000fda0003f05270 */
[----:B0-----:R-:W-:-:S05]  /*43e0*/  @!P0 SHF.R.S32.HI R4, RZ, 0x5, R3 ;  /* 0x00000005ff048819 */ /* 0x001fca0000011403 */
[----:B------:R0:W-:Y:S02]  /*43f0*/  @!P0 STS [R4.X4], R29 ;  /* 0x0000001d04008388 */ /* 0x0001e40000004800 */
[----:B------:R-:W-:Y:S01]  /*4400*/  BAR.SYNC.DEFER_BLOCKING 0x0 ;  /* 0x0000000000007b1d */ /* 0x000fe20000010000 */
[----:B------:R-:W-:Y:S01]  /*4410*/  ISETP.GT.AND P0, PT, R10, 0x3, PT ;  /* 0x000000030a00780c */ /* 0x000fe20003f04270 */
[----:B0-----:R-:W-:Y:S01]  /*4420*/  IMAD.MOV.U32 R4, RZ, RZ, -0x800001 ;  /* 0xff7fffffff047424 */ /* 0x001fe200078e00ff */
[----:B------:R-:W-:Y:S01]  /*4430*/  HFMA2.MMA R8, -RZ, RZ, 0, 0 ;  /* 0x00000000ff087435 */ /* 0x000fe200000001ff */
[----:B------:R-:W-:Y:S02]  /*4440*/  IMAD.IADD R11, R26, 0x1, R18 ;  /* 0x000000011a0b7824 */ /* 0x000fe400078e0212 */
[----:B------:R-:W-:Y:S03]  /*4450*/  BSSY B0, `(.L_x_2863) ;  /* 0x0000024000007945 */ /* 0x000fe60003800000 */
[----:B------:R-:W-:-:S05]  /*4460*/  ISETP.GT.AND P1, PT, R11, R17, PT ;  /* 0x000000110b00720c */ /* 0x000fca0003f24270 */
[----:B------:R-:W0:Y:S04]  /*4470*/  @!P0 LDS R4, [R10.X4] ;  /* 0x000000000a048984 */ /* 0x000e280000004800 */
[----:B0-----:R-:W0:Y:S02]  /*4480*/  SHFL.BFLY PT, R7, R4, 0x2, 0x1f ;  /* 0x0c401f0004077f89 */ /* 0x001e2400000e0000 */
[----:B0-----:R-:W-:-:S05]  /*4490*/  FMNMX.FTZ R7, R7, R4, !PT ;  /* 0x0000000407077209 */ /* 0x001fca0007810000 */
[----:B------:R-:W0:Y:S02]  /*44a0*/  SHFL.BFLY PT, R6, R7, 0x1, 0x1f ;  /* 0x0c201f0007067f89 */ /* 0x000e2400000e0000 */
[----:B0-----:R-:W-:-:S05]  /*44b0*/  FMNMX.FTZ R6, R7, R6, !PT ;  /* 0x0000000607067209 */ /* 0x001fca0007810000 */
[----:B------:R0:W3:Y:S01]  /*44c0*/  SHFL.IDX PT, R13, R6, RZ, 0x1f ;  /* 0x00001fff060d7589 */ /* 0x0000e200000e0000 */
[----:B------:R-:W-:Y:S05]  /*44d0*/  @P1 BRA `(.L_x_2864) ;  /* 0x000001b000001947 */ /* 0x000fea0003800000 */
[----:B------:R-:W-:Y:S01]  /*44e0*/  ISETP.NE.U32.AND P0, PT, RZ, c[0x0][0x200], PT ;  /* 0x00008000ff007a0c */ /* 0x000fe20003f05070 */
[----:B------:R-:W-:Y:S02]  /*44f0*/  IMAD.MOV.U32 R8, RZ, RZ, RZ ;  /* 0x000000ffff087224 */ /* 0x000fe400078e00ff */
[----:B------:R-:W-:Y:S01]  /*4500*/  IMAD.MOV.U32 R4, RZ, RZ, R11 ;  /* 0x000000ffff047224 */ /* 0x000fe200078e000b */
[----:B------:R-:W-:-:S07]  /*4510*/  ISETP.NE.AND.EX P0, PT, RZ, c[0x0][0x204], PT, P0 ;  /* 0x00008100ff007a0c */ /* 0x000fce0003f05300 */
.L_x_2868:
        /* <DEDUP_REMOVED lines=13> */
.L_x_2866:
[----:B------:R-:W0:Y:S02]  /*45f0*/  LDS R6, [R12] ;  /* 0x000000000c067984 */ /* 0x000e240000000800 */
[----:B0--3--:R-:W-:-:S04]  /*4600*/  FADD.FTZ R6, -R13, R6 ;  /* 0x000000060d067221 */ /* 0x009fc80000010100 */
[----:B------:R-:W-:-:S04]  /*4610*/  FMUL.FTZ R6, R6, 1.4426950216293334961 ;  /* 0x3fb8aa3b06067820 */ /* 0x000fc80000410000 */
[----:B------:R0:W3:Y:S03]  /*4620*/  MUFU.EX2 R9, R6 ;  /* 0x0000000600097308 */ /* 0x0000e60000000800 */
.L_x_2867:
[----:B------:R-:W-:Y:S05]  /*4630*/  BSYNC B1 ;  /* 0x0000000000017941 */ /* 0x000fea0003800000 */
.L_x_2865:
[----:B---3--:R3:W-:Y:S01]  /*4640*/  STS [R12], R9 ;  /* 0x000000090c007388 */ /* 0x0087e20000000800 */
[----:B------:R-:W-:Y:S01]  /*4650*/  IADD3 R4, R4, 0x80, RZ ;  /* 0x0000008004047810 */ /* 0x000fe20007ffe0ff */
[----:B------:R-:W-:-:S03]  /*4660*/  FADD.FTZ R8, R9, R8 ;  /* 0x0000000809087221 */ /* 0x000fc60000010000 */
[----:B------:R-:W-:-:S13]  /*4670*/  ISETP.GT.AND P2, PT, R4, R17, PT ;  /* 0x000000110400720c */ /* 0x000fda0003f44270 */
[----:B---3--:R-:W-:Y:S05]  /*4680*/  @!P2 BRA `(.L_x_2868) ;  /* 0xfffffe900000a947 */ /* 0x008fea000383ffff */
.L_x_2864:
[----:B------:R-:W-:Y:S05]  /*4690*/  BSYNC B0 ;  /* 0x0000000000007941 */ /* 0x000fea0003800000 */
.L_x_2863:
[----:B------:R-:W4:Y:S01]  /*46a0*/  SHFL.BFLY PT, R7, R8, 0x10, 0x1f ;  /* 0x0e001f0008077f89 */ /* 0x000f2200000e0000 */
[----:B------:R-:W-:-:S04]  /*46b0*/  LOP3.LUT P0, R12, R18, 0x1f, RZ, 0xc0, !PT ;  /* 0x0000001f120c7812 */ /* 0x000fc8000780c0ff */
[----:B------:R-:W-:Y:S01]  /*46c0*/  ISETP.GT.U32.AND P2, PT, R12, 0x3, PT ;  /* 0x000000030c00780c */ /* 0x000fe20003f44070 */
[----:B----4-:R-:W-:-:S08]  /*46d0*/  FADD.FTZ R7, R7, R8 ;  /* 0x0000000807077221 */ /* 0x010fd00000010000 */
[----:B------:R-:W-:Y:S01]  /*46e0*/  @!P0 SHF.R.U32.HI R8, RZ, 0x3, R18 ;  /* 0x00000003ff088819 */ /* 0x000fe20000011612 */
[----:B------:R-:W4:Y:S03]  /*46f0*/  SHFL.BFLY PT, R4, R7, 0x8, 0x1f ;  /* 0x0d001f0007047f89 */ /* 0x000f2600000e0000 */
[----:B------:R-:W-:Y:S01]  /*4700*/  @!P0 LOP3.LUT R8, R8, 0x1ffffffc, RZ, 0xc0, !PT ;  /* 0x1ffffffc08088812 */ /* 0x000fe200078ec0ff */
[----:B----4-:R-:W-:-:S05]  /*4710*/  FADD.FTZ R4, R7, R4 ;  /* 0x0000000407047221 */ /* 0x010fca0000010000 */
[----:B------:R-:W4:Y:S02]  /*4720*/  SHFL.BFLY PT, R9, R4, 0x4, 0x1f ;  /* 0x0c801f0004097f89 */ /* 0x000f2400000e0000 */
[----:B----4-:R-:W-:-:S05]  /*4730*/  FADD.FTZ R9, R4, R9 ;  /* 0x0000000904097221 */ /* 0x010fca0000010000 */
[----:B0-----:R-:W0:Y:S02]  /*4740*/  SHFL.BFLY PT, R6, R9, 0x2, 0x1f ;  /* 0x0c401f0009067f89 */ /* 0x001e2400000e0000 */
[----:B0-----:R-:W-:-:S05]  /*4750*/  FADD.FTZ R6, R9, R6 ;  /* 0x0000000609067221 */ /* 0x001fca0000010000 */
[----:B---3--:R-:W0:Y:S02]  /*4760*/  SHFL.BFLY PT, R13, R6, 0x1, 0x1f ;  /* 0x0c201f00060d7f89 */ /* 0x008e2400000e0000 */
        /* <DEDUP_REMOVED lines=8> */
[----:B------:R0:W3:Y:S01]  /*47f0*/  SHFL.IDX PT, R14, R7, RZ, 0x1f ;  /* 0x00001fff070e7589 */ /* 0x0000e200000e0000 */
[----:B------:R-:W-:Y:S05]  /*4800*/  @P1 BRA.U `(.L_x_2869) ;  /* 0x000001a100001947 */ /* 0x000fea0003800000 */
[----:B------:R-:W4:Y:S01]  /*4810*/  LDC.U8 R4, c[0x0][0x26c] ;  /* 0x00009b00ff047b82 */ /* 0x000f220000000000 */
[----:B------:R-:W-:Y:S01]  /*4820*/  BSSY B0, `(.L_x_2869) ;  /* 0x0000018000007945 */ /* 0x000fe20003800000 */
[----:B----4-:R-:W-:-:S13]  /*4830*/  ISETP.NE.AND P0, PT, R4, RZ, PT ;  /* 0x000000ff0400720c */ /* 0x010fda0003f05270 */
[----:B0-----:R-:W-:-:S04]  /*4840*/  @P0 IMAD.MOV.U32 R7, RZ, RZ, c[0x0][0x268] ;  /* 0x00009a00ff070624 */ /* 0x001fc800078e00ff */
[----:B------:R-:W-:Y:S02]  /*4850*/  @P0 IMAD R4, R22, R7, c[0x0][0x1ec] ;  /* 0x00007b0016040624 */ /* 0x000fe400078e0207 */
[----:B------:R-:W-:Y:S02]  /*4860*/  CS2R R6, SRZ ;  /* 0x0000000000067805 */ /* 0x000fe4000001ff00 */
[----:B------:R-:W-:-:S04]  /*4870*/  @P0 IMAD R9, R4, c[0x0][0x1d4], RZ ;  /* 0x0000750004090a24 */ /* 0x000fc800078e02ff */
[--C-:B------:R-:W-:Y:S01]  /*4880*/  @P0 IMAD.MOV.U32 R6, RZ, RZ, R9.reuse ;  /* 0x000000ffff060224 */ /* 0x100fe200078e0009 */
[----:B------:R-:W-:Y:S01]  /*4890*/  @P0 SHF.R.S32.HI R7, RZ, 0x1f, R9 ;  /* 0x0000001fff070819 */ /* 0x000fe20000011409 */
[----:B------:R-:W-:Y:S05]  /*48a0*/  @P1 BRA `(.L_x_2870) ;  /* 0x000000f000001947 */ /* 0x000fea0003800000 */
[----:B---3--:R-:W-:-:S04]  /*48b0*/  FADD.FTZ R4, R14, 9.9999999747524270788e-07 ;  /* 0x358637bd0e047421 */ /* 0x008fc80000010000 */
[----:B------:R0:W3:Y:S03]  /*48c0*/  MUFU.RCP R14, R4 ;  /* 0x00000004000e7308 */ /* 0x0000e60000001000 */
.L_x_2871:
[C---:B0-----:R-:W-:Y:S01]  /*48d0*/  IMAD.IADD R4, R11.reuse, 0x1, -R26 ;  /* 0x000000010b047824 */ /* 0x041fe200078e0a1a */
[----:B------:R-:W-:-:S04]  /*48e0*/  @P0 IADD3 R12, P1, R11, R6, RZ ;  /* 0x000000060b0c0210 */ /* 0x000fc80007f3e0ff */
[----:B------:R-:W0:Y:S01]  /*48f0*/  LDS R9, [R4.X4+0x220] ;  /* 0x0002200004097984 */ /* 0x000e220000004800 */
[C---:B------:R-:W-:Y:S02]  /*4900*/  @P0 LEA.HI.X.SX32 R13, R11.reuse, R7, 0x1, P1 ;  /* 0x000000070b0d0211 */ /* 0x040fe400008f0eff */
[----:B------:R-:W-:Y:S02]  /*4910*/  @P0 LEA R8, P1, R12, c[0x0][0x260], 0x2 ;  /* 0x000098000c080a11 */ /* 0x000fe400078210ff */
[----:B------:R-:W-:Y:S02]  /*4920*/  LEA R15, R4, 0x220, 0x2 ;  /* 0x00000220040f7811 */ /* 0x000fe400078e10ff */
[----:B------:R-:W-:Y:S01]  /*4930*/  IADD3 R11, R11, 0x80, RZ ;  /* 0x000000800b0b7810 */ /* 0x000fe20007ffe0ff */
[----:B0--3--:R-:W-:Y:S01]  /*4940*/  FMUL.FTZ R20, R9, R14 ;  /* 0x0000000e09147220 */ /* 0x009fe20000410000 */
[----:B------:R-:W-:Y:S02]  /*4950*/  @P0 LEA.HI.X R9, R12, c[0x0][0x264], R13, 0x2, P1 ;  /* 0x000099000c090a11 */ /* 0x000fe400008f140d */
[----:B------:R-:W-:-:S02]  /*4960*/  ISETP.GT.AND P1, PT, R11, R17, PT ;  /* 0x000000110b00720c */ /* 0x000fc40003f24270 */
[----:B------:R0:W-:Y:S04]  /*4970*/  STS [R15], R20 ;  /* 0x000000140f007388 */ /* 0x0001e80000000800 */
[----:B------:R0:W-:Y:S07]  /*4980*/  @P0 STG.E [R8.64], R20 ;  /* 0x0000001408000986 */ /* 0x0001ee000c101924 */
[----:B------:R-:W-:Y:S05]  /*4990*/  @!P1 BRA `(.L_x_2871) ;  /* 0xffffff3000009947 */ /* 0x000fea000383ffff */
.L_x_2870:
[----:B------:R-:W-:Y:S05]  /*49a0*/  BSYNC B0 ;  /* 0x0000000000007941 */ /* 0x000fea0003800000 */
.L_x_2869:
[----:B------:R-:W-:Y:S01]  /*49b0*/  SHF.R.S32.HI R4, RZ, 0x1f, R17 ;  /* 0x0000001fff047819 */ /* 0x000fe20000011411 */
[----:B0--3--:R-:W-:Y:S01]  /*49c0*/  CS2R R14, SRZ ;  /* 0x00000000000e7805 */ /* 0x009fe2000001ff00 */
[----:B------:R-:W-:Y:S01]  /*49d0*/  SHF.R.S32.HI R21, RZ, 0x5, R3 ;  /* 0x00000005ff157819 */ /* 0x000fe20000011403 */
[----:B------:R-:W-:Y:S01]  /*49e0*/  IMAD.SHL.U32 R3, R10, 0x4, RZ ;  /* 0x000000040a037824 */ /* 0x000fe200078e00ff */
[----:B------:R-:W-:Y:S01]  /*49f0*/  LEA.HI R4, R4, R17, RZ, 0x2 ;  /* 0x0000001104047211 */ /* 0x000fe200078f10ff */
[----:B------:R-:W-:Y:S01]  /*4a00*/  CS2R R12, SRZ ;  /* 0x00000000000c7805 */ /* 0x000fe2000001ff00 */
[----:B------:R-:W-:-:S02]  /*4a10*/  ISETP.GT.AND P1, PT, R10, 0x13, PT ;  /* 0x000000130a00780c */ /* 0x000fc40003f24270 */
[----:B------:R-:W-:Y:S02]  /*4a20*/  LOP3.LUT R4, R4, 0xfffffffc, RZ, 0xc0, !PT ;  /* 0xfffffffc04047812 */ /* 0x000fe400078ec0ff */
[----:B------:R-:W-:-:S03]  /*4a30*/  ISETP.EQ.U32.AND P0, PT, RZ, c[0x0][0x190], PT ;  /* 0x00006400ff007a0c */ /* 0x000fc60003f02070 */
[----:B------:R-:W-:-:S05]  /*4a40*/  IMAD.IADD R4, R17, 0x1, -R4 ;  /* 0x0000000111047824 */ /* 0x000fca00078e0a04 */
[----:B------:R-:W-:-:S04]  /*4a50*/  ISETP.NE.OR P2, PT, R21, R4, P1 ;  /* 0x000000041500720c */ /* 0x000fc80000f45670 */
[----:B------:R-:W-:Y:S01]  /*4a60*/  ISETP.EQ.OR.EX P0, PT, RZ, c[0x0][0x194], P2, P0 ;  /* 0x00006500ff007a0c */ /* 0x000fe20001702700 */
[----:B------:R-:W-:-:S12]  /*4a70*/  BSSY B0, `(.L_x_2872) ;  /* 0x0000188000007945 */ /* 0x000fd80003800000 */
[----:B------:R-:W-:Y:S02]  /*4a80*/  @!P0 IMAD.MOV.U32 R7, RZ, RZ, 0x4 ;  /* 0x00000004ff078424 */ /* 0x000fe400078e00ff */
[----:B------:R-:W-:-:S04]  /*4a90*/  @!P0 IMAD R6, R19, 0x50, R3 ;  /* 0x0000005013068824 */ /* 0x000fc800078e0203 */
[----:B------:R-:W-:Y:S01]  /*4aa0*/  @!P0 IMAD.WIDE R6, R6, R7, c[0x0][0x190] ;  /* 0x0000640006068625 */ /* 0x000fe200078e0207 */
[----:B------:R-:W-:-:S04]  /*4ab0*/  CS2R R10, SRZ ;  /* 0x00000000000a7805 */ /* 0x000fc8000001ff00 */
[----:B------:R0:W5:Y:S01]  /*4ac0*/  @!P0 LDG.E.128 R12, [R6.64] ;  /* 0x00000024060c8981 */ /* 0x000162000c1e1d00 */
[----:B------:R-:W-:Y:S01]  /*4ad0*/  IMAD R20, R22, c[0x0][0x1d4], RZ ;  /* 0x0000750016147a24 */ /* 0x000fe200078e02ff */
[----:B------:R-:W-:Y:S02]  /*4ae0*/  CS2R R8, SRZ ;  /* 0x0000000000087805 */ /* 0x000fe4000001ff00 */
[----:B------:R-:W-:Y:S06]  /*4af0*/  BAR.SYNC.DEFER_BLOCKING 0x0 ;  /* 0x0000000000007b1d */ /* 0x000fec0000010000 */
[----:B------:R-:W-:Y:S05]  /*4b00*/  @P1 BRA `(.L_x_2873) ;  /* 0x000017e000001947 */ /* 0x000fea0003800000 */
[----:B0----5:R-:W-:Y:S01]  /*4b10*/  IMAD.IADD R28, R26, 0x1, R21 ;  /* 0x000000011a1c7824 */ /* 0x021fe200078e0215 */
[----:B------:R-:W-:Y:S01]  /*4b20*/  IMNMX R54, R17, c[0x0][0x1d4], PT ;  /* 0x0000750011367a17 */ /* 0x000fe20003800200 */
[----:B------:R-:W-:Y:S01]  /*4b30*/  IMAD R25, R5, c[0x0][0x1d4], R3 ;  /* 0x0000750005197a24 */ /* 0x000fe200078e0203 */
[----:B------:R-:W-:Y:S01]  /*4b40*/  BSSY B1, `(.L_x_2874) ;  /* 0x0000077000017945 */ /* 0x000fe20003800000 */
[----:B------:R-:W-:Y:S01]  /*4b50*/  CS2R R10, SRZ ;  /* 0x00000000000a7805 */ /* 0x000fe2000001ff00 */
[----:B------:R-:W-:Y:S01]  /*4b60*/  ISETP.GE.AND P0, PT, R28, R54, PT ;  /* 0x000000361c00720c */ /* 0x000fe20003f06270 */
[----:B------:R-:W-:Y:S01]  /*4b70*/  CS2R R8, SRZ ;  /* 0x0000000000087805 */ /* 0x000fe2000001ff00 */
[----:B------:R-:W-:-:S11]  /*4b80*/  SHF.R.S32.HI R27, RZ, 0x1f, R25 ;  /* 0x0000001fff1b7819 */ /* 0x000fd60000011419 */
[----:B------:R-:W-:Y:S05]  /*4b90*/  @P0 BRA `(.L_x_2875) ;  /* 0x0000071000000947 */ /* 0x000fea0003800000 */
[----:B------:R-:W-:Y:S01]  /*4ba0*/  IADD3 R4, -R26, -0x2, -R21 ;  /* 0xfffffffe1a047810 */ /* 0x000fe20007ffe915 */
[----:B------:R-:W-:Y:S01]  /*4bb0*/  BSSY B2, `(.L_x_2876) ;  /* 0x0000026000027945 */ /* 0x000fe20003800000 */
[----:B------:R-:W-:Y:S01]  /*4bc0*/  LOP3.LUT R5, RZ, R54, RZ, 0x33, !PT ;  /* 0x00000036ff057212 */ /* 0x000fe200078e33ff */
[----:B------:R-:W-:Y:S01]  /*4bd0*/  IMAD.MOV.U32 R47, RZ, RZ, R28 ;  /* 0x000000ffff2f7224 */ /* 0x000fe200078e001c */
[----:B------:R-:W-:Y:S01]  /*4be0*/  CS2R R8, SRZ ;  /* 0x0000000000087805 */ /* 0x000fe2000001ff00 */
[----:B------:R-:W-:Y:S01]  /*4bf0*/  CS2R R10, SRZ ;  /* 0x00000000000a7805 */ /* 0x000fe2000001ff00 */
[----:B------:R-:W-:-:S04]  /*4c00*/  IADD3 R5, R4, -R5, RZ ;  /* 0x8000000504057210 */ /* 0x000fc80007ffe0ff */
[C---:B------:R-:W-:Y:S02]  /*4c10*/  LEA.HI R4, R5.reuse, 0x1, RZ, 0x1e ;  /* 0x0000000105047811 */ /* 0x040fe400078ff0ff */
[----:B------:R-:W-:Y:S02]  /*4c20*/  ISETP.GE.U32.AND P0, PT, R5, 0xc, PT ;  /* 0x0000000c0500780c */ /* 0x000fe40003f06070 */
[----:B------:R-:W-:-:S13]  /*4c30*/  LOP3.LUT P3, R4, R4, 0x3, RZ, 0xc0, !PT ;  /* 0x0000000304047812 */ /* 0x000fda000786c0ff */
[----:B------:R-:W-:Y:S05]  /*4c40*/  @!P3 BRA `(.L_x_2877) ;  /* 0x000001c00000b947 */ /* 0x000fea0003800000 */
[----:B------:R-:W-:Y:S02]  /*4c50*/  IMAD.MOV.U32 R29, RZ, RZ, R4 ;  /* 0x000000ffff1d7224 */ /* 0x000fe400078e0004 */
[----:B--2---:R-:W-:Y:S02]  /*4c60*/  IMAD R37, R2, c[0x0][0x1d4], RZ ;  /* 0x0000750002257a24 */ /* 0x004fe400078e02ff */
[----:B------:R-:W-:Y:S02]  /*4c70*/  IMAD.MOV.U32 R47, RZ, RZ, R28 ;  /* 0x000000ffff2f7224 */ /* 0x000fe400078e001c */
[----:B------:R-:W-:-:S03]  /*4c80*/  IMAD.MOV.U32 R8, RZ, RZ, RZ ;  /* 0x000000ffff087224 */ /* 0x000fc600078e00ff */
.L_x_2878:
[----:B------:R-:W-:Y:S02]  /*4c90*/  SHF.R.S32.HI R4, RZ, 0x1f, R47 ;  /* 0x0000001fff047819 */ /* 0x000fe4000001142f */
[----:B------:R-:W-:-:S04]  /*4ca0*/  IADD3 R5, P3, R37, R47, RZ ;  /* 0x0000002f25057210 */ /* 0x000fc80007f7e0ff */
[----:B------:R-:W-:Y:S02]  /*4cb0*/  LEA.HI.X.SX32 R6, R37, R4, 0x1, P3 ;  /* 0x0000000425067211 */ /* 0x000fe400018f0eff */
[----:B------:R-:W-:-:S04]  /*4cc0*/  LEA R4, P3, R5, c[0x0][0x1a8], 0x2 ;  /* 0x00006a0005047a11 */ /* 0x000fc800078610ff */
[----:B------:R-:W-:-:S05]  /*4cd0*/  LEA.HI.X R5, R5, c[0x0][0x1ac], R6, 0x2, P3 ;  /* 0x00006b0005057a11 */ /* 0x000fca00018f1406 */
[----:B------:R-:W2:Y:S01]  /*4ce0*/  LDG.E R4, [R4.64] ;  /* 0x0000002404047981 */ /* 0x000ea2000c1e1900 */
[----:B------:R-:W-:-:S06]  /*4cf0*/  IMAD.IADD R36, R47, 0x1, -R26 ;  /* 0x000000012f247824 */ /* 0x000fcc00078e0a1a */
[----:B------:R-:W0:Y:S01]  /*4d00*/  LDS R36, [R36.X4+0x220] ;  /* 0x0002200024247984 */ /* 0x000e220000004800 */
[----:B--2---:R-:W-:-:S04]  /*4d10*/  IMAD R6, R4, c[0x0][0x1d8], RZ ;  /* 0x0000760004067a24 */ /* 0x004fc800078e02ff */
[----:B------:R-:W-:-:S04]  /*4d20*/  IMAD R6, R6, c[0x0][0x1d4], R47 ;  /* 0x0000750006067a24 */ /* 0x000fc800078e022f */
[----:B------:R-:W-:-:S05]  /*4d30*/  IMAD R6, R6, 0x50, RZ ;  /* 0x0000005006067824 */ /* 0x000fca00078e02ff */
[----:B------:R-:W-:-:S04]  /*4d40*/  IADD3 R7, P3, R25, R6, RZ ;  /* 0x0000000619077210 */ /* 0x000fc80007f7e0ff */
[----:B-1----:R-:W-:Y:S02]  /*4d50*/  LEA.HI.X.SX32 R32, R6, R27, 0x1, P3 ;  /* 0x0000001b06207211 */ /* 0x002fe400018f0eff */
[----:B------:R-:W-:-:S04]  /*4d60*/  LEA R6, P3, R7, c[0x0][0x1a0], 0x2 ;  /* 0x0000680007067a11 */ /* 0x000fc800078610ff */
[----:B------:R-:W-:-:S05]  /*4d70*/  LEA.HI.X R7, R7, c[0x0][0x1a4], R32, 0x2, P3 ;  /* 0x0000690007077a11 */ /* 0x000fca00018f1420 */
[----:B------:R-:W0:Y:S01]  /*4d80*/  LDG.E.128 R32, [R6.64] ;  /* 0x0000002406207981 */ /* 0x000e22000c1e1d00 */
[----:B------:R-:W-:Y:S02]  /*4d90*/  IADD3 R29, R29, -0x1, RZ ;  /* 0xffffffff1d1d7810 */ /* 0x000fe40007ffe0ff */
[----:B------:R-:W-:Y:S02]  /*4da0*/  IADD3 R47, R47, 0x4, RZ ;  /* 0x000000042f2f7810 */ /* 0x000fe40007ffe0ff */
[----:B------:R-:W-:Y:S01]  /*4db0*/  ISETP.NE.AND P3, PT, R29, RZ, PT ;  /* 0x000000ff1d00720c */ /* 0x000fe20003f65270 */
[-C--:B0-----:R-:W-:Y:S02]  /*4dc0*/  FFMA.FTZ R8, R32, R36.reuse, R8 ;  /* 0x0000002420087223 */ /* 0x081fe40000010008 */
[-C--:B------:R-:W-:Y:S02]  /*4dd0*/  FFMA.FTZ R9, R33, R36.reuse, R9 ;  /* 0x0000002421097223 */ /* 0x080fe40000010009 */
[----:B------:R-:W-:-:S02]  /*4de0*/  FFMA.FTZ R10, R34, R36, R10 ;  /* 0x00000024220a7223 */ /* 0x000fc4000001000a */
[----:B------:R-:W-:-:S06]  /*4df0*/  FFMA.FTZ R11, R35, R36, R11 ;  /* 0x00000024230b7223 */ /* 0x000fcc000001000b */
[----:B------:R-:W-:Y:S05]  /*4e00*/  @P3 BRA `(.L_x_2878) ;  /* 0xfffffe8000003947 */ /* 0x000fea000383ffff */
.L_x_2877:
[----:B------:R-:W-:Y:S05]  /*4e10*/  BSYNC B2 ;  /* 0x0000000000027941 */ /* 0x000fea0003800000 */
.L_x_2876:
[----:B------:R-:W-:Y:S05]  /*4e20*/  @!P0 BRA `(.L_x_2875) ;  /* 0x0000048000008947 */ /* 0x000fea0003800000 */
[----:B------:R-:W-:Y:S01]  /*4e30*/  IMAD R6, R2, c[0x0][0x1d4], RZ ;  /* 0x0000750002067a24 */ /* 0x000fe200078e02ff */
[C---:B------:R-:W-:Y:S01]  /*4e40*/  LEA R5, R47.reuse, 0x20, 0x2 ;  /* 0x000000202f057811 */ /* 0x040fe200078e10ff */
[----:B------:R-:W-:Y:S01]  /*4e50*/  IMAD.MOV.U32 R7, RZ, RZ, c[0x0][0x1d4] ;  /* 0x00007500ff077624 */ /* 0x000fe200078e00ff */
[----:B------:R-:W-:Y:S01]  /*4e60*/  SHF.R.S32.HI R4, RZ, 0x1f, R47 ;  /* 0x0000001fff047819 */ /* 0x000fe2000001142f */
[----:B------:R-:W-:Y:S01]  /*4e70*/  IMAD R46, R47, 0x50, RZ ;  /* 0x000000502f2e7824 */ /* 0x000fe200078e02ff */
[----:B------:R-:W-:Y:S01]  /*4e80*/  IADD3 R53, P0, R6, R47, RZ ;  /* 0x0000002f06357210 */ /* 0x000fe20007f1e0ff */
[----:B------:R-:W-:-:S03]  /*4e90*/  IMAD R5, R26, -0x4, R5 ;  /* 0xfffffffc1a057824 */ /* 0x000fc600078e0205 */
[----:B------:R-:W-:Y:S01]  /*4ea0*/  LEA.HI.X.SX32 R6, R6, R4, 0x1, P0 ;  /* 0x0000000406067211 */ /* 0x000fe200000f0eff */
[----:B------:R-:W-:Y:S01]  /*4eb0*/  IMAD R4, R7, c[0x0][0x1d8], RZ ;  /* 0x0000760007047a24 */ /* 0x000fe200078e02ff */
[----:B------:R-:W-:Y:S02]  /*4ec0*/  LEA R44, P0, R53, c[0x0][0x1a8], 0x2 ;  /* 0x00006a00352c7a11 */ /* 0x000fe400078010ff */
[----:B------:R-:W-:Y:S01]  /*4ed0*/  IADD3 R48, R5, 0x220, RZ ;  /* 0x0000022005307810 */ /* 0x000fe20007ffe0ff */
[----:B------:R-:W-:Y:S01]  /*4ee0*/  IMAD R29, R4, 0x50, RZ ;  /* 0x00000050041d7824 */ /* 0x000fe200078e02ff */
[----:B------:R-:W-:-:S05]  /*4ef0*/  LEA.HI.X R53, R53, c[0x0][0x1ac], R6, 0x2, P0 ;  /* 0x00006b0035357a11 */ /* 0x000fca00000f1406 */
.L_x_2879:
[----:B------:R-:W-:Y:S01]  /*4f00*/  IMAD.MOV.U32 R45, RZ, RZ, R53 ;  /* 0x000000ffff2d7224 */ /* 0x000fe200078e0035 */
[----:B------:R-:W0:Y:S04]  /*4f10*/  LDS R49, [R48+-0x20] ;  /* 0xffffe00030317984 */ /* 0x000e280000000800 */
[----:B------:R-:W3:Y:S04]  /*4f20*/  LDG.E R4, [R44.64] ;  /* 0x000000242c047981 */ /* 0x000ee8000c1e1900 */
[----:B------:R-:W4:Y:S04]  /*4f30*/  LDG.E R5, [R44.64+0x10] ;  /* 0x000010242c057981 */ /* 0x000f28000c1e1900 */
[----:B------:R-:W5:Y:S04]  /*4f40*/  LDG.E R6, [R44.64+0x20] ;  /* 0x000020242c067981 */ /* 0x000f68000c1e1900 */
[----:B-12---:R-:W2:Y:S04]  /*4f50*/  LDG.E R32, [R44.64+0x30] ;  /* 0x000030242c207981 */ /* 0x006ea8000c1e1900 */
[----:B------:R-:W1:Y:S04]  /*4f60*/  LDS R50, [R48+-0x10] ;  /* 0xfffff00030327984 */ /* 0x000e680000000800 */
[----:B------:R-:W0:Y:S04]  /*4f70*/  LDS R51, [R48] ;  /* 0x0000000030337984 */ /* 0x000e280000000800 */
[----:B------:R0:W0:Y:S01]  /*4f80*/  LDS R52, [R48+0x10] ;  /* 0x0000100030347984 */ /* 0x0000220000000800 */
[----:B---3--:R-:W-:-:S02]  /*4f90*/  IMAD R4, R29, R4, R46 ;  /* 0x000000041d047224 */ /* 0x008fc400078e022e */
[----:B----4-:R-:W-:-:S03]  /*4fa0*/  IMAD R5, R29, R5, R46 ;  /* 0x000000051d057224 */ /* 0x010fc600078e022e */
[----:B------:R-:W-:Y:S01]  /*4fb0*/  IADD3 R33, P0, R25, R4, RZ ;  /* 0x0000000419217210 */ /* 0x000fe20007f1e0ff */
[--C-:B-----5:R-:W-:Y:S01]  /*4fc0*/  IMAD R7, R29, R6, R46.reuse ;  /* 0x000000061d077224 */ /* 0x120fe200078e022e */
[----:B------:R-:W-:Y:S02]  /*4fd0*/  IADD3 R6, R5, 0x140, RZ ;  /* 0x0000014005067810 */ /* 0x000fe40007ffe0ff */
[----:B------:R-:W-:Y:S01]  /*4fe0*/  LEA.HI.X.SX32 R34, R4, R27, 0x1, P0 ;  /* 0x0000001b04227211 */ /* 0x000fe200000f0eff */
[----:B--2---:R-:W-:Y:S01]  /*4ff0*/  IMAD R32, R29, R32, R46 ;  /* 0x000000201d207224 */ /* 0x004fe200078e022e */
[----:B------:R-:W-:Y:S02]  /*5000*/  LEA R40, P0, R33, c[0x0][0x1a0], 0x2 ;  /* 0x0000680021287a11 */ /* 0x000fe400078010ff */
[----:B------:R-:W-:Y:S02]  /*5010*/  IADD3 R4, R7, 0x280, RZ ;  /* 0x0000028007047810 */ /* 0x000fe40007ffe0ff */
[----:B------:R-:W-:-:S02]  /*5020*/  IADD3 R7, P3, R25, R6, RZ ;  /* 0x0000000619077210 */ /* 0x000fc40007f7e0ff */
[----:B------:R-:W-:Y:S02]  /*5030*/  LEA.HI.X R41, R33, c[0x0][0x1a4], R34, 0x2, P0 ;  /* 0x0000690021297a11 */ /* 0x000fe400000f1422 */
[----:B------:R-:W-:Y:S02]  /*5040*/  IADD3 R5, P4, R25, R4, RZ ;  /* 0x0000000419057210 */ /* 0x000fe40007f9e0ff */
[-C--:B------:R-:W-:Y:S02]  /*5050*/  LEA.HI.X.SX32 R6, R6, R27.reuse, 0x1, P3 ;  /* 0x0000001b06067211 */ /* 0x080fe400018f0eff */
[----:B------:R-:W-:Y:S01]  /*5060*/  LEA R36, P0, R7, c[0x0][0x1a0], 0x2 ;  /* 0x0000680007247a11 */ /* 0x000fe200078010ff */
[----:B------:R-:W2:Y:S01]  /*5070*/  LDG.E.128 R40, [R40.64] ;  /* 0x0000002428287981 */ /* 0x000ea2000c1e1d00 */
[----:B------:R-:W-:Y:S02]  /*5080*/  IADD3 R32, R32, 0x3c0, RZ ;  /* 0x000003c020207810 */ /* 0x000fe40007ffe0ff */
[----:B------:R-:W-:-:S02]  /*5090*/  LEA.HI.X.SX32 R34, R4, R27, 0x1, P4 ;  /* 0x0000001b04227211 */ /* 0x000fc400020f0eff */
[----:B------:R-:W-:Y:S02]  /*50a0*/  LEA.HI.X R37, R7, c[0x0][0x1a4], R6, 0x2, P0 ;  /* 0x0000690007257a11 */ /* 0x000fe400000f1406 */
[----:B------:R-:W-:Y:S02]  /*50b0*/  LEA R4, P3, R5, c[0x0][0x1a0], 0x2 ;  /* 0x0000680005047a11 */ /* 0x000fe400078610ff */
[----:B------:R-:W-:Y:S02]  /*50c0*/  IADD3 R6, P0, R25, R32, RZ ;  /* 0x0000002019067210 */ /* 0x000fe40007f1e0ff */
[----:B------:R-:W-:Y:S01]  /*50d0*/  LEA.HI.X R5, R5, c[0x0][0x1a4], R34, 0x2, P3 ;  /* 0x0000690005057a11 */ /* 0x000fe200018f1422 */
[----:B------:R-:W1:Y:S01]  /*50e0*/  LDG.E.128 R36, [R36.64] ;  /* 0x0000002424247981 */ /* 0x000e62000c1e1d00 */
[----:B------:R-:W-:Y:S02]  /*50f0*/  LEA.HI.X.SX32 R7, R32, R27, 0x1, P0 ;  /* 0x0000001b20077211 */ /* 0x000fe400000f0eff */
[----:B------:R-:W-:-:S04]  /*5100*/  LEA R32, P0, R6, c[0x0][0x1a0], 0x2 ;  /* 0x0000680006207a11 */ /* 0x000fc800078010ff */
[----:B------:R-:W-:Y:S02]  /*5110*/  LEA.HI.X R33, R6, c[0x0][0x1a4], R7, 0x2, P0 ;  /* 0x0000690006217a11 */ /* 0x000fe400000f1407 */
[----:B------:R-:W3:Y:S04]  /*5120*/  LDG.E.128 R4, [R4.64] ;  /* 0x0000002404047981 */ /* 0x000ee8000c1e1d00 */
[----:B------:R-:W4:Y:S01]  /*5130*/  LDG.E.128 R32, [R32.64] ;  /* 0x0000002420207981 */ /* 0x000f22000c1e1d00 */
[----:B------:R-:W-:Y:S02]  /*5140*/  IADD3 R44, P0, R44, 0x40, RZ ;  /* 0x000000402c2c7810 */ /* 0x000fe40007f1e0ff */
[----:B------:R-:W-:-:S03]  /*5150*/  IADD3 R47, R47, 0x10, RZ ;  /* 0x000000102f2f7810 */ /* 0x000fc60007ffe0ff */
[----:B------:R-:W-:Y:S01]  /*5160*/  IMAD.X R53, RZ, RZ, R45, P0 ;  /* 0x000000ffff357224 */ /* 0x000fe200000e062d */
[----:B------:R-:W-:Y:S02]  /*5170*/  ISETP.GE.AND P0, PT, R47, R54, PT ;  /* 0x000000362f00720c */ /* 0x000fe40003f06270 */
[----:B0-----:R-:W-:Y:S02]  /*5180*/  IADD3 R48, R48, 0x40, RZ ;  /* 0x0000004030307810 */ /* 0x001fe40007ffe0ff */
[----:B------:R-:W-:Y:S01]  /*5190*/  IADD3 R46, R46, 0x500, RZ ;  /* 0x000005002e2e7810 */ /* 0x000fe20007ffe0ff */
[-C--:B--2---:R-:W-:Y:S02]  /*51a0*/  FFMA.FTZ R45, R40, R49.reuse, R8 ;  /* 0x00000031282d7223 */ /* 0x084fe40000010008 */
[-C--:B------:R-:W-:Y:S02]  /*51b0*/  FFMA.FTZ R8, R41, R49.reuse, R9 ;  /* 0x0000003129087223 */ /* 0x080fe40000010009 */
[----:B------:R-:W-:-:S02]  /*51c0*/  FFMA.FTZ R9, R42, R49, R10 ;  /* 0x000000312a097223 */ /* 0x000fc4000001000a */
[----:B------:R-:W-:Y:S02]  /*51d0*/  FFMA.FTZ R10, R43, R49, R11 ;  /* 0x000000312b0a7223 */ /* 0x000fe4000001000b */
[-C--:B-1----:R-:W-:Y:S02]  /*51e0*/  FFMA.FTZ R45, R36, R50.reuse, R45 ;  /* 0x00000032242d7223 */ /* 0x082fe4000001002d */
[-C--:B------:R-:W-:Y:S02]  /*51f0*/  FFMA.FTZ R8, R37, R50.reuse, R8 ;  /* 0x0000003225087223 */ /* 0x080fe40000010008 */
[-C--:B------:R-:W-:Y:S02]  /*5200*/  FFMA.FTZ R9, R38, R50.reuse, R9 ;  /* 0x0000003226097223 */ /* 0x080fe40000010009 */
[----:B------:R-:W-:Y:S02]  /*5210*/  FFMA.FTZ R10, R39, R50, R10 ;  /* 0x00000032270a7223 */ /* 0x000fe4000001000a */
[----:B---3--:R-:W-:-:S02]  /*5220*/  FFMA.FTZ R45, R4, R51, R45 ;  /* 0x00000033042d7223 */ /* 0x008fc4000001002d */
[-C--:B------:R-:W-:Y:S02]  /*5230*/  FFMA.FTZ R4, R5, R51.reuse, R8 ;  /* 0x0000003305047223 */ /* 0x080fe40000010008 */
[-C--:B------:R-:W-:Y:S02]  /*5240*/  FFMA.FTZ R5, R6, R51.reuse, R9 ;  /* 0x0000003306057223 */ /* 0x080fe40000010009 */
[----:B------:R-:W-:Y:S02]  /*5250*/  FFMA.FTZ R6, R7, R51, R10 ;  /* 0x0000003307067223 */ /* 0x000fe4000001000a */
[-C--:B----4-:R-:W-:Y:S02]  /*5260*/  FFMA.FTZ R8, R32, R52.reuse, R45 ;  /* 0x0000003420087223 */ /* 0x090fe4000001002d */
[-C--:B------:R-:W-:Y:S02]  /*5270*/  FFMA.FTZ R9, R33, R52.reuse, R4 ;  /* 0x0000003421097223 */ /* 0x080fe40000010004 */
[----:B------:R-:W-:-:S02]  /*5280*/  FFMA.FTZ R10, R34, R52, R5 ;  /* 0x00000034220a7223 */ /* 0x000fc40000010005 */
[----:B------:R-:W-:Y:S01]  /*5290*/  FFMA.FTZ R11, R35, R52, R6 ;  /* 0x00000034230b7223 */ /* 0x000fe20000010006 */
[----:B------:R-:W-:Y:S05]  /*52a0*/  @!P0 BRA `(.L_x_2879) ;  /* 0xfffffc5000008947 */ /* 0x000fea000383ffff */
.L_x_2875:
[----:B------:R-:W-:Y:S05]  /*52b0*/  BSYNC B1 ;  /* 0x0000000000017941 */ /* 0x000fea0003800000 */
.L_x_2874:
[----:B------:R-:W-:-:S13]  /*52c0*/  ISETP.GE.AND P0, PT, R28, R17, PT ;  /* 0x000000111c00720c */ /* 0x000fda0003f06270 */
[----:B------:R-:W-:Y:S05]  /*52d0*/  @P0 BRA `(.L_x_2873) ;  /* 0x0000101000000947 */ /* 0x000fea0003800000 */
[----:B------:R-:W-:Y:S01]  /*52e0*/  LOP3.LUT R4, RZ, R21, RZ, 0x33, !PT ;  /* 0x00000015ff047212 */ /* 0x000fe200078e33ff */
[----:B------:R-:W-:Y:S03]  /*52f0*/  BSSY B1, `(.L_x_2880) ;  /* 0x000003b000017945 */ /* 0x000fe60003800000 */
[----:B-1----:R-:W-:-:S04]  /*5300*/  IADD3 R35, -R26, R17, R4 ;  /* 0x000000111a237210 */ /* 0x002fc80007ffe104 */
[----:B------:R-:W-:-:S04]  /*5310*/  LEA.HI R4, R35, 0x1, RZ, 0x1e ;  /* 0x0000000123047811 */ /* 0x000fc800078ff0ff */
[----:B------:R-:W-:-:S13]  /*5320*/  LOP3.LUT P0, R4, R4, 0x3, RZ, 0xc0, !PT ;  /* 0x0000000304047812 */ /* 0x000fda000780c0ff */
[----:B------:R-:W-:Y:S05]  /*5330*/  @!P0 BRA `(.L_x_2881) ;  /* 0x0000036000008947 */ /* 0x000fea0003800000 */
[----:B------:R-:W-:Y:S01]  /*5340*/  IMAD.MOV.U32 R29, RZ, RZ, R4 ;  /* 0x000000ffff1d7224 */ /* 0x000fe200078e0004 */
[----:B------:R-:W-:Y:S02]  /*5350*/  LEA R32, R21, 0x220, 0x2 ;  /* 0x0000022015207811 */ /* 0x000fe400078e10ff */
.L_x_2884:
[----:B------:R-:W-:Y:S01]  /*5360*/  ISETP.GE.AND P3, PT, R28, c[0x0][0x1d4], PT ;  /* 0x000075001c007a0c */ /* 0x000fe20003f66270 */
[----:B------:R-:W-:Y:S01]  /*5370*/  BSSY B2, `(.L_x_2882) ;  /* 0x000002f000027945 */ /* 0x000fe20003800000 */
[----:B------:R-:W-:-:S04]  /*5380*/  IADD3 R29, R29, -0x1, RZ ;  /* 0xffffffff1d1d7810 */ /* 0x000fc80007ffe0ff */
[----:B------:R-:W-:-:S07]  /*5390*/  ISETP.NE.AND P0, PT, R29, RZ, PT ;  /* 0x000000ff1d00720c */ /* 0x000fce0003f05270 */
[----:B--2---:R-:W-:Y:S05]  /*53a0*/  @!P3 BRA `(.L_x_2883) ;  /* 0x000002b00000b947 */ /* 0x004fea0003800000 */
[----:B------:R-:W-:Y:S02]  /*53b0*/  IABS R7, c[0x0][0x1d4] ;  /* 0x0000750000077a13 */ /* 0x000fe40000000000 */
[----:B------:R-:W-:Y:S02]  /*53c0*/  IABS R34, R28 ;  /* 0x0000001c00227213 */ /* 0x000fe40000000000 */
[----:B------:R-:W0:Y:S01]  /*53d0*/  I2F.RP R6, R7 ;  /* 0x0000000700067306 */ /* 0x000e220000209400 */
[----:B------:R-:W-:Y:S02]  /*53e0*/  ISETP.GE.AND P4, PT, R28, RZ, PT ;  /* 0x000000ff1c00720c */ /* 0x000fe40003f86270 */
[----:B------:R-:W-:-:S05]  /*53f0*/  ISETP.NE.AND P5, PT, RZ, c[0x0][0x1d4], PT ;  /* 0x00007500ff007a0c */ /* 0x000fca0003fa5270 */
[----:B0-----:R-:W0:Y:S02]  /*5400*/  MUFU.RCP R6, R6 ;  /* 0x0000000600067308 */ /* 0x001e240000001000 */
[----:B0-----:R-:W-:-:S06]  /*5410*/  IADD3 R33, R6, 0xffffffe, RZ ;  /* 0x0ffffffe06217810 */ /* 0x001fcc0007ffe0ff */
[----:B------:R0:W1:Y:S02]  /*5420*/  F2I.FTZ.U32.TRUNC.NTZ R5, R33 ;  /* 0x0000002100057305 */ /* 0x000064000021f000 */
[----:B0-----:R-:W0:Y:S01]  /*5430*/  LDS R33, [R32] ;  /* 0x0000000020217984 */ /* 0x001e220000000800 */
[----:B-1----:R-:W-:-:S04]  /*5440*/  IMAD.MOV R4, RZ, RZ, -R5 ;  /* 0x000000ffff047224 */ /* 0x002fc800078e0a05 */
[----:B--2---:R-:W-:Y:S02]  /*5450*/  IMAD R37, R4, R7, RZ ;  /* 0x0000000704257224 */ /* 0x004fe400078e02ff */
[----:B------:R-:W-:-:S04]  /*5460*/  IMAD.MOV.U32 R4, RZ, RZ, RZ ;  /* 0x000000ffff047224 */ /* 0x000fc800078e00ff */
[----:B------:R-:W-:Y:S01]  /*5470*/  IMAD.HI.U32 R4, R5, R37, R4 ;  /* 0x0000002505047227 */ /* 0x000fe200078e0004 */
[----:B------:R-:W-:-:S05]  /*5480*/  MOV R5, R34 ;  /* 0x0000002200057202 */ /* 0x000fca0000000f00 */
        /* <DEDUP_REMOVED lines=24> */
[----:B------:R-:W0:Y:S02]  /*5610*/  LDG.E.128 R36, [R6.64] ;  /* 0x0000002406247981 */ /* 0x000e24000c1e1d00 */
[-C--:B0-----:R-:W-:Y:S02]  /*5620*/  FFMA.FTZ R8, R36, R33.reuse, R8 ;  /* 0x0000002124087223 */ /* 0x081fe40000010008 */
[-C--:B------:R-:W-:Y:S02]  /*5630*/  FFMA.FTZ R9, R37, R33.reuse, R9 ;  /* 0x0000002125097223 */ /* 0x080fe40000010009 */
[-C--:B------:R-:W-:Y:S02]  /*5640*/  FFMA.FTZ R10, R38, R33.reuse, R10 ;  /* 0x00000021260a7223 */ /* 0x080fe4000001000a */
[----:B------:R-:W-:Y:S02]  /*5650*/  FFMA.FTZ R11, R39, R33, R11 ;  /* 0x00000021270b7223 */ /* 0x000fe4000001000b */
.L_x_2883:
[----:B------:R-:W-:Y:S05]  /*5660*/  BSYNC B2 ;  /* 0x0000000000027941 */ /* 0x000fea0003800000 */
.L_x_2882:
[----:B------:R-:W-:Y:S02]  /*5670*/  IADD3 R28, R28, 0x4, RZ ;  /* 0x000000041c1c7810 */ /* 0x000fe40007ffe0ff */
[----:B------:R-:W-:Y:S01]  /*5680*/  IADD3 R32, R32, 0x10, RZ ;  /* 0x0000001020207810 */ /* 0x000fe20007ffe0ff */
[----:B------:R-:W-:Y:S05]  /*5690*/  @P0 BRA `(.L_x_2884) ;  /* 0xfffffcc000000947 */ /* 0x000fea000383ffff */
.L_x_2881:
[----:B------:R-:W-:Y:S05]  /*56a0*/  BSYNC B1 ;  /* 0x0000000000017941 */ /* 0x000fea0003800000 */
.L_x_2880:
[----:B------:R-:W-:-:S13]  /*56b0*/  ISETP.GE.U32.AND P0, PT, R35, 0xc, PT ;  /* 0x0000000c2300780c */ /* 0x000fda0003f06070 */
[----:B------:R-:W-:Y:S05]  /*56c0*/  @!P0 BRA `(.L_x_2873) ;  /* 0x00000c2000008947 */ /* 0x000fea0003800000 */
[----:B------:R-:W-:-:S05]  /*56d0*/  LEA R5, R28, 0x20, 0x2 ;  /* 0x000000201c057811 */ /* 0x000fca00078e10ff */
[----:B------:R-:W-:-:S05]  /*56e0*/  IMAD R5, R26, -0x4, R5 ;  /* 0xfffffffc1a057824 */ /* 0x000fca00078e0205 */
[----:B------:R-:W-:Y:S02]  /*56f0*/  IADD3 R4, R5, 0x220, RZ ;  /* 0x0000022005047810 */ /* 0x000fe40007ffe0ff */
.L_x_2893:
[C---:B------:R-:W-:Y:S01]  /*5700*/  ISETP.GE.AND P5, PT, R28.reuse, c[0x0][0x1d4], PT ;  /* 0x000075001c007a0c */ /* 0x040fe20003fa6270 */
[----:B------:R-:W-:Y:S01]  /*5710*/  BSSY B1, `(.L_x_2885) ;  /* 0x0000032000017945 */ /* 0x000fe20003800000 */
[C---:B--2---:R-:W-:Y:S02]  /*5720*/  IADD3 R36, R28.reuse, 0x4, RZ ;  /* 0x000000041c247810 */ /* 0x044fe40007ffe0ff */
[C---:B------:R-:W-:Y:S02]  /*5730*/  IADD3 R37, R28.reuse, 0x8, RZ ;  /* 0x000000081c257810 */ /* 0x040fe40007ffe0ff */
[----:B------:R-:W-:Y:S02]  /*5740*/  IADD3 R38, R28, 0xc, RZ ;  /* 0x0000000c1c267810 */ /* 0x000fe40007ffe0ff */
[----:B------:R-:W-:Y:S02]  /*5750*/  ISETP.GE.AND P0, PT, R36, c[0x0][0x1d4], PT ;  /* 0x0000750024007a0c */ /* 0x000fe40003f06270 */
[----:B------:R-:W-:-:S02]  /*5760*/  ISETP.GE.AND P3, PT, R37, c[0x0][0x1d4], PT ;  /* 0x0000750025007a0c */ /* 0x000fc40003f66270 */
[----:B------:R-:W-:Y:S01]  /*5770*/  ISETP.GE.AND P4, PT, R38, c[0x0][0x1d4], PT ;  /* 0x0000750026007a0c */ /* 0x000fe20003f86270 */
[----:B------:R-:W-:Y:S07]  /*5780*/  @!P5 BRA `(.L_x_2886) ;  /* 0x000002a00000d947 */ /* 0x000fee0003800000 */
[----:B------:R-:W-:Y:S01]  /*5790*/  IABS R26, c[0x0][0x1d4] ;  /* 0x00007500001a7a13 */ /* 0x000fe20000000000 */
[----:B------:R-:W-:Y:S01]  /*57a0*/  IMAD.MOV.U32 R6, RZ, RZ, RZ ;  /* 0x000000ffff067224 */ /* 0x000fe200078e00ff */
[----:B------:R-:W-:Y:S02]  /*57b0*/  IABS R32, R28 ;  /* 0x0000001c00207213 */ /* 0x000fe40000000000 */
[----:B------:R-:W0:Y:S08]  /*57c0*/  I2F.RP R29, R26 ;  /* 0x0000001a001d7306 */ /* 0x000e300000209400 */
[----:B0-----:R-:W0:Y:S02]  /*57d0*/  MUFU.RCP R29, R29 ;  /* 0x0000001d001d7308 */ /* 0x001e240000001000 */
[----:B0-----:R-:W-:-:S06]  /*57e0*/  IADD3 R7, R29, 0xffffffe, RZ ;  /* 0x0ffffffe1d077810 */ /* 0x001fcc0007ffe0ff */
[----:B------:R-:W0:Y:S02]  /*57f0*/  F2I.FTZ.U32.TRUNC.NTZ R7, R7 ;  /* 0x0000000700077305 */ /* 0x000e24000021f000 */
[----:B0-----:R-:W-:-:S04]  /*5800*/  IMAD.MOV R5, RZ, RZ, -R7 ;  /* 0x000000ffff057224 */ /* 0x001fc800078e0a07 */
[----:B------:R-:W-:-:S04]  /*5810*/  IMAD R5, R5, R26, RZ ;  /* 0x0000001a05057224 */ /* 0x000fc800078e02ff */
[----:B------:R-:W-:-:S04]  /*5820*/  IMAD.HI.U32 R5, R7, R5, R6 ;  /* 0x0000000507057227 */ /* 0x000fc800078e0006 */
[----:B------:R-:W-:-:S04]  /*5830*/  IMAD.MOV.U32 R6, RZ, RZ, R32 ;  /* 0x000000ffff067224 */ /* 0x000fc800078e0020 */
[----:B------:R-:W-:-:S04]  /*5840*/  IMAD.HI.U32 R5, R5, R6, RZ ;  /* 0x0000000605057227 */ /* 0x000fc800078e00ff */
[----:B------:R-:W-:-:S04]  /*5850*/  IMAD.MOV R5, RZ, RZ, -R5 ;  /* 0x000000ffff057224 */ /* 0x000fc800078e0a05 */
[----:B------:R-:W-:-:S05]  /*5860*/  IMAD R5, R26, R5, R6 ;  /* 0x000000051a057224 */ /* 0x000fca00078e0206 */
[----:B------:R-:W-:-:S13]  /*5870*/  ISETP.GT.U32.AND P5, PT, R26, R5, PT ;  /* 0x000000051a00720c */ /* 0x000fda0003fa4070 */
[----:B------:R-:W-:Y:S01]  /*5880*/  @!P5 IMAD.IADD R5, R5, 0x1, -R26 ;  /* 0x000000010505d824 */ /* 0x000fe200078e0a1a */
[----:B------:R-:W-:-:S04]  /*5890*/  ISETP.GE.AND P5, PT, R28, RZ, PT ;  /* 0x000000ff1c00720c */ /* 0x000fc80003fa6270 */
[----:B------:R-:W-:-:S13]  /*58a0*/  ISETP.GT.U32.AND P6, PT, R26, R5, PT ;  /* 0x000000051a00720c */ /* 0x000fda0003fc4070 */
[----:B------:R-:W-:Y:S01]  /*58b0*/  @!P6 IMAD.IADD R5, R5, 0x1, -R26 ;  /* 0x000000010505e824 */ /* 0x000fe200078e0a1a */
[----:B------:R-:W-:Y:S01]  /*58c0*/  ISETP.NE.AND P6, PT, RZ, c[0x0][0x1d4], PT ;  /* 0x00007500ff007a0c */ /* 0x000fe20003fc5270 */
[----:B------:R-:W-:-:S03]  /*58d0*/  IMAD R26, R2, c[0x0][0x1d4], RZ ;  /* 0x00007500021a7a24 */ /* 0x000fc600078e02ff */
[----:B------:R-:W-:-:S09]  /*58e0*/  @!P5 IADD3 R5, -R5, RZ, RZ ;  /* 0x000000ff0505d210 */ /* 0x000fd20007ffe1ff */
        /* <DEDUP_REMOVED lines=20> */
.L_x_2886:
[----:B------:R-:W-:Y:S05]  /*5a30*/  BSYNC B1 ;  /* 0x0000000000017941 */ /* 0x000fea0003800000 */
.L_x_2885:
[----:B------:R-:W-:Y:S01]  /*5a40*/  BSSY B1, `(.L_x_2887) ;  /* 0x000002c000017945 */ /* 0x000fe20003800000 */
[----:B------:R-:W-:Y:S05]  /*5a50*/  @!P0 BRA `(.L_x_2888) ;  /* 0x000002a000008947 */ /* 0x000fea0003800000 */
[----:B------:R-:W-:Y:S01]  /*5a60*/  IABS R26, c[0x0][0x1d4] ;  /* 0x00007500001a7a13 */ /* 0x000fe20000000000 */
[----:B------:R-:W-:Y:S01]  /*5a70*/  IMAD.MOV.U32 R6, RZ, RZ, RZ ;  /* 0x000000ffff067224 */ /* 0x000fe200078e00ff */
        /* <DEDUP_REMOVED lines=40> */
.L_x_2888:
[----:B------:R-:W-:Y:S05]  /*5d00*/  BSYNC B1 ;  /* 0x0000000000017941 */ /* 0x000fea0003800000 */
.L_x_2887:
        /* <DEDUP_REMOVED lines=44> */
.L_x_2890:
[----:B------:R-:W-:Y:S05]  /*5fd0*/  BSYNC B1 ;  /* 0x0000000000017941 */ /* 0x000fea0003800000 */
.L_x_2889:
        /* <DEDUP_REMOVED lines=44> */
.L_x_2892:
[----:B------:R-:W-:Y:S05]  /*62a0*/  BSYNC B1 ;  /* 0x0000000000017941 */ /* 0x000fea0003800000 */
.L_x_2891:
[----:B------:R-:W-:Y:S02]  /*62b0*/  IADD3 R28, R28, 0x10, RZ ;  /* 0x000000101c1c7810 */ /* 0x000fe40007ffe0ff */
[----:B------:R-:W-:Y:S02]  /*62c0*/  IADD3 R4, R4, 0x40, RZ ;  /* 0x0000004004047810 */ /* 0x000fe40007ffe0ff */
[----:B------:R-:W-:-:S13]  /*62d0*/  ISETP.GE.AND P0, PT, R28, R17, PT ;  /* 0x000000111c00720c */ /* 0x000fda0003f06270 */
[----:B------:R-:W-:Y:S05]  /*62e0*/  @!P0 BRA `(.L_x_2893) ;  /* 0xfffff41000008947 */ /* 0x000fea000383ffff */
.L_x_2873:
[----:B0-----:R-:W-:Y:S05]  /*62f0*/  BSYNC B0 ;  /* 0x0000000000007941 */ /* 0x001fea0003800000 */
.L_x_2872:
[----:B------:R-:W-:Y:S01]  /*6300*/  IADD3 R2, R18, 0x1f, RZ ;  /* 0x0000001f12027810 */ /* 0x000fe20007ffe0ff */
[----:B------:R-:W-:Y:S03]  /*6310*/  BSSY B0, `(.L_x_2894) ;  /* 0x0000035000007945 */ /* 0x000fe60003800000 */
[----:B------:R-:W-:Y:S01]  /*6320*/  ISETP.GT.U32.OR P3, PT, R2, 0x3e, P1 ;  /* 0x0000003e0200780c */ /* 0x000fe20000f64470 */
[----:B------:R-:W-:Y:S07]  /*6330*/  @P2 BRA `(.L_x_2895) ;  /* 0x0000032000002947 */ /* 0x000fee0003800000 */
[----:B------:R-:W-:Y:S01]  /*6340*/  IMAD.MOV.U32 R2, RZ, RZ, c[0x0][0x258] ;  /* 0x00009600ff027624 */ /* 0x000fe200078e00ff */
[----:B------:R-:W0:Y:S01]  /*6350*/  LDS R0, [R0] ;  /* 0x0000000000007984 */ /* 0x000e220000000800 */
[----:B------:R-:W-:-:S03]  /*6360*/  IMAD.IADD R4, R24, 0x1, R3 ;  /* 0x0000000118047824 */ /* 0x000fc600078e0203 */
[----:B------:R-:W-:-:S13]  /*6370*/  ISETP.NE.AND P2, PT, R2, 0x2, PT ;  /* 0x000000020200780c */ /* 0x000fda0003f45270 */
[C---:B------:R-:W-:Y:S01]  /*6380*/  @!P2 IADD3 R24, P0, R4.reuse, c[0x0][0x188], RZ ;  /* 0x000062000418aa10 */ /* 0x040fe20007f1e0ff */
[----:B------:R-:W3:Y:S03]  /*6390*/  @!P2 LDG.E R30, [R30.64+0x4] ;  /* 0x000004241e1ea981 */ /* 0x000ee6000c1e1900 */
[----:B------:R-:W-:-:S05]  /*63a0*/  @!P2 LEA.HI.X.SX32 R25, R4, c[0x0][0x18c], 0x1, P0 ;  /* 0x000063000419aa11 */ /* 0x000fca00000f0eff */
[----:B------:R-:W4:Y:S01]  /*63b0*/  @!P2 LDG.E R24, [R24.64] ;  /* 0x000000241818a981 */ /* 0x000f22000c1e1900 */
[----:B------:R-:W-:Y:S02]  /*63c0*/  ISETP.NE.U32.AND P0, PT, RZ, c[0x0][0x240], PT ;  /* 0x00009000ff007a0c */ /* 0x000fe40003f05070 */
[----:B------:R-:W-:Y:S02]  /*63d0*/  @P2 MOV R5, 0x4 ;  /* 0x0000000400052802 */ /* 0x000fe40000000f00 */
[----:B------:R-:W-:-:S03]  /*63e0*/  ISETP.NE.AND.EX P0, PT, RZ, c[0x0][0x244], PT, P0 ;  /* 0x00009100ff007a0c */ /* 0x000fc60003f05300 */
[----:B------:R-:W-:-:S05]  /*63f0*/  @P2 IMAD.WIDE R4, R4, R5, c[0x0][0x188] ;  /* 0x0000620004042625 */ /* 0x000fca00078e0205 */
[----:B-12---:R1:W2:Y:S05]  /*6400*/  @P2 LDG.E.128 R32, [R4.64] ;  /* 0x0000002404202981 */ /* 0x0062aa000c1e1d00 */
[----:B------:R-:W-:Y:S02]  /*6410*/  @P0 IMAD R6, R16, c[0x0][0x1d8], R19 ;  /* 0x0000760010060a24 */ /* 0x000fe400078e0213 */
[----:B------:R-:W-:Y:S02]  /*6420*/  @P0 IMAD.MOV.U32 R7, RZ, RZ, 0x4 ;  /* 0x00000004ff070424 */ /* 0x000fe400078e00ff */
[----:B------:R-:W-:-:S04]  /*6430*/  @P0 IMAD R6, R6, 0x50, R3 ;  /* 0x0000005006060824 */ /* 0x000fc800078e0203 */
[----:B------:R-:W-:-:S05]  /*6440*/  @P0 IMAD.WIDE R6, R6, R7, c[0x0][0x238] ;  /* 0x00008e0006060625 */ /* 0x000fca00078e0207 */
[----:B------:R-:W2:Y:S01]  /*6450*/  @P0 LDG.E.128 R36, [R6.64] ;  /* 0x0000002406240981 */ /* 0x000ea2000c1e1d00 */
[----:B------:R-:W-:Y:S02]  /*6460*/  IMAD R20, R20, 0x50, R3 ;  /* 0x0000005014147824 */ /* 0x000fe400078e0203 */
[----:B------:R-:W-:-:S03]  /*6470*/  IMAD R23, R23, 0x50, RZ ;  /* 0x0000005017177824 */ /* 0x000fc600078e02ff */
[----:B-1----:R-:W-:Y:S02]  /*6480*/  SHF.R.S32.HI R4, RZ, 0x1f, R20 ;  /* 0x0000001fff047819 */ /* 0x002fe40000011414 */
[----:B------:R-:W-:-:S04]  /*6490*/  IADD3 R20, P4, R23, R20, RZ ;  /* 0x0000001417147210 */ /* 0x000fc80007f9e0ff */
[----:B------:R-:W-:Y:S02]  /*64a0*/  LEA.HI.X.SX32 R23, R23, R4, 0x1, P4 ;  /* 0x0000000417177211 */ /* 0x000fe400020f0eff */
[----:B------:R-:W-:-:S04]  /*64b0*/  LEA R4, P4, R20, c[0x0][0x1a0], 0x2 ;  /* 0x0000680014047a11 */ /* 0x000fc800078810ff */
[----:B------:R-:W-:Y:S02]  /*64c0*/  LEA.HI.X R5, R20, c[0x0][0x1a4], R23, 0x2, P4 ;  /* 0x0000690014057a11 */ /* 0x000fe400020f1417 */
[----:B----4-:R-:W-:Y:S02]  /*64d0*/  @!P2 PRMT R2, R24, 0x9910, RZ ;  /* 0x000099101802a816 */ /* 0x010fe400000000ff */
[--C-:B------:R-:W-:Y:S02]  /*64e0*/  @!P2 SHF.R.U32.HI R16, RZ, 0x10, R24.reuse ;  /* 0x00000010ff10a819 */ /* 0x100fe40000011618 */
[----:B------:R-:W-:Y:S02]  /*64f0*/  @!P2 SHF.R.U32.HI R17, RZ, 0x18, R24 ;  /* 0x00000018ff11a819 */ /* 0x000fe40000011618 */
[----:B------:R-:W-:Y:S01]  /*6500*/  @!P2 SHF.R.S32.HI R2, RZ, 0x8, R2 ;  /* 0x00000008ff02a819 */ /* 0x000fe20000011402 */
[----:B------:R-:W3:Y:S08]  /*6510*/  @!P2 I2F.S8 R19, R24 ;  /* 0x000000180013a306 */ /* 0x000ef00000001400 */
[----:B------:R-:W1:Y:S08]  /*6520*/  @!P2 I2F.S8 R16, R16 ;  /* 0x000000100010a306 */ /* 0x000e700000001400 */
[----:B------:R-:W4:Y:S08]  /*6530*/  @!P2 I2F.S8 R17, R17 ;  /* 0x000000110011a306 */ /* 0x000f300000001400 */
[----:B------:R-:W0:Y:S01]  /*6540*/  @!P2 I2F.S16 R2, R2 ;  /* 0x000000020002a306 */ /* 0x000e220000101400 */
[----:B---3--:R-:W-:-:S02]  /*6550*/  @!P2 FMUL.FTZ R32, R19, R30 ;  /* 0x0000001e1320a220 */ /* 0x008fc40000410000 */
[-C--:B-1----:R-:W-:Y:S02]  /*6560*/  @!P2 FMUL.FTZ R34, R16, R30.reuse ;  /* 0x0000001e1022a220 */ /* 0x082fe40000410000 */
[-C--:B----4-:R-:W-:Y:S02]  /*6570*/  @!P2 FMUL.FTZ R35, R17, R30.reuse ;  /* 0x0000001e1123a220 */ /* 0x090fe40000410000 */
[----:B--2--5:R-:W-:Y:S02]  /*6580*/  FADD.FTZ R12, R32, R12 ;  /* 0x0000000c200c7221 */ /* 0x024fe40000010000 */
[----:B------:R-:W-:Y:S02]  /*6590*/  FADD.FTZ R14, R34, R14 ;  /* 0x0000000e220e7221 */ /* 0x000fe40000010000 */
[----:B0-----:R-:W-:Y:S02]  /*65a0*/  @!P2 FMUL.FTZ R33, R2, R30 ;  /* 0x0000001e0221a220 */ /* 0x001fe40000410000 */
[----:B------:R-:W-:-:S02]  /*65b0*/  FADD.FTZ R15, R35, R15 ;  /* 0x0000000f230f7221 */ /* 0x000fc40000010000 */
[----:B------:R-:W-:Y:S02]  /*65c0*/  FADD.FTZ R13, R33, R13 ;  /* 0x0000000d210d7221 */ /* 0x000fe40000010000 */
[----:B------:R-:W-:Y:S02]  /*65d0*/  @P0 FMUL.FTZ R12, R12, R36 ;  /* 0x000000240c0c0220 */ /* 0x000fe40000410000 */
[----:B------:R-:W-:Y:S02]  /*65e0*/  @P0 FMUL.FTZ R14, R14, R38 ;  /* 0x000000260e0e0220 */ /* 0x000fe40000410000 */
[----:B------:R-:W-:Y:S02]  /*65f0*/  @P0 FMUL.FTZ R15, R15, R39 ;  /* 0x000000270f0f0220 */ /* 0x000fe40000410000 */
[----:B------:R-:W-:-:S05]  /*6600*/  @P0 FMUL.FTZ R13, R13, R37 ;  /* 0x000000250d0d0220 */ /* 0x000fca0000410000 */
[----:B------:R0:W-:Y:S01]  /*6610*/  STG.E.128 [R4.64], R12 ;  /* 0x0000000c04007986 */ /* 0x0001e2000c101d24 */
[C---:B------:R-:W-:Y:S02]  /*6620*/  FFMA.FTZ R8, R0.reuse, R12, R8 ;  /* 0x0000000c00087223 */ /* 0x040fe40000010008 */
[C---:B------:R-:W-:Y:S02]  /*6630*/  FFMA.FTZ R10, R0.reuse, R14, R10 ;  /* 0x0000000e000a7223 */ /* 0x040fe4000001000a */
[C---:B------:R-:W-:Y:S02]  /*6640*/  FFMA.FTZ R11, R0.reuse, R15, R11 ;  /* 0x0000000f000b7223 */ /* 0x040fe4000001000b */
[----:B------:R-:W-:Y:S02]  /*6650*/  FFMA.FTZ R9, R0, R13, R9 ;  /* 0x0000000d00097223 */ /* 0x000fe40000010009 */
.L_x_2895:
[----:B------:R-:W-:Y:S05]  /*6660*/  BSYNC B0 ;  /* 0x0000000000007941 */ /* 0x000fea0003800000 */
.L_x_2894:
[----:B------:R-:W-:Y:S06]  /*6670*/  BAR.SYNC.DEFER_BLOCKING 0x0 ;  /* 0x0000000000007b1d */ /* 0x000fec0000010000 */
[----:B------:R-:W-:Y:S05]  /*6680*/  @P1 BRA `(.L_x_2896) ;  /* 0x0000018000001947 */ /* 0x000fea0003800000 */
[C---:B------:R-:W-:Y:S01]  /*6690*/  LOP3.LUT R0, R18.reuse, 0xffffffc0, RZ, 0xc0, !PT ;  /* 0xffffffc012007812 */ /* 0x040fe200078ec0ff */
[----:B------:R-:W-:Y:S01]  /*66a0*/  IMAD R21, R21, 0x50, R3 ;  /* 0x0000005015157824 */ /* 0x000fe200078e0203 */
[----:B------:R-:W-:Y:S01]  /*66b0*/  WARPSYNC 0xffffffff ;  /* 0xffffffff00007948 */ /* 0x000fe20003800000 */
[----:B------:R-:W-:-:S02]  /*66c0*/  ISETP.GT.AND P1, PT, R18, 0x3f, PT ;  /* 0x0000003f1200780c */ /* 0x000fc40003f24270 */
[----:B------:R-:W-:Y:S02]  /*66d0*/  ISETP.NE.AND P0, PT, R0, 0x40, PT ;  /* 0x000000400000780c */ /* 0x000fe40003f05270 */
[C---:B------:R-:W-:Y:S02]  /*66e0*/  LOP3.LUT R0, R18.reuse, 0xffffffe0, RZ, 0xc0, !PT ;  /* 0xffffffe012007812 */ /* 0x040fe400078ec0ff */
[----:B------:R-:W-:-:S09]  /*66f0*/  ISETP.GT.AND P2, PT, R18, 0x1f, PT ;  /* 0x0000001f1200780c */ /* 0x000fd20003f44270 */
[----:B------:R-:W-:Y:S04]  /*6700*/  @!P0 STS.128 [R21.X4+-0x60], R8 ;  /* 0xffffa00815008388 */ /* 0x000fe80000004c00 */
[----:B------:R-:W-:Y:S01]  /*6710*/  BAR.SYNC.DEFER_BLOCKING 0x0 ;  /* 0x0000000000007b1d */ /* 0x000fe20000010000 */
[----:B------:R-:W-:-:S05]  /*6720*/  ISETP.NE.AND P0, PT, R0, 0x20, PT ;  /* 0x000000200000780c */ /* 0x000fca0003f05270 */
[----:B0-----:R-:W0:Y:S02]  /*6730*/  @!P1 LDS.128 R4, [R21.X4+0x220] ;  /* 0x0002200015049984 */ /* 0x001e240000004c00 */
        /* <DEDUP_REMOVED lines=13> */
.L_x_2896:
[----:B------:R-:W-:Y:S05]  /*6810*/  @P3 EXIT ;  /* 0x000000000000394d */ /* 0x000fea0003800000 */
[----:B------:R-:W-:-:S05]  /*6820*/  IMAD.MOV.U32 R0, RZ, RZ, c[0x0][0x258] ;  /* 0x00009600ff007624 */ /* 0x000fca00078e00ff */
[----:B------:R-:W-:-:S13]  /*6830*/  ISETP.NE.AND P0, PT, R0, 0x2, PT ;  /* 0x000000020000780c */ /* 0x000fda0003f05270 */
[----:B0-----:R-:W-:Y:S02]  /*6840*/  @P0 IMAD.MOV.U32 R5, RZ, RZ, 0x4 ;  /* 0x00000004ff050424 */ /* 0x001fe400078e00ff */
[----:B------:R-:W-:-:S04]  /*6850*/  @P0 IMAD R4, R22, 0x50, R3 ;  /* 0x0000005016040824 */ /* 0x000fc800078e0203 */
[----:B------:R-:W-:-:S05]  /*6860*/  @P0 IMAD.WIDE R4, R4, R5, c[0x0][0x160] ;  /* 0x0000580004040625 */ /* 0x000fca00078e0205 */
[----:B------:R0:W-:Y:S01]  /*6870*/  @P0 STG.E.128 [R4.64], R8 ;  /* 0x0000000804000986 */ /* 0x0001e2000c101d24 */
[----:B------:R-:W-:Y:S05]  /*6880*/  @P0 EXIT ;  /* 0x000000000000094d */ /* 0x000fea0003800000 */
[----:B0-----:R-:W-:Y:S02]  /*6890*/  IMAD.MOV.U32 R4, RZ, RZ, c[0x0][0x250] ;  /* 0x00009400ff047624 */ /* 0x001fe400078e00ff */
[----:B------:R-:W-:-:S05]  /*68a0*/  IMAD.MOV.U32 R5, RZ, RZ, c[0x0][0x254] ;  /* 0x00009500ff057624 */ /* 0x000fca00078e00ff */
[----:B------:R-:W3:Y:S01]  /*68b0*/  LDG.E R4, [R4.64] ;  /* 0x0000002404047981 */ /* 0x000ee2000c1e1900 */
        /* <DEDUP_REMOVED lines=25> */
.L_x_2851:
[----:B------:R-:W-:Y:S01]  /*6a50*/  IMAD.MOV.U32 R29, RZ, RZ, R0 ;  /* 0x000000ffff1d7224 */ /* 0x000fe200078e0000 */
[----:B------:R-:W-:Y:S01]  /*6a60*/  MOV R148, 0x6ab0 ;  /* 0x00006ab000947802 */ /* 0x000fe20000000f00 */
[----:B------:R-:W-:Y:S02]  /*6a70*/  IMAD.MOV.U32 R152, RZ, RZ, 0x10 ;  /* 0x00000010ff987424 */ /* 0x000fe400078e00ff */
[----:B------:R-:W-:Y:S02]  /*6a80*/  IMAD.MOV.U32 R153, RZ, RZ, 0x1f ;  /* 0x0000001fff997424 */ /* 0x000fe400078e00ff */
[----:B------:R-:W-:Y:S02]  /*6a90*/  IMAD.MOV.U32 R154, RZ, RZ, -0x1 ;  /* 0xffffffffff9a7424 */ /* 0x000fe400078e00ff */
[----:B0----5:R-:W-:Y:S05]  /*6aa0*/  CALL.REL.NOINC `($__internal_19_$__cuda_sm70_shflsync_bfly_p) ;  /* 0x0000040000007944 */ /* 0x021fea0003c00000 */
[----:B01----:R-:W-:Y:S05]  /*6ab0*/  BRA `(.L_x_2897) ;  /* 0xffffae6000007947 */ /* 0x003fea000383ffff */
.L_x_2852:
[----:B------:R-:W-:Y:S01]  /*6ac0*/  HFMA2.MMA R153, -RZ, RZ, 0, 1.847743988037109375e-06 ;  /* 0x0000001fff997435 */ /* 0x000fe200000001ff */
[----:B------:R-:W-:Y:S01]  /*6ad0*/  IMAD.MOV.U32 R29, RZ, RZ, R5 ;  /* 0x000000ffff1d7224 */ /* 0x000fe200078e0005 */
[----:B------:R-:W-:Y:S01]  /*6ae0*/  MOV R148, 0x6b20 ;  /* 0x00006b2000947802 */ /* 0x000fe20000000f00 */
[----:B------:R-:W-:-:S02]  /*6af0*/  IMAD.MOV.U32 R152, RZ, RZ, 0x8 ;  /* 0x00000008ff987424 */ /* 0x000fc400078e00ff */
[----:B------:R-:W-:Y:S02]  /*6b00*/  IMAD.MOV.U32 R154, RZ, RZ, -0x1 ;  /* 0xffffffffff9a7424 */ /* 0x000fe400078e00ff */
[----:B-1---5:R-:W-:Y:S05]  /*6b10*/  CALL.REL.NOINC `($__internal_19_$__cuda_sm70_shflsync_bfly_p) ;  /* 0x0000039000007944 */ /* 0x022fea0003c00000 */
[----:B-1----:R-:W-:Y:S01]  /*6b20*/  FADD.FTZ R0, R5, R29 ;  /* 0x0000001d05007221 */ /* 0x002fe20000010000 */
[----:B------:R-:W-:Y:S01]  /*6b30*/  MOV R148, 0x6b90 ;  /* 0x00006b9000947802 */ /* 0x000fe20000000f00 */
[----:B0-----:R-:W-:Y:S02]  /*6b40*/  IMAD.MOV.U32 R152, RZ, RZ, 0x4 ;  /* 0x00000004ff987424 */ /* 0x001fe400078e00ff */
[----:B------:R-:W-:Y:S02]  /*6b50*/  IMAD.MOV.U32 R153, RZ, RZ, 0x1f ;  /* 0x0000001fff997424 */ /* 0x000fe400078e00ff */
[----:B------:R-:W-:Y:S02]  /*6b60*/  IMAD.MOV.U32 R154, RZ, RZ, -0x1 ;  /* 0xffffffffff9a7424 */ /* 0x000fe400078e00ff */
[----:B------:R-:W-:Y:S02]  /*6b70*/  IMAD.MOV.U32 R29, RZ, RZ, R0 ;  /* 0x000000ffff1d7224 */ /* 0x000fe400078e0000 */
[----:B------:R-:W-:Y:S05]  /*6b80*/  CALL.REL.NOINC `($__internal_19_$__cuda_sm70_shflsync_bfly_p) ;  /* 0x0000032000007944 */ /* 0x000fea0003c00000 */
[----:B-1----:R-:W-:Y:S01]  /*6b90*/  FADD.FTZ R0, R0, R29 ;  /* 0x0000001d00007221 */ /* 0x002fe20000010000 */
[----:B------:R-:W-:Y:S01]  /*6ba0*/  MOV R148, 0x6c00 ;  /* 0x00006c0000947802 */ /* 0x000fe20000000f00 */
[----:B0-----:R-:W-:-:S02]  /*6bb0*/  IMAD.MOV.U32 R152, RZ, RZ, 0x2 ;  /* 0x00000002ff987424 */ /* 0x001fc400078e00ff */
[----:B------:R-:W-:Y:S02]  /*6bc0*/  IMAD.MOV.U32 R153, RZ, RZ, 0x1f ;  /* 0x0000001fff997424 */ /* 0x000fe400078e00ff */
[----:B------:R-:W-:Y:S02]  /*6bd0*/  IMAD.MOV.U32 R154, RZ, RZ, -0x1 ;  /* 0xffffffffff9a7424 */ /* 0x000fe400078e00ff */
[----:B------:R-:W-:Y:S02]  /*6be0*/  IMAD.MOV.U32 R29, RZ, RZ, R0 ;  /* 0x000000ffff1d7224 */ /* 0x000fe400078e0000 */
[----:B------:R-:W-:Y:S05]  /*6bf0*/  CALL.REL.NOINC `($__internal_19_$__cuda_sm70_shflsync_bfly_p) ;  /* 0x000002b000007944 */ /* 0x000fea0003c00000 */
[----:B-1----:R-:W-:Y:S01]  /*6c00*/  FADD.FTZ R4, R0, R29 ;  /* 0x0000001d00047221 */ /* 0x002fe20000010000 */
[----:B0-----:R-:W-:Y:S01]  /*6c10*/  MOV R154, 0xffffffff ;  /* 0xffffffff009a7802 */ /* 0x001fe20000000f00 */
[----:B------:R-:W-:Y:S01]  /*6c20*/  IMAD.MOV.U32 R152, RZ, RZ, 0x1 ;  /* 0x00000001ff987424 */ /* 0x000fe200078e00ff */
[----:B------:R-:W-:Y:S01]  /*6c30*/  MOV R148, 0x6c70 ;  /* 0x00006c7000947802 */ /* 0x000fe20000000f00 */
[----:B------:R-:W-:Y:S02]  /*6c40*/  IMAD.MOV.U32 R153, RZ, RZ, 0x1f ;  /* 0x0000001fff997424 */ /* 0x000fe400078e00ff */
[----:B------:R-:W-:-:S02]  /*6c50*/  IMAD.MOV.U32 R29, RZ, RZ, R4 ;  /* 0x000000ffff1d7224 */ /* 0x000fc400078e0004 */
[----:B------:R-:W-:Y:S05]  /*6c60*/  CALL.REL.NOINC `($__internal_19_$__cuda_sm70_shflsync_bfly_p) ;  /* 0x0000024000007944 */ /* 0x000fea0003c00000 */
[----:B01----:R-:W-:Y:S05]  /*6c70*/  BRA `(.L_x_2898) ;  /* 0xffffad3000007947 */ /* 0x003fea000383ffff */
.L_x_2857:
[----:B------:R-:W-:Y:S01]  /*6c80*/  IMAD.MOV.U32 R29, RZ, RZ, R158 ;  /* 0x000000ffff1d7224 */ /* 0x000fe200078e009e */
[----:B------:R-:W-:Y:S01]  /*6c90*/  MOV R148, 0x6ce0 ;  /* 0x00006ce000947802 */ /* 0x000fe20000000f00 */
[----:B------:R-:W-:-:S02]  /*6ca0*/  IMAD.MOV.U32 R152, RZ, RZ, 0x1 ;  /* 0x00000001ff987424 */ /* 0x000fc400078e00ff */
[----:B------:R-:W-:Y:S02]  /*6cb0*/  IMAD.MOV.U32 R153, RZ, RZ, 0x1f ;  /* 0x0000001fff997424 */ /* 0x000fe400078e00ff */
[----:B------:R-:W-:Y:S02]  /*6cc0*/  IMAD.MOV.U32 R154, RZ, RZ, -0x1 ;  /* 0xffffffffff9a7424 */ /* 0x000fe400078e00ff */
[----:B-----5:R-:W-:Y:S05]  /*6cd0*/  CALL.REL.NOINC `($__internal_19_$__cuda_sm70_shflsync_bfly_p) ;  /* 0x000001d000007944 */ /* 0x020fea0003c00000 */
[----:B01----:R-:W-:Y:S05]  /*6ce0*/  BRA `(.L_x_2899) ;  /* 0xffffd3f000007947 */ /* 0x003fea000383ffff */
.L_x_2861:
[----:B------:R-:W-:Y:S01]  /*6cf0*/  IMAD.MOV.U32 R29, RZ, RZ, R3 ;  /* 0x000000ffff1d7224 */ /* 0x000fe200078e0003 */
[----:B------:R-:W-:Y:S01]  /*6d00*/  MOV R148, 0x6d50 ;  /* 0x00006d5000947802 */ /* 0x000fe20000000f00 */
[----:B------:R-:W-:Y:S02]  /*6d10*/  IMAD.MOV.U32 R152, RZ, RZ, 0x10 ;  /* 0x00000010ff987424 */ /* 0x000fe400078e00ff */
[----:B------:R-:W-:Y:S02]  /*6d20*/  IMAD.MOV.U32 R153, RZ, RZ, 0x1f ;  /* 0x0000001fff997424 */ /* 0x000fe400078e00ff */
[----:B------:R-:W-:Y:S02]  /*6d30*/  IMAD.MOV.U32 R154, RZ, RZ, -0x1 ;  /* 0xffffffffff9a7424 */ /* 0x000fe400078e00ff */
[----:B012--5:R-:W-:Y:S05]  /*6d40*/  CALL.REL.NOINC `($__internal_19_$__cuda_sm70_shflsync_bfly_p) ;  /* 0x0000016000007944 */ /* 0x027fea0003c00000 */
[----:B01----:R-:W-:Y:S05]  /*6d50*/  BRA `(.L_x_2900) ;  /* 0xffffd5a000007947 */ /* 0x003fea000383ffff */
.L_x_2862:
[----:B------:R-:W-:Y:S01]  /*6d60*/  HFMA2.MMA R153, -RZ, RZ, 0, 1.847743988037109375e-06 ;  /* 0x0000001fff997435 */ /* 0x000fe200000001ff */
[----:B------:R-:W-:Y:S01]  /*6d70*/  IMAD.MOV.U32 R29, RZ, RZ, R6 ;  /* 0x000000ffff1d7224 */ /* 0x000fe200078e0006 */
[----:B------:R-:W-:Y:S01]  /*6d80*/  MOV R148, 0x6dc0 ;  /* 0x00006dc000947802 */ /* 0x000fe20000000f00 */
[----:B------:R-:W-:-:S02]  /*6d90*/  IMAD.MOV.U32 R152, RZ, RZ, 0x8 ;  /* 0x00000008ff987424 */ /* 0x000fc400078e00ff */
[----:B------:R-:W-:Y:S02]  /*6da0*/  IMAD.MOV.U32 R154, RZ, RZ, -0x1 ;  /* 0xffffffffff9a7424 */ /* 0x000fe400078e00ff */
[----:B0123-5:R-:W-:Y:S05]  /*6db0*/  CALL.REL.NOINC `($__internal_19_$__cuda_sm70_shflsync_bfly_p) ;  /* 0x000000f000007944 */ /* 0x02ffea0003c00000 */
[----:B-1----:R-:W-:Y:S01]  /*6dc0*/  FMNMX.FTZ R4, R6, R29, !PT ;  /* 0x0000001d06047209 */ /* 0x002fe20007810000 */
[----:B0-----:R-:W-:Y:S01]  /*6dd0*/  IMAD.MOV.U32 R152, RZ, RZ, 0x4 ;  /* 0x00000004ff987424 */ /* 0x001fe200078e00ff */
[----:B------:R-:W-:Y:S01]  /*6de0*/  MOV R148, 0x6e30 ;  /* 0x00006e3000947802 */ /* 0x000fe20000000f00 */
[----:B------:R-:W-:Y:S02]  /*6df0*/  IMAD.MOV.U32 R153, RZ, RZ, 0x1f ;  /* 0x0000001fff997424 */ /* 0x000fe400078e00ff */
[----:B------:R-:W-:Y:S02]  /*6e00*/  IMAD.MOV.U32 R154, RZ, RZ, -0x1 ;  /* 0xffffffffff9a7424 */ /* 0x000fe400078e00ff */
[----:B------:R-:W-:Y:S02]  /*6e10*/  IMAD.MOV.U32 R29, RZ, RZ, R4 ;  /* 0x000000ffff1d7224 */ /* 0x000fe400078e0004 */
[----:B------:R-:W-:Y:S05]  /*6e20*/  CALL.REL.NOINC `($__internal_19_$__cuda_sm70_shflsync_bfly_p) ;  /* 0x0000008000007944 */ /* 0x000fea0003c00000 */
[----:B-1----:R-:W-:Y:S01]  /*6e30*/  FMNMX.FTZ R4, R4, R29, !PT ;  /* 0x0000001d04047209 */ /* 0x002fe20007810000 */
[----:B0-----:R-:W-:Y:S01]  /*6e40*/  IMAD.MOV.U32 R152, RZ, RZ, 0x2 ;  /* 0x00000002ff987424 */ /* 0x001fe200078e00ff */
[----:B------:R-:W-:Y:S01]  /*6e50*/  MOV R148, 0x6ea0 ;  /* 0x00006ea000947802 */ /* 0x000fe20000000f00 */
[----:B------:R-:W-:-:S02]  /*6e60*/  IMAD.MOV.U32 R153, RZ, RZ, 0x1f ;  /* 0x0000001fff997424 */ /* 0x000fc400078e00ff */
[----:B------:R-:W-:Y:S02]  /*6e70*/  IMAD.MOV.U32 R154, RZ, RZ, -0x1 ;  /* 0xffffffffff9a7424 */ /* 0x000fe400078e00ff */
[----:B------:R-:W-:Y:S02]  /*6e80*/  IMAD.MOV.U32 R29, RZ, RZ, R4 ;  /* 0x000000ffff1d7224 */ /* 0x000fe400078e0004 */
[----:B------:R-:W-:Y:S05]  /*6e90*/  CALL.REL.NOINC `($__internal_19_$__cuda_sm70_shflsync_bfly_p) ;  /* 0x0000001000007944 */ /* 0x000fea0003c00000 */
[----:B01----:R-:W-:Y:S05]  /*6ea0*/  BRA `(.L_x_2901) ;  /* 0xffffd4c000007947 */ /* 0x003fea000383ffff */
        .weak           $__internal_19_$__cuda_sm70_shflsync_bfly_p
        .type           $__internal_19_$__cuda_sm70_shflsync_bfly_p,@function
        .size           $__internal_19_$__cuda_sm70_shflsync_bfly_p,(.L_x_3270 - $__internal_19_$__cuda_sm70_shflsync_bfly_p)
$__internal_19_$__cuda_sm70_shflsync_bfly_p:
[----:B------:R-:W-:Y:S01]  /*6eb0*/  IMAD.MOV.U32 R149, RZ, RZ, 0x0 ;  /* 0x00000000ff957424 */ /* 0x000fe200078e00ff */
[----:B------:R-:W-:Y:S04]  /*6ec0*/  WARPSYNC R154 ;  /* 0x0000009a00007348 */ /* 0x000fe80003800000 */
[----:B------:R0:W1:Y:S01]  /*6ed0*/  SHFL.BFLY PT, R29, R29, R152, R153 ;  /* 0x0c0000981d1d7389 */ /* 0x00006200000e0099 */
[----:B------:R-:W-:Y:S05]  /*6ee0*/  RET.REL.NODEC R148 `(_ZN4mmha33masked_multihead_attention_kernelIfLi80ELi128ELi2ELi32ELi128ELb0ELb1EEEv26Multihead_attention_paramsIT_XT5_EE) ;  /* 0xffff911094007950 */ /* 0x000fea0003c3ffff */
.L_x_2902:
        /* <DEDUP_REMOVED lines=9> */
.L_x_3270:


//--------------------- .text._ZN4mmha33masked_multihead_attention_kernelIfLi80ELi128ELi4ELi32ELi64ELb0ELb1EEEv26Multihead_attention_paramsIT_XT5_EE --------------------------
	.section	.text._ZN4mmha33masked_multihead_attention_kernelIfLi80ELi128ELi4ELi32ELi64ELb0ELb1EEEv26Multihead_attention_paramsIT_XT5_EE,"ax",@progbits
	.sectioninfo	@"SHI_REGISTERS=110"
	.align	128
        .global         _ZN4mmha33masked_multihead_attention_kernelIfLi80ELi128ELi4ELi32ELi64ELb0ELb1EEEv26Multihead_attention_paramsIT_XT5_EE
        .type           _ZN4mmha33masked_multihead_attention_kernelIfLi80ELi128ELi4ELi32ELi64ELb0ELb1EEEv26Multihead_attention_paramsIT_XT5_EE,@function
        .size           _ZN4mmha33masked_multihead_attention_kernelIfLi80ELi128ELi4ELi32ELi64ELb0ELb1EEEv26Multihead_attention_paramsIT_XT5_EE,(.L_x_3271 - _ZN4mmha33masked_multihead_attention_kernelIfLi80ELi128ELi4ELi32ELi64ELb0ELb1EEEv26Multihead_attention_paramsIT_XT5_EE)
        .other          _ZN4mmha33masked_multihead_attention_kernelIfLi80ELi128ELi4ELi32ELi64ELb0ELb1EEEv26Multihead_attention_paramsIT_XT5_EE,@"STO_CUDA_ENTRY STV_DEFAULT"
_ZN4mmha33masked_multihead_attention_kernelIfLi80ELi128ELi4ELi32ELi64ELb0ELb1EEEv26Multihead_attention_paramsIT_XT5_EE:
.text._ZN4mmha33masked_multihead_attention_kernelIfLi80ELi128ELi4ELi32ELi64ELb0ELb1EEEv26Multihead_attention_paramsIT_XT5_EE:
        /* <DEDUP_REMOVED lines=11> */
.L_x_2903:
        /* <DEDUP_REMOVED lines=18> */
[----:B------:R-:W-:-:S13]  /*01d0*/  ISETP.GT.U32.AND P3, PT, R9, R0, PT ;  /* 0x000000000900720c */ /* 0x000fda0003f64070 */
[----:B------:R-:W-:-:S05]  /*01e0*/  @!P3 IMAD.IADD R0, R0, 0x1, -R9 ;  /* 0x000000010000b824 */ /* 0x000fca00078e0a09 */
[----:B------:R-:W-:Y:S02]  /*01f0*/  ISETP.GE.U32.AND P2, PT, R0, R9, PT ;  /* 0x000000090000720c */ /* 0x000fe40003f46070 */
[----:B------:R-:W-:Y:S02]  /*0200*/  LOP3.LUT R0, R3, c[0x0][0x1d0], RZ, 0x3c, !PT ;  /* 0x0000740003007a12 */ /* 0x000fe400078e3cff */
[----:B------:R-:W-:Y:S02]  /*0210*/  IABS R9, c[0x0][0x1d4] ;  /* 0x0000750000097a13 */ /* 0x000fe40000000000 */
[----:B------:R-:W-:Y:S02]  /*0220*/  ISETP.GE.AND P4, PT, R0, RZ, PT ;  /* 0x000000ff0000720c */ /* 0x000fe40003f86270 */
[----:B------:R-:W0:Y:S01]  /*0230*/  I2F.RP R0, R9 ;  /* 0x0000000900007306 */ /* 0x000e220000209400 */
[----:B------:R-:W-:Y:S02]  /*0240*/  @!P3 IADD3 R7, R7, 0x1, RZ ;  /* 0x000000010707b810 */ /* 0x000fe40007ffe0ff */
[----:B------:R-:W-:-:S05]  /*0250*/  ISETP.NE.U32.AND P1, PT, RZ, c[0x0][0x240], PT ;  /* 0x00009000ff007a0c */ /* 0x000fca0003f25070 */
[----:B0-----:R-:W0:Y:S01]  /*0260*/  MUFU.RCP R0, R0 ;  /* 0x0000000000007308 */ /* 0x001e220000001000 */
[----:B------:R-:W-:Y:S02]  /*0270*/  @P2 IADD3 R7, R7, 0x1, RZ ;  /* 0x0000000107072810 */ /* 0x000fe40007ffe0ff */
[----:B------:R-:W-:Y:S02]  /*0280*/  ISETP.NE.AND P3, PT, RZ, c[0x0][0x1d0], PT ;  /* 0x00007400ff007a0c */ /* 0x000fe40003f65270 */
[----:B------:R-:W-:Y:S01]  /*0290*/  ISETP.NE.AND.EX P1, PT, RZ, c[0x0][0x244], PT, P1 ;  /* 0x00009100ff007a0c */ /* 0x000fe20003f25310 */
[----:B------:R-:W-:Y:S01]  /*02a0*/  IMAD.MOV.U32 R31, RZ, RZ, R7 ;  /* 0x000000ffff1f7224 */ /* 0x000fe200078e0007 */
[----:B0-----:R-:W-:-:S04]  /*02b0*/  IADD3 R6, R0, 0xffffffe, RZ ;  /* 0x0ffffffe00067810 */ /* 0x001fc80007ffe0ff */
[----:B------:R0:W3:Y:S01]  /*02c0*/  F2I.FTZ.U32.TRUNC.NTZ R7, R6 ;  /* 0x0000000600077305 */ /* 0x0000e2000021f000 */
[----:B------:R-:W-:-:S04]  /*02d0*/  @!P4 IMAD.MOV R31, RZ, RZ, -R31 ;  /* 0x000000ffff1fc224 */ /* 0x000fc800078e0a1f */
[----:B------:R-:W-:Y:S02]  /*02e0*/  @!P3 LOP3.LUT R31, RZ, c[0x0][0x1d0], RZ, 0x33, !PT ;  /* 0x00007400ff1fba12 */ /* 0x000fe400078e33ff */
[----:B-1----:R-:W-:Y:S02]  /*02f0*/  @P1 IMAD.MOV.U32 R4, RZ, RZ, 0x4 ;  /* 0x00000004ff041424 */ /* 0x002fe400078e00ff */
[----:B------:R-:W-:Y:S02]  /*0300*/  IMAD.MOV.U32 R26, RZ, RZ, RZ ;  /* 0x000000ffff1a7224 */ /* 0x000fe400078e00ff */
[----:B------:R-:W-:-:S04]  /*0310*/  @P1 IMAD.WIDE R4, R31, R4, c[0x0][0x240] ;  /* 0x000090001f041625 */ /* 0x000fc800078e0204 */
[----:B0-----:R-:W-:Y:S01]  /*0320*/  IMAD.MOV.U32 R6, RZ, RZ, RZ ;  /* 0x000000ffff067224 */ /* 0x001fe200078e00ff */
[----:B------:R0:W5:Y:S01]  /*0330*/  @P1 LDG.E R26, [R4.64] ;  /* 0x00000024041a1981 */ /* 0x000162000c1e1900 */
[----:B---3--:R-:W-:-:S04]  /*0340*/  IMAD.MOV R2, RZ, RZ, -R7 ;  /* 0x000000ffff027224 */ /* 0x008fc800078e0a07 */
[----:B0-----:R-:W-:-:S04]  /*0350*/  IMAD R5, R2, R9, RZ ;  /* 0x0000000902057224 */ /* 0x001fc800078e02ff */
[----:B------:R-:W-:Y:S01]  /*0360*/  IMAD.HI.U32 R7, R7, R5, R6 ;  /* 0x0000000507077227 */ /* 0x000fe200078e0006 */
[----:B------:R-:W0:Y:S04]  /*0370*/  S2R R24, SR_TID.X ;  /* 0x0000000000187919 */ /* 0x000e280000002100 */
[----:B------:R-:W1:Y:S01]  /*0380*/  S2R R60, SR_CTAID.X ;  /* 0x00000000003c7919 */ /* 0x000e620000002500 */
[----:B------:R-:W-:Y:S01]  /*0390*/  IMAD.MOV.U32 R0, RZ, RZ, c[0x0][0x258] ;  /* 0x00009600ff007624 */ /* 0x000fe200078e00ff */
[----:B------:R-:W-:Y:S01]  /*03a0*/  ISETP.NE.AND P2, PT, RZ, c[0x0][0x1c8], PT ;  /* 0x00007200ff007a0c */ /* 0x000fe20003f45270 */
[----:B------:R-:W-:Y:S02]  /*03b0*/  IMAD.MOV.U32 R44, RZ, RZ, 0x1 ;  /* 0x00000001ff2c7424 */ /* 0x000fe400078e00ff */
[C---:B------:R-:W-:Y:S01]  /*03c0*/  IMAD R23, R3.reuse, c[0x0][0x1d4], RZ ;  /* 0x0000750003177a24 */ /* 0x040fe200078e02ff */
[----:B------:R-:W-:Y:S01]  /*03d0*/  BSSY B0, `(.L_x_2904) ;  /* 0x0000038000007945 */ /* 0x000fe20003800000 */
[----:B------:R-:W-:Y:S01]  /*03e0*/  IMAD R29, R44, c[0x0][0x24c], RZ ;  /* 0x000093002c1d7a24 */ /* 0x000fe200078e02ff */
[----:B0-----:R-:W-:Y:S01]  /*03f0*/  ISETP.GE.AND P4, PT, R24, 0x14, PT ;  /* 0x000000141800780c */ /* 0x001fe20003f86270 */
[----:B-1----:R-:W-:-:S04]  /*0400*/  IMAD R19, R3, c[0x0][0x1d8], R60 ;  /* 0x0000760003137a24 */ /* 0x002fc800078e023c */
[----:B------:R-:W-:Y:S02]  /*0410*/  IMAD R19, R19, 0x50, RZ ;  /* 0x0000005013137824 */ /* 0x000fe400078e02ff */
[----:B------:R-:W-:Y:S01]  /*0420*/  IMAD.SHL.U32 R30, R24, 0x4, RZ ;  /* 0x00000004181e7824 */ /* 0x000fe200078e00ff */
[----:B------:R-:W-:-:S05]  /*0430*/  SHF.R.S32.HI R22, RZ, 0x1f, R23 ;  /* 0x0000001fff167819 */ /* 0x000fca0000011417 */
[----:B------:R-:W-:Y:S01]  /*0440*/  @P4 CS2R R34, SRZ ;  /* 0x0000000000224805 */ /* 0x000fe2000001ff00 */
[----:B------:R-:W-:Y:S01]  /*0450*/  @P4 CS2R R32, SRZ ;  /* 0x0000000000204805 */ /* 0x000fe2000001ff00 */
[----:B--2---:R-:W-:Y:S02]  /*0460*/  @P0 IADD3 R25, R25, c[0x0][0x210], RZ ;  /* 0x0000840019190a10 */ /* 0x004fe40007ffe0ff */
[----:B------:R-:W-:-:S04]  /*0470*/  @!P0 MOV R25, c[0x0][0x1ec] ;  /* 0x00007b0000198a02 */ /* 0x000fc80000000f00 */
[----:B------:R-:W-:-:S05]  /*0480*/  IABS R18, R25 ;  /* 0x0000001900127213 */ /* 0x000fca0000000000 */
[----:B------:R-:W-:-:S04]  /*0490*/  IMAD.HI.U32 R7, R7, R18, RZ ;  /* 0x0000001207077227 */ /* 0x000fc800078e00ff */
[----:B------:R-:W-:-:S04]  /*04a0*/  IMAD.MOV R7, RZ, RZ, -R7 ;  /* 0x000000ffff077224 */ /* 0x000fc800078e0a07 */
[----:B------:R-:W-:-:S05]  /*04b0*/  IMAD R18, R9, R7, R18 ;  /* 0x0000000709127224 */ /* 0x000fca00078e0212 */
[----:B------:R-:W-:-:S13]  /*04c0*/  ISETP.GT.U32.AND P0, PT, R9, R18, PT ;  /* 0x000000120900720c */ /* 0x000fda0003f04070 */
[----:B------:R-:W-:-:S05]  /*04d0*/  @!P0 IMAD.IADD R18, R18, 0x1, -R9 ;  /* 0x0000000112128824 */ /* 0x000fca00078e0a09 */
[----:B------:R-:W-:Y:S02]  /*04e0*/  ISETP.GT.U32.AND P1, PT, R9, R18, PT ;  /* 0x000000120900720c */ /* 0x000fe40003f24070 */
[----:B------:R-:W-:Y:S01]  /*04f0*/  ISETP.NE.AND P0, PT, R0, 0x2, PT ;  /* 0x000000020000780c */ /* 0x000fe20003f05270 */
[----:B------:R-:W-:Y:S01]  /*0500*/  IMAD R0, R60, 0x50, RZ ;  /* 0x000000503c007824 */ /* 0x000fe200078e02ff */
[----:B------:R-:W-:-:S03]  /*0510*/  ISETP.GE.AND P3, PT, R25, RZ, PT ;  /* 0x000000ff1900720c */ /* 0x000fc60003f66270 */
[----:B------:R-:W-:-:S06]  /*0520*/  IMAD R2, R3, c[0x0][0x1c8], R0 ;  /* 0x0000720003027a24 */ /* 0x000fcc00078e0200 */
[----:B------:R-:W-:Y:S02]  /*0530*/  @!P1 IMAD.IADD R18, R18, 0x1, -R9 ;  /* 0x0000000112129824 */ /* 0x000fe400078e0a09 */
[----:B------:R-:W-:Y:S01]  /*0540*/  IMAD.MOV.U32 R9, RZ, RZ, c[0x0][0x248] ;  /* 0x00009200ff097624 */ /* 0x000fe200078e00ff */
[----:B------:R-:W-:-:S03]  /*0550*/  SEL R17, R19, R2, !P2 ;  /* 0x0000000213117207 */ /* 0x000fc60005000000 */
[----:B------:R-:W-:Y:S01]  /*0560*/  IMAD.WIDE.U32 R8, R44, R9, c[0x2][0x0] ;  /* 0x008000002c087625 */ /* 0x000fe200078e0009 */
[----:B------:R-:W-:Y:S02]  /*0570*/  ISETP.NE.AND P1, PT, RZ, c[0x0][0x1d4], PT ;  /* 0x00007500ff007a0c */ /* 0x000fe40003f25270 */
[----:B------:R-:W-:Y:S01]  /*0580*/  IADD3 R16, R25, -c[0x0][0x1d4], R44 ;  /* 0x8000750019107a10 */ /* 0x000fe20007ffe02c */
[--C-:B------:R-:W-:Y:S01]  /*0590*/  IMAD.IADD R14, R0, 0x1, R30.reuse ;  /* 0x00000001000e7824 */ /* 0x100fe200078e021e */
[----:B------:R-:W-:Y:S01]  /*05a0*/  @!P3 IADD3 R18, -R18, RZ, RZ ;  /* 0x000000ff1212b210 */ /* 0x000fe20007ffe1ff */
[----:B------:R-:W-:Y:S02]  /*05b0*/  IMAD.IADD R29, R9, 0x1, R29 ;  /* 0x00000001091d7824 */ /* 0x000fe400078e021d */
[----:B------:R-:W-:Y:S01]  /*05c0*/  IMAD.IADD R0, R17, 0x1, R30 ;  /* 0x0000000111007824 */ /* 0x000fe200078e021e */
[----:B------:R-:W-:Y:S05]  /*05d0*/  @P4 BRA `(.L_x_2905) ;  /* 0x0000017000004947 */ /* 0x000fea0003800000 */
[----:B------:R-:W-:-:S05]  /*05e0*/  IMAD.MOV.U32 R2, RZ, RZ, c[0x0][0x258] ;  /* 0x00009600ff027624 */ /* 0x000fca00078e00ff */
[----:B------:R-:W-:-:S13]  /*05f0*/  ISETP.NE.AND P2, PT, R2, 0x2, PT ;  /* 0x000000020200780c */ /* 0x000fda0003f45270 */
[----:B------:R-:W-:-:S04]  /*0600*/  @!P2 IADD3 R6, P3, R0, c[0x0][0x168], RZ ;  /* 0x00005a000006aa10 */ /* 0x000fc80007f7e0ff */
[----:B------:R-:W-:-:S05]  /*0610*/  @!P2 LEA.HI.X.SX32 R7, R0, c[0x0][0x16c], 0x1, P3 ;  /* 0x00005b000007aa11 */ /* 0x000fca00018f0eff */
[----:B------:R-:W2:Y:S01]  /*0620*/  @!P2 LDG.E R6, [R6.64] ;  /* 0x000000240606a981 */ /* 0x000ea2000c1e1900 */
[----:B------:R-:W-:Y:S02]  /*0630*/  @P2 IMAD.MOV.U32 R35, RZ, RZ, 0x4 ;  /* 0x00000004ff232424 */ /* 0x000fe400078e00ff */
[----:B------:R-:W-:Y:S02]  /*0640*/  @!P2 IMAD.MOV.U32 R5, RZ, RZ, c[0x0][0x24c] ;  /* 0x00009300ff05a624 */ /* 0x000fe400078e00ff */
[----:B------:R-:W-:-:S04]  /*0650*/  @P2 IMAD.WIDE R34, R0, R35, c[0x0][0x168] ;  /* 0x00005a0000222625 */ /* 0x000fc800078e0223 */
[----:B------:R-:W-:Y:S02]  /*0660*/  @!P2 IMAD.MOV.U32 R4, RZ, RZ, c[0x0][0x248] ;  /* 0x00009200ff04a624 */ /* 0x000fe400078e00ff */
[----:B------:R-:W5:Y:S04]  /*0670*/  @P2 LDG.E.128 R32, [R34.64] ;  /* 0x0000002422202981 */ /* 0x000f68000c1e1d00 */
[----:B------:R-:W3:Y:S01]  /*0680*/  @!P2 LDG.E R5, [R4.64] ;  /* 0x000000240405a981 */ /* 0x000ee2000c1e1900 */
[----:B--2---:R-:W-:Y:S02]  /*0690*/  @!P2 PRMT R2, R6, 0x9910, RZ ;  /* 0x000099100602a816 */ /* 0x004fe400000000ff */
[--C-:B------:R-:W-:Y:S02]  /*06a0*/  @!P2 SHF.R.U32.HI R10, RZ, 0x10, R6.reuse ;  /* 0x00000010ff0aa819 */ /* 0x100fe40000011606 */
[----:B------:R-:W-:-:S02]  /*06b0*/  @!P2 SHF.R.U32.HI R11, RZ, 0x18, R6 ;  /* 0x00000018ff0ba819 */ /* 0x000fc40000011606 */
[----:B------:R-:W-:Y:S01]  /*06c0*/  @!P2 SHF.R.S32.HI R2, RZ, 0x8, R2 ;  /* 0x00000008ff02a819 */ /* 0x000fe20000011402 */
[----:B------:R-:W3:Y:S08]  /*06d0*/  @!P2 I2F.S8 R12, R6 ;  /* 0x00000006000ca306 */ /* 0x000ef00000001400 */
[----:B------:R-:W0:Y:S08]  /*06e0*/  @!P2 I2F.S8 R10, R10 ;  /* 0x0000000a000aa306 */ /* 0x000e300000001400 */
[----:B------:R-:W1:Y:S08]  /*06f0*/  @!P2 I2F.S8 R11, R11 ;  /* 0x0000000b000ba306 */ /* 0x000e700000001400 */
[----:B------:R-:W2:Y:S01]  /*0700*/  @!P2 I2F.S16 R2, R2 ;  /* 0x000000020002a306 */ /* 0x000ea20000101400 */
[----:B---3--:R-:W-:-:S02]  /*0710*/  @!P2 FMUL.FTZ R32, R12, R5 ;  /* 0x000000050c20a220 */ /* 0x008fc40000410000 */
[-C--:B0-----:R-:W-:Y:S02]  /*0720*/  @!P2 FMUL.FTZ R34, R10, R5.reuse ;  /* 0x000000050a22a220 */ /* 0x081fe40000410000 */
[-C--:B-1----:R-:W-:Y:S02]  /*0730*/  @!P2 FMUL.FTZ R35, R11, R5.reuse ;  /* 0x000000050b23a220 */ /* 0x082fe40000410000 */
[----:B--2---:R-:W-:Y:S02]  /*0740*/  @!P2 FMUL.FTZ R33, R2, R5 ;  /* 0x000000050221a220 */ /* 0x004fe40000410000 */
.L_x_2905:
[----:B------:R-:W-:Y:S05]  /*0750*/  BSYNC B0 ;  /* 0x0000000000007941 */ /* 0x000fea0003800000 */
.L_x_2904:
        /* <DEDUP_REMOVED lines=11> */
[----:B------:R-:W-:-:S06]  /*0810*/  IMAD.WIDE R4, R0, R5, c[0x0][0x178] ;  /* 0x00005e0000047625 */ /* 0x000fcc00078e0205 */
[----:B------:R-:W5:Y:S01]  /*0820*/  LDG.E.128 R4, [R4.64] ;  /* 0x0000002404047981 */ /* 0x000f62000c1e1d00 */
[----:B------:R-:W-:Y:S05]  /*0830*/  BRA `(.L_x_2908) ;  /* 0x0000010000007947 */ /* 0x000fea0003800000 */
.L_x_2907:
[C---:B------:R-:W-:Y:S01]  /*0840*/  IADD3 R4, P0, R0.reuse, c[0x0][0x178], RZ ;  /* 0x00005e0000047a10 */ /* 0x040fe20007f1e0ff */
[----:B------:R-:W2:Y:S03]  /*0850*/  LDG.E R9, [R28.64] ;  /* 0x000000241c097981 */ /* 0x000ea6000c1e1900 */
[----:B------:R-:W-:-:S06]  /*0860*/  LEA.HI.X.SX32 R5, R0, c[0x0][0x17c], 0x1, P0 ;  /* 0x00005f0000057a11 */ /* 0x000fcc00000f0eff */
        /* <DEDUP_REMOVED lines=13> */
.L_x_2908:
[----:B------:R-:W-:Y:S05]  /*0940*/  BSYNC B0 ;  /* 0x0000000000007941 */ /* 0x000fea0003800000 */
.L_x_2906:
[----:B------:R-:W-:Y:S01]  /*0950*/  ISETP.GT.AND P4, PT, R24, 0x13, PT ;  /* 0x000000131800780c */ /* 0x000fe20003f84270 */
[----:B------:R-:W-:Y:S01]  /*0960*/  CS2R R8, SRZ ;  /* 0x0000000000087805 */ /* 0x000fe2000001ff00 */
[----:B------:R-:W-:Y:S01]  /*0970*/  ISETP.EQ.U32.AND P2, PT, RZ, c[0x0][0x170], PT ;  /* 0x00005c00ff007a0c */ /* 0x000fe20003f42070 */
[----:B------:R-:W-:Y:S01]  /*0980*/  CS2R R10, SRZ ;  /* 0x00000000000a7805 */ /* 0x000fe2000001ff00 */
[----:B------:R-:W-:Y:S02]  /*0990*/  ISETP.EQ.U32.AND P1, PT, RZ, c[0x0][0x180], PT ;  /* 0x00006000ff007a0c */ /* 0x000fe40003f22070 */
[----:B------:R-:W-:-:S02]  /*09a0*/  ISETP.EQ.OR.EX P2, PT, RZ, c[0x0][0x174], P4, P2 ;  /* 0x00005d00ff007a0c */ /* 0x000fc40002742720 */
[----:B------:R-:W-:Y:S02]  /*09b0*/  ISETP.GT.AND P3, PT, R24, 0x1f, PT ;  /* 0x0000001f1800780c */ /* 0x000fe40003f64270 */
[----:B------:R-:W-:Y:S02]  /*09c0*/  ISETP.EQ.U32.AND P0, PT, RZ, c[0x0][0x240], PT ;  /* 0x00009000ff007a0c */ /* 0x000fe40003f02070 */
[----:B------:R-:W-:Y:S02]  /*09d0*/  ISETP.EQ.OR.EX P1, PT, RZ, c[0x0][0x184], P4, P1 ;  /* 0x00006100ff007a0c */ /* 0x000fe40002722710 */
[----:B------:R-:W-:Y:S01]  /*09e0*/  ISETP.EQ.OR.EX P0, PT, RZ, c[0x0][0x244], P3, P0 ;  /* 0x00009100ff007a0c */ /* 0x000fe20001f02700 */
[----:B------:R-:W-:Y:S01]  /*09f0*/  CS2R R36, SRZ ;  /* 0x0000000000247805 */ /* 0x000fe2000001ff00 */
[----:B------:R-:W-:Y:S01]  /*0a00*/  CS2R R38, SRZ ;  /* 0x0000000000267805 */ /* 0x000fe2000001ff00 */
[----:B------:R-:W-:Y:S02]  /*0a10*/  P2R R0, PR, RZ, 0x10 ;  /* 0x00000010ff007803 */ /* 0x000fe40000000000 */
[----:B------:R-:W-:Y:S01]  /*0a20*/  @!P2 IMAD.MOV.U32 R13, RZ, RZ, 0x4 ;  /* 0x00000004ff0da424 */ /* 0x000fe200078e00ff */
[----:B------:R-:W-:-:S03]  /*0a30*/  P2R R0, PR, RZ, 0x8 ;  /* 0x00000008ff007803 */ /* 0x000fc60000000000 */
[----:B------:R-:W-:-:S04]  /*0a40*/  @!P2 IMAD.WIDE R12, R14, R13, c[0x0][0x170] ;  /* 0x00005c000e0ca625 */ /* 0x000fc800078e020d */
[----:B------:R-:W-:Y:S01]  /*0a50*/  @!P1 IMAD.MOV.U32 R15, RZ, RZ, 0x4 ;  /* 0x00000004ff0f9424 */ /* 0x000fe200078e00ff */
[----:B------:R0:W2:Y:S01]  /*0a60*/  @!P2 LDG.E.128 R8, [R12.64] ;  /* 0x000000240c08a981 */ /* 0x0000a2000c1e1d00 */
[----:B-----5:R-:W-:Y:S01]  /*0a70*/  @!P0 IMAD R21, R26, c[0x0][0x1d8], R60 ;  /* 0x000076001a158a24 */ /* 0x020fe200078e023c */
[----:B------:R-:W-:Y:S01]  /*0a80*/  ISETP.NE.U32.AND P2, PT, RZ, c[0x0][0x1f8], PT ;  /* 0x00007e00ff007a0c */ /* 0x000fe20003f45070 */
[----:B------:R-:W-:-:S04]  /*0a90*/  @!P1 IMAD.WIDE R14, R14, R15, c[0x0][0x180] ;  /* 0x000060000e0e9625 */ /* 0x000fc800078e020f */
[----:B------:R-:W-:Y:S01]  /*0aa0*/  @!P0 IMAD.MOV.U32 R27, RZ, RZ, 0x4 ;  /* 0x00000004ff1b8424 */ /* 0x000fe200078e00ff */
[----:B------:R-:W3:Y:S01]  /*0ab0*/  @!P1 LDG.E.128 R36, [R14.64] ;  /* 0x000000240e249981 */ /* 0x000ee2000c1e1d00 */
[----:B------:R-:W-:Y:S01]  /*0ac0*/  ISETP.NE.AND.EX P2, PT, RZ, c[0x0][0x1fc], PT, P2 ;  /* 0x00007f00ff007a0c */ /* 0x000fe20003f45320 */
[----:B0-----:R-:W-:-:S04]  /*0ad0*/  @!P0 IMAD R12, R21, 0x50, R30 ;  /* 0x00000050150c8824 */ /* 0x001fc800078e021e */
[----:B------:R-:W-:-:S05]  /*0ae0*/  @!P0 IMAD.WIDE R12, R12, R27, c[0x0][0x230] ;  /* 0x00008c000c0c8625 */ /* 0x000fca00078e021b */
[----:B------:R-:W4:Y:S01]  /*0af0*/  @!P0 LDG.E.128 R40, [R12.64] ;  /* 0x000000240c288981 */ /* 0x000f22000c1e1d00 */
[----:B------:R-:W0:Y:S02]  /*0b00*/  LDC.U8 R0, c[0x0][0x1e4] ;  /* 0x00007900ff007b82 */ /* 0x000e240000000000 */
[----:B------:R-:W-:Y:S01]  /*0b10*/  @P2 MOV R20, 0x4 ;  /* 0x0000000400142802 */ /* 0x000fe20000000f00 */
[----:B------:R-:W-:-:S04]  /*0b20*/  IMAD.MOV.U32 R2, RZ, RZ, RZ ;  /* 0x000000ffff027224 */ /* 0x000fc800078e00ff */
[----:B------:R-:W-:Y:S01]  /*0b30*/  @P2 IMAD.WIDE R20, R3, R20, c[0x0][0x1f8] ;  /* 0x00007e0003142625 */ /* 0x000fe200078e0214 */
[----:B------:R-:W-:-:S04]  /*0b40*/  ISETP.LT.AND P3, PT, RZ, c[0x0][0x1e0], PT ;  /* 0x00007800ff007a0c */ /* 0x000fc80003f61270 */
[----:B------:R1:W5:Y:S01]  /*0b50*/  @P2 LDG.E R2, [R20.64] ;  /* 0x0000002414022981 */ /* 0x000362000c1e1900 */
[----:B0-----:R-:W-:Y:S02]  /*0b60*/  ISETP.NE.AND P2, PT, R0, RZ, PT ;  /* 0x000000ff0000720c */ /* 0x001fe40003f45270 */
[----:B------:R-:W-:Y:S01]  /*0b70*/  ISETP.GE.AND P1, PT, R24, 0x20, PT ;  /* 0x000000201800780c */ /* 0x000fe20003f26270 */
[----:B--2---:R-:W-:Y:S02]  /*0b80*/  FADD.FTZ R32, R8, R32 ;  /* 0x0000002008207221 */ /* 0x004fe40000010000 */
[----:B------:R-:W-:Y:S02]  /*0b90*/  FADD.FTZ R33, R9, R33 ;  /* 0x0000002109217221 */ /* 0x000fe40000010000 */
[----:B------:R-:W-:Y:S02]  /*0ba0*/  FADD.FTZ R34, R10, R34 ;  /* 0x000000220a227221 */ /* 0x000fe40000010000 */
[----:B---3--:R-:W-:-:S02]  /*0bb0*/  FADD.FTZ R36, R36, R4 ;  /* 0x0000000424247221 */ /* 0x008fc40000010000 */
        /* <DEDUP_REMOVED lines=51> */
[----:B------:R-:W-:Y:S02]  /*0ef0*/  IMAD.MOV.U32 R7, RZ, RZ, c[0x4][0xd4] ;  /* 0x01003500ff077624 */ /* 0x000fe400078e00ff */
[----:B------:R-:W-:Y:S02]  /*0f00*/  IMAD.MOV.U32 R8, RZ, RZ, 0x53f ;  /* 0x0000053fff087424 */ /* 0x000fe400078e00ff */
[----:B------:R-:W-:-:S02]  /*0f10*/  IMAD.MOV.U32 R10, RZ, RZ, c[0x4][0x20] ;  /* 0x01000800ff0a7624 */ /* 0x000fc400078e00ff */
[----:B------:R-:W-:Y:S02]  /*0f20*/  IMAD.MOV.U32 R11, RZ, RZ, c[0x4][0x24] ;  /* 0x01000900ff0b7624 */ /* 0x000fe400078e00ff */
[----:B------:R-:W-:Y:S02]  /*0f30*/  IMAD.MOV.U32 R12, RZ, RZ, 0x1 ;  /* 0x00000001ff0c7424 */ /* 0x000fe400078e00ff */
        /* <DEDUP_REMOVED lines=9> */
.L_x_2911:
        /* <DEDUP_REMOVED lines=24> */
[C---:B------:R-:W-:Y:S01]  /*1150*/  IMAD R27, R5.reuse, 0x4, R21 ;  /* 0x00000004051b7824 */ /* 0x040fe200078e0215 */
[----:B------:R-:W-:Y:S01]  /*1160*/  SHF.L.U32 R0, R0, 0x1, RZ ;  /* 0x0000000100007819 */ /* 0x000fe200000006ff */
        /* <DEDUP_REMOVED lines=49> */
.L_x_2915:
[----:B------:R-:W-:Y:S05]  /*1480*/  BSYNC B1 ;  /* 0x0000000000017941 */ /* 0x000fea0003800000 */
.L_x_2914:
        /* <DEDUP_REMOVED lines=8> */
.L_x_2913:
[----:B------:R-:W-:Y:S05]  /*1510*/  BSYNC B0 ;  /* 0x0000000000007941 */ /* 0x000fea0003800000 */
.L_x_2912:
[----:B------:R-:W-:Y:S06]  /*1520*/  BAR.SYNC.DEFER_BLOCKING 0x0 ;  /* 0x0000000000007b1d */ /* 0x000fec0000010000 */
[----:B0-----:R0:W1:Y:S04]  /*1530*/  @P6 LDS.128 R32, [R14] ;  /* 0x000000000e206984 */ /* 0x0010680000000c00 */
[----:B------:R0:W2:Y:S04]  /*1540*/  @P6 LDS.128 R36, [R15] ;  /* 0x000000000f246984 */ /* 0x0000a80000000c00 */
[----:B------:R-:W-:Y:S06]  /*1550*/  BAR.SYNC.DEFER_BLOCKING 0x0 ;  /* 0x0000000000007b1d */ /* 0x000fec0000010000 */
[----:B------:R-:W-:Y:S05]  /*1560*/  BRA `(.L_x_2910) ;  /* 0x000002b000007947 */ /* 0x000fea0003800000 */
.L_x_2909:
        /* <DEDUP_REMOVED lines=42> */
.L_x_2916:
[----:B------:R-:W-:Y:S05]  /*1810*/  BSYNC B0 ;  /* 0x0000000000007941 */ /* 0x000fea0003800000 */
.L_x_2910:
[----:B0-----:R-:W-:Y:S01]  /*1820*/  ISETP.GT.AND P0, PT, R24, 0x1f, PT ;  /* 0x0000001f1800780c */ /* 0x001fe20003f04270 */
[----:B------:R-:W-:Y:S01]  /*1830*/  BSSY B0, `(.L_x_2917) ;  /* 0x000001b000007945 */ /* 0x000fe20003800000 */
[----:B------:R-:W-:-:S11]  /*1840*/  IMAD.MOV.U32 R0, RZ, RZ, RZ ;  /* 0x000000ffff007224 */ /* 0x000fd600078e00ff */
[----:B------:R-:W-:Y:S05]  /*1850*/  @P0 BRA `(.L_x_2918) ;  /* 0x0000018000000947 */ /* 0x000fea0003800000 */
[----:B------:R-:W-:Y:S01]  /*1860*/  ISETP.GT.AND P0, PT, R24, 0x13, PT ;  /* 0x000000131800780c */ /* 0x000fe20003f04270 */
[----:B-1----:R0:W-:-:S12]  /*1870*/  STS.128 [R24.X16+0x10], R32 ;  /* 0x0000102018007388 */ /* 0x0021d8000000cc00 */
[----:B------:R-:W-:Y:S01]  /*1880*/  @!P0 IMAD.IADD R3, R19, 0x1, R30 ;  /* 0x0000000113038824 */ /* 0x000fe200078e021e */
[----:B------:R-:W-:Y:S01]  /*1890*/  @!P0 MOV R5, 0x4 ;  /* 0x0000000400058802 */ /* 0x000fe20000000f00 */
[----:B------:R-:W-:-:S04]  /*18a0*/  @!P0 IMAD.SHL.U32 R0, R18, 0x4, RZ ;  /* 0x0000000412008824 */ /* 0x000fc800078e00ff */
        /* <DEDUP_REMOVED lines=9> */
.L_x_2967:
[----:B--2---:R-:W-:Y:S01]  /*1940*/  FADD.FTZ R7, R3, R0 ;  /* 0x0000000003077221 */ /* 0x004fe20000010000 */
[----:B------:R-:W-:Y:S05]  /*1950*/  BRA.DIV ~URZ, `(.L_x_2920) ;  /* 0x00004c627f007947 */ /* 0x000fea000b800000 */
[----:B------:R-:W2:Y:S02]  /*1960*/  SHFL.BFLY PT, R0, R7, 0x8, 0x1f ;  /* 0x0d001f0007007f89 */ /* 0x000ea400000e0000 */
[----:B--2---:R-:W-:-:S05]  /*1970*/  FADD.FTZ R0, R7, R0 ;  /* 0x0000000007007221 */ /* 0x004fca0000010000 */
[----:B-1----:R-:W1:Y:S02]  /*1980*/  SHFL.BFLY PT, R3, R0, 0x4, 0x1f ;  /* 0x0c801f0000037f89 */ /* 0x002e6400000e0000 */
[----:B-1----:R-:W-:-:S05]  /*1990*/  FADD.FTZ R3, R0, R3 ;  /* 0x0000000300037221 */ /* 0x002fca0000010000 */
[----:B0-----:R-:W0:Y:S02]  /*19a0*/  SHFL.BFLY PT, R4, R3, 0x2, 0x1f ;  /* 0x0c401f0003047f89 */ /* 0x001e2400000e0000 */
[----:B0-----:R-:W-:-:S05]  /*19b0*/  FADD.FTZ R4, R3, R4 ;  /* 0x0000000403047221 */ /* 0x001fca0000010000 */
[----:B------:R0:W1:Y:S02]  /*19c0*/  SHFL.BFLY PT, R5, R4, 0x1, 0x1f ;  /* 0x0c201f0004057f89 */ /* 0x00006400000e0000 */
.L_x_2968:
[----:B-1----:R-:W-:Y:S02]  /*19d0*/  FADD.FTZ R0, R5, R4 ;  /* 0x0000000405007221 */ /* 0x002fe40000010000 */
.L_x_2918:
[----:B------:R-:W-:Y:S05]  /*19e0*/  BSYNC B0 ;  /* 0x0000000000007941 */ /* 0x000fea0003800000 */
.L_x_2917:
[----:B------:R-:W-:Y:S01]  /*19f0*/  ISETP.NE.AND P0, PT, R24, RZ, PT ;  /* 0x000000ff1800720c */ /* 0x000fe20003f05270 */
[----:B------:R-:W-:-:S05]  /*1a00*/  IMAD.IADD R8, R25, 0x1, -R16 ;  /* 0x0000000119087824 */ /* 0x000fca00078e0a10 */
[----:B------:R-:W-:-:S07]  /*1a10*/  LEA R3, R8, 0x210, 0x2 ;  /* 0x0000021008037811 */ /* 0x000fce00078e10ff */
[----:B0-----:R-:W-:Y:S01]  /*1a20*/  @P0 IMAD.MOV.U32 R4, RZ, RZ, -0x800001 ;  /* 0xff7fffffff040424 */ /* 0x001fe200078e00ff */
        /* <DEDUP_REMOVED lines=12> */
.L_x_2922:
[----:B------:R0:W-:Y:S02]  /*1af0*/  STS [R3], R4 ;  /* 0x0000000403007388 */ /* 0x0001e40000000800 */
.L_x_2921:
[----:B------:R-:W-:Y:S02]  /*1b00*/  WARPSYNC 0xffffffff ;  /* 0xffffffff00007948 */ /* 0x000fe40003800000 */
[----:B------:R-:W-:Y:S01]  /*1b10*/  IADD3 R0, R8, 0x7, RZ ;  /* 0x0000000708007810 */ /* 0x000fe20007ffe0ff */
[----:B------:R-:W-:Y:S01]  /*1b20*/  IMAD R6, R31, c[0x0][0x1d0], R60 ;  /* 0x000074001f067a24 */ /* 0x000fe200078e023c */
[----:B------:R-:W-:Y:S01]  /*1b30*/  SHF.R.S32.HI R5, RZ, 0x1f, R24 ;  /* 0x0000001fff057819 */ /* 0x000fe20000011418 */
[----:B------:R-:W-:Y:S01]  /*1b40*/  BAR.SYNC.DEFER_BLOCKING 0x0 ;  /* 0x0000000000007b1d */ /* 0x000fe20000010000 */
[----:B------:R-:W-:Y:S01]  /*1b50*/  SHF.R.S32.HI R7, RZ, 0x1f, R0 ;  /* 0x0000001fff077819 */ /* 0x000fe20000011400 */
[----:B------:R-:W-:-:S03]  /*1b60*/  IMAD R6, R6, 0x50, RZ ;  /* 0x0000005006067824 */ /* 0x000fc600078e02ff */
[----:B------:R-:W-:Y:S01]  /*1b70*/  LEA.HI R0, R7, R0, RZ, 0x3 ;  /* 0x0000000007007211 */ /* 0x000fe200078f18ff */
[----:B------:R-:W-:Y:S01]  /*1b80*/  BSSY B0, `(.L_x_2923) ;  /* 0x0000236000007945 */ /* 0x000fe20003800000 */
[----:B------:R-:W-:Y:S02]  /*1b90*/  LEA.HI R7, R5, R24, RZ, 0x2 ;  /* 0x0000001805077211 */ /* 0x000fe400078f10ff */
[----:B------:R-:W-:Y:S02]  /*1ba0*/  LOP3.LUT R5, R0, 0xfffffff8, RZ, 0xc0, !PT ;  /* 0xfffffff800057812 */ /* 0x000fe400078ec0ff */
[----:B------:R-:W-:-:S03]  /*1bb0*/  LEA.HI.SX32 R50, R7, R16, 0x1e ;  /* 0x0000001007327211 */ /* 0x000fc600078ff2ff */
[----:B------:R-:W-:-:S05]  /*1bc0*/  IMAD.IADD R5, R16, 0x1, R5 ;  /* 0x0000000110057824 */ /* 0x000fca00078e0205 */
[----:B------:R-:W-:-:S13]  /*1bd0*/  ISETP.GE.AND P0, PT, R50, R5, PT ;  /* 0x000000053200720c */ /* 0x000fda0003f06270 */
[----:B------:R-:W-:Y:S05]  /*1be0*/  @P0 BRA `(.L_x_2924) ;  /* 0x000022f000000947 */ /* 0x000fea0003800000 */
[----:B------:R-:W-:Y:S01]  /*1bf0*/  LOP3.LUT R7, R7, 0xfffffffc, RZ, 0xc0, !PT ;  /* 0xfffffffc07077812 */ /* 0x000fe200078ec0ff */
[----:B------:R-:W-:Y:S02]  /*1c00*/  IMAD.MOV.U32 R55, RZ, RZ, c[0x0][0x1e8] ;  /* 0x00007a00ff377624 */ /* 0x000fe400078e00ff */
[----:B------:R-:W-:Y:S02]  /*1c10*/  IMAD.MOV.U32 R61, RZ, RZ, 0x4 ;  /* 0x00000004ff3d7424 */ /* 0x000fe400078e00ff */
[----:B------:R-:W-:Y:S01]  /*1c20*/  IMAD.IADD R57, R24, 0x1, -R7 ;  /* 0x0000000118397824 */ /* 0x000fe200078e0a07 */
[----:B------:R-:W-:Y:S01]  /*1c30*/  IADD3 R55, R55, c[0x0][0x210], RZ ;  /* 0x0000840037377a10 */ /* 0x000fe20007ffe0ff */
[----:B------:R-:W-:Y:S02]  /*1c40*/  IMAD.MOV.U32 R52, RZ, RZ, c[0x0][0x1d4] ;  /* 0x00007500ff347624 */ /* 0x000fe400078e00ff */
[----:B------:R-:W-:Y:S01]  /*1c50*/  IMAD R51, R6, c[0x0][0x1d4], R57 ;  /* 0x0000750006337a24 */ /* 0x000fe200078e0239 */
[----:B------:R3:W4:Y:S01]  /*1c60*/  LDS R7, [R57.X4+0x10] ;  /* 0x0000100039077984 */ /* 0x0007220000004800 */
[----:B------:R-:W-:-:S02]  /*1c70*/  IMAD R53, R60, c[0x0][0x220], R25 ;  /* 0x000088003c357a24 */ /* 0x000fc400078e0219 */
[----:B------:R-:W-:Y:S01]  /*1c80*/  IMAD.WIDE R60, R60, R61, c[0x0][0x228] ;  /* 0x00008a003c3c7625 */ /* 0x000fe200078e023d */
[----:B------:R3:W0:Y:S01]  /*1c90*/  LDS R8, [R57.X4+0x20] ;  /* 0x0000200039087984 */ /* 0x0006220000004800 */
[----:B------:R-:W-:Y:S02]  /*1ca0*/  SHF.R.S32.HI R54, RZ, 0x1f, R51 ;  /* 0x0000001fff367819 */ /* 0x000fe40000011433 */
[----:B------:R-:W-:Y:S01]  /*1cb0*/  IMAD R52, R52, 0x50, RZ ;  /* 0x0000005034347824 */ /* 0x000fe200078e02ff */
[----:B------:R3:W2:Y:S04]  /*1cc0*/  LDS R9, [R57.X4+0x30] ;  /* 0x0000300039097984 */ /* 0x0006a80000004800 */
        /* <DEDUP_REMOVED lines=11> */
[----:B-1----:R3:W1:Y:S04]  /*1d80*/  LDS R32, [R57.X4+0xf0] ;  /* 0x0000f00039207984 */ /* 0x0026680000004800 */
        /* <DEDUP_REMOVED lines=16> */
[----:B-12-4-:R3:W0:Y:S02]  /*1e90*/  LDS R49, [R57.X4+0x200] ;  /* 0x0002000039317984 */ /* 0x0166240000004800 */
.L_x_2929:
[----:B------:R-:W-:Y:S01]  /*1ea0*/  IABS R64, c[0x0][0x1d4] ;  /* 0x0000750000407a13 */ /* 0x000fe20000000000 */
[----:B------:R-:W-:Y:S01]  /*1eb0*/  HFMA2.MMA R62, -RZ, RZ, 0, 0 ;  /* 0x00000000ff3e7435 */ /* 0x000fe200000001ff */
        /* <DEDUP_REMOVED lines=19> */
[----:B------:R-:W-:-:S04]  /*1ff0*/  @!P2 LOP3.LUT R89, RZ, c[0x0][0x1d4], RZ, 0x33, !PT ;  /* 0x00007500ff59aa12 */ /* 0x000fc800078e33ff */
[----:B------:R-:W-:Y:S02]  /*2000*/  IADD3 R65, R89, c[0x0][0x1d4], RZ ;  /* 0x0000750059417a10 */ /* 0x000fe40007ffe0ff */
[----:B------:R-:W-:-:S03]  /*2010*/  IADD3 R63, P2, R23, R89, RZ ;  /* 0x00000059173f7210 */ /* 0x000fc60007f5e0ff */
[----:B------:R-:W-:Y:S01]  /*2020*/  IMAD.SHL.U32 R67, R65, 0x4, RZ ;  /* 0x0000000441437824 */ /* 0x000fe200078e00ff */
[----:B------:R-:W-:Y:S02]  /*2030*/  LEA.HI.X.SX32 R64, R89, R22, 0x1, P2 ;  /* 0x0000001659407211 */ /* 0x000fe400010f0eff */
[----:B------:R-:W-:Y:S02]  /*2040*/  LEA R62, P2, R63, c[0x0][0x1a8], 0x2 ;  /* 0x00006a003f3e7a11 */ /* 0x000fe400078410ff */
[----:B------:R-:W-:Y:S02]  /*2050*/  ISETP.GE.OR P1, PT, R67, R52, P0 ;  /* 0x000000344300720c */ /* 0x000fe40000726670 */
[----:B------:R-:W-:Y:S02]  /*2060*/  LEA.HI.X R63, R63, c[0x0][0x1ac], R64, 0x2, P2 ;  /* 0x00006b003f3f7a11 */ /* 0x000fe400010f1440 */
[----:B------:R-:W-:-:S05]  /*2070*/  IADD3 R64, R65, c[0x0][0x1d4], RZ ;  /* 0x0000750041407a10 */ /* 0x000fca0007ffe0ff */
[----:B------:R-:W-:-:S04]  /*2080*/  IMAD.SHL.U32 R99, R64, 0x4, RZ ;  /* 0x0000000440637824 */ /* 0x000fc800078e00ff */
[----:B------:R-:W2:Y:S01]  /*2090*/  @!P1 LDG.E R65, [R62.64] ;  /* 0x000000243e419981 */ /* 0x000ea2000c1e1900 */
[----:B------:R-:W-:Y:S02]  /*20a0*/  ISETP.GE.OR P5, PT, R99, R52, P0 ;  /* 0x000000346300720c */ /* 0x000fe400007a6670 */
[----:B------:R-:W-:-:S05]  /*20b0*/  IADD3 R64, R64, c[0x0][0x1d4], RZ ;  /* 0x0000750040407a10 */ /* 0x000fca0007ffe0ff */
[----:B------:R-:W-:-:S06]  /*20c0*/  IMAD.SHL.U32 R105, R64, 0x4, RZ ;  /* 0x0000000440697824 */ /* 0x000fcc00078e00ff */
[----:B------:R-:W4:Y:S01]  /*20d0*/  @!P5 LDG.E R102, [R62.64] ;  /* 0x000000243e66d981 */ /* 0x000f22000c1e1900 */
[----:B------:R-:W-:Y:S01]  /*20e0*/  ISETP.GE.OR P4, PT, R105, R52, P0 ;  /* 0x000000346900720c */ /* 0x000fe20000786670 */
[----:B------:R-:W-:-:S04]  /*20f0*/  IMAD.MOV.U32 R86, RZ, RZ, c[0x0][0x1d4] ;  /* 0x00007500ff567624 */ /* 0x000fc800078e00ff */
[----:B------:R-:W-:-:S04]  /*2100*/  IMAD R64, R86, 0x4, R89 ;  /* 0x0000000456407824 */ /* 0x000fc800078e0259 */
[----:B------:R-:W-:-:S04]  /*2110*/  IMAD.SHL.U32 R101, R64, 0x4, RZ ;  /* 0x0000000440657824 */ /* 0x000fc800078e00ff */
[----:B---3--:R-:W3:Y:S01]  /*2120*/  @!P4 LDG.E R104, [R62.64] ;  /* 0x000000243e68c981 */ /* 0x008ee2000c1e1900 */
[----:B------:R-:W-:Y:S02]  /*2130*/  ISETP.GE.OR P6, PT, R101, R52, P0 ;  /* 0x000000346500720c */ /* 0x000fe400007c6670 */
[----:B------:R-:W-:-:S11]  /*2140*/  IADD3 R103, R64, c[0x0][0x1d4], RZ ;  /* 0x0000750040677a10 */ /* 0x000fd60007ffe0ff */
[----:B------:R-:W3:Y:S01]  /*2150*/  @!P6 LDG.E R100, [R62.64] ;  /* 0x000000243e64e981 */ /* 0x000ee2000c1e1900 */
[----:B------:R-:W-:-:S04]  /*2160*/  SHF.L.U32 R69, R103, 0x2, RZ ;  /* 0x0000000267457819 */ /* 0x000fc800000006ff */
[----:B------:R-:W-:-:S13]  /*2170*/  ISETP.GE.OR P2, PT, R69, R52, P0 ;  /* 0x000000344500720c */ /* 0x000fda0000746670 */
[----:B------:R-:W3:Y:S01]  /*2180*/  @!P2 LDG.E R68, [R62.64] ;  /* 0x000000243e44a981 */ /* 0x000ee2000c1e1900 */
[----:B------:R-:W-:-:S05]  /*2190*/  IADD3 R103, R103, c[0x0][0x1d4], RZ ;  /* 0x0000750067677a10 */ /* 0x000fca0007ffe0ff */
[----:B------:R-:W-:Y:S02]  /*21a0*/  IMAD.SHL.U32 R103, R103, 0x4, RZ ;  /* 0x0000000467677824 */ /* 0x000fe400078e00ff */
[----:B--2---:R-:W-:-:S04]  /*21b0*/  @!P1 IMAD R65, R65, c[0x0][0x1d8], RZ ;  /* 0x0000760041419a24 */ /* 0x004fc800078e02ff */
[----:B------:R-:W-:-:S04]  /*21c0*/  @!P1 IMAD R64, R65, 0x50, RZ ;  /* 0x0000005041409824 */ /* 0x000fc800078e02ff */
[----:B------:R-:W-:-:S05]  /*21d0*/  @!P1 IMAD R64, R64, c[0x0][0x1d4], R67 ;  /* 0x0000750040409a24 */ /* 0x000fca00078e0243 */
[----:B------:R-:W-:Y:S01]  /*21e0*/  @!P1 IADD3 R65, P3, R51, R64, RZ ;  /* 0x0000004033419210 */ /* 0x000fe20007f7e0ff */
[----:B----4-:R-:W-:-:S03]  /*21f0*/  @!P5 IMAD R102, R102, c[0x0][0x1d8], RZ ;  /* 0x000076006666da24 */ /* 0x010fc600078e02ff */
[----:B------:R-:W-:Y:S02]  /*2200*/  @!P1 LEA.HI.X.SX32 R64, R64, R54, 0x1, P3 ;  /* 0x0000003640409211 */ /* 0x000fe400018f0eff */
[----:B------:R-:W-:-:S04]  /*2210*/  @!P1 LEA R66, P3, R65, c[0x0][0x198], 0x2 ;  /* 0x0000660041429a11 */ /* 0x000fc800078610ff */
[----:B------:R-:W-:Y:S01]  /*2220*/  @!P1 LEA.HI.X R67, R65, c[0x0][0x19c], R64, 0x2, P3 ;  /* 0x0000670041439a11 */ /* 0x000fe200018f1440 */
[----:B------:R-:W-:Y:S01]  /*2230*/  @!P5 IMAD R64, R102, 0x50, RZ ;  /* 0x000000506640d824 */ /* 0x000fe200078e02ff */
[----:B------:R-:W-:-:S03]  /*2240*/  ISETP.GE.AND P3, PT, R50, R25, PT ;  /* 0x000000193200720c */ /* 0x000fc60003f66270 */
[----:B------:R-:W-:Y:S01]  /*2250*/  @!P5 IMAD R64, R64, c[0x0][0x1d4], R99 ;  /* 0x000075004040da24 */ /* 0x000fe200078e0263 */
[----:B------:R-:W-:Y:S01]  /*2260*/  FSEL R57, R57, RZ, P3 ;  /* 0x000000ff39397208 */ /* 0x000fe20001800000 */
[----:B---3--:R-:W-:-:S05]  /*2270*/  @!P4 IMAD R104, R104, c[0x0][0x1d8], RZ ;  /* 0x000076006868ca24 */ /* 0x008fca00078e02ff */
[----:B------:R1:W2:Y:S01]  /*2280*/  @!P1 LDG.E R57, [R66.64] ;  /* 0x0000002442399981 */ /* 0x0002a2000c1e1900 */
[----:B------:R-:W-:Y:S01]  /*2290*/  @!P5 IADD3 R65, P1, R51, R64, RZ ;  /* 0x000000403341d210 */ /* 0x000fe20007f3e0ff */
[----:B------:R-:W-:Y:S01]  /*22a0*/  @!P4 IMAD R104, R104, 0x50, RZ ;  /* 0x000000506868c824 */ /* 0x000fe200078e02ff */
[----:B------:R-:W-:Y:S02]  /*22b0*/  FSEL R56, R56, RZ, P3 ;  /* 0x000000ff38387208 */ /* 0x000fe40001800000 */
[----:B------:R-:W-:Y:S01]  /*22c0*/  @!P5 LEA.HI.X.SX32 R102, R64, R54, 0x1, P1 ;  /* 0x000000364066d211 */ /* 0x000fe200008f0eff */
[----:B------:R-:W-:Y:S01]  /*22d0*/  @!P4 IMAD R99, R104, c[0x0][0x1d4], R105 ;  /* 0x000075006863ca24 */ /* 0x000fe200078e0269 */
[----:B------:R-:W-:-:S04]  /*22e0*/  @!P5 LEA R64, P1, R65, c[0x0][0x198], 0x2 ;  /* 0x000066004140da11 */ /* 0x000fc800078210ff */
[----:B------:R-:W-:Y:S02]  /*22f0*/  @!P5 LEA.HI.X R65, R65, c[0x0][0x19c], R102, 0x2, P1 ;  /* 0x000067004141da11 */ /* 0x000fe400008f1466 */
[----:B------:R-:W-:-:S03]  /*2300*/  ISETP.GE.OR P1, PT, R103, R52, P0 ;  /* 0x000000346700720c */ /* 0x000fc60000726670 */
[----:B------:R3:W4:Y:S01]  /*2310*/  @!P5 LDG.E R56, [R64.64] ;  /* 0x000000244038d981 */ /* 0x000722000c1e1900 */
[----:B-1----:R-:W-:Y:S01]  /*2320*/  @!P4 IADD3 R67, P5, R51, R99, RZ ;  /* 0x000000633343c210 */ /* 0x002fe20007fbe0ff */
[----:B------:R-:W-:Y:S02]  /*2330*/  IMAD R104, R86, 0x7, R89 ;  /* 0x0000000756687824 */ /* 0x000fe400078e0259 */
[----:B------:R-:W-:Y:S01]  /*2340*/  @!P6 IMAD R100, R100, c[0x0][0x1d8], RZ ;  /* 0x000076006464ea24 */ /* 0x000fe200078e02ff */
[----:B------:R-:W-:Y:S01]  /*2350*/  @!P4 LEA.HI.X.SX32 R102, R99, R54, 0x1, P5 ;  /* 0x000000366366c211 */ /* 0x000fe200028f0eff */
[----:B------:R-:W-:Y:S01]  /*2360*/  IMAD.SHL.U32 R99, R104, 0x4, RZ ;  /* 0x0000000468637824 */ /* 0x000fe200078e00ff */
[----:B------:R-:W-:Y:S01]  /*2370*/  @!P4 LEA R66, P5, R67, c[0x0][0x198], 0x2 ;  /* 0x000066004342ca11 */ /* 0x000fe200078a10ff */
[----:B------:R-:W-:Y:S01]  /*2380*/  @!P6 IMAD R100, R100, 0x50, RZ ;  /* 0x000000506464e824 */ /* 0x000fe200078e02ff */
[----:B------:R-:W-:Y:S02]  /*2390*/  FSEL R59, R59, RZ, P3 ;  /* 0x000000ff3b3b7208 */ /* 0x000fe40001800000 */
[----:B------:R-:W-:-:S02]  /*23a0*/  @!P4 LEA.HI.X R67, R67, c[0x0][0x19c], R102, 0x2, P5 ;  /* 0x000067004343ca11 */ /* 0x000fc400028f1466 */
[----:B------:R-:W2:Y:S01]  /*23b0*/  @!P1 LDG.E R102, [R62.64] ;  /* 0x000000243e669981 */ /* 0x000ea2000c1e1900 */
[----:B------:R-:W-:Y:S01]  /*23c0*/  ISETP.GE.OR P5, PT, R99, R52, P0 ;  /* 0x000000346300720c */ /* 0x000fe200007a6670 */
[----:B------:R-:W-:Y:S01]  /*23d0*/  @!P6 IMAD R101, R100, c[0x0][0x1d4], R101 ;  /* 0x000075006465ea24 */ /* 0x000fe200078e0265 */
[----:B------:R-:W-:Y:S01]  /*23e0*/  IADD3 R104, R104, c[0x0][0x1d4], RZ ;  /* 0x0000750068687a10 */ /* 0x000fe20007ffe0ff */
[----:B------:R1:W4:Y:S03]  /*23f0*/  @!P4 LDG.E R59, [R66.64] ;  /* 0x00000024423bc981 */ /* 0x000326000c1e1900 */
[----:B---3--:R-:W-:-:S04]  /*2400*/  @!P6 IADD3 R65, P4, R51, R101, RZ ;  /* 0x000000653341e210 */ /* 0x008fc80007f9e0ff */
[----:B------:R-:W-:Y:S01]  /*2410*/  @!P6 LEA.HI.X.SX32 R100, R101, R54, 0x1, P4 ;  /* 0x000000366564e211 */ /* 0x000fe200020f0eff */
[----:B------:R-:W-:Y:S01]  /*2420*/  IMAD.SHL.U32 R101, R104, 0x4, RZ ;  /* 0x0000000468657824 */ /* 0x000fe200078e00ff */
[C---:B------:R-:W-:Y:S01]  /*2430*/  @!P6 LEA R64, P4, R65.reuse, c[0x0][0x198], 0x2 ;  /* 0x000066004140ea11 */ /* 0x040fe200078810ff */
[----:B------:R-:W3:Y:S03]  /*2440*/  @!P5 LDG.E R106, [R62.64] ;  /* 0x000000243e6ad981 */ /* 0x000ee6000c1e1900 */
[----:B------:R-:W-:Y:S02]  /*2450*/  @!P6 LEA.HI.X R65, R65, c[0x0][0x19c], R100, 0x2, P4 ;  /* 0x000067004141ea11 */ /* 0x000fe400020f1464 */
[----:B------:R-:W-:Y:S01]  /*2460*/  ISETP.GE.OR P4, PT, R101, R52, P0 ;  /* 0x000000346500720c */ /* 0x000fe20000786670 */
[----:B------:R-:W-:Y:S01]  /*2470*/  @!P2 IMAD R68, R68, c[0x0][0x1d8], RZ ;  /* 0x000076004444aa24 */ /* 0x000fe200078e02ff */
[----:B------:R-:W-:-:S03]  /*2480*/  FSEL R58, R58, RZ, P3 ;  /* 0x000000ff3a3a7208 */ /* 0x000fc60001800000 */
[----:B------:R-:W-:Y:S01]  /*2490*/  @!P2 IMAD R100, R68, 0x50, RZ ;  /* 0x000000504464a824 */ /* 0x000fe200078e02ff */
[----:B------:R-:W-:Y:S02]  /*24a0*/  IADD3 R105, R104, c[0x0][0x1d4], RZ ;  /* 0x0000750068697a10 */ /* 0x000fe40007ffe0ff */
[----:B------:R0:W4:Y:S01]  /*24b0*/  @!P6 LDG.E R58, [R64.64] ;  /* 0x00000024403ae981 */ /* 0x000122000c1e1900 */
[----:B------:R-:W-:-:S04]  /*24c0*/  @!P2 IMAD R69, R100, c[0x0][0x1d4], R69 ;  /* 0x000075006445aa24 */ /* 0x000fc800078e0245 */
[----:B------:R-:W4:Y:S01]  /*24d0*/  @!P4 LDG.E R68, [R62.64] ;  /* 0x000000243e44c981 */ /* 0x000f22000c1e1900 */
[----:B-1----:R-:W-:Y:S01]  /*24e0*/  @!P2 IADD3 R67, P6, R51, R69, RZ ;  /* 0x000000453343a210 */ /* 0x002fe20007fde0ff */
[----:B------:R-:W-:-:S03]  /*24f0*/  IMAD.SHL.U32 R105, R105, 0x4, RZ ;  /* 0x0000000469697824 */ /* 0x000fc600078e00ff */
[----:B------:R-:W-:Y:S02]  /*2500*/  @!P2 LEA.HI.X.SX32 R100, R69, R54, 0x1, P6 ;  /* 0x000000364564a211 */ /* 0x000fe400030f0eff */
[----:B------:R-:W-:-:S04]  /*2510*/  @!P2 LEA R66, P6, R67, c[0x0][0x198], 0x2 ;  /* 0x000066004342aa11 */ /* 0x000fc800078c10ff */
[----:B------:R-:W-:Y:S02]  /*2520*/  @!P2 LEA.HI.X R67, R67, c[0x0][0x19c], R100, 0x2, P6 ;  /* 0x000067004343aa11 */ /* 0x000fe400030f1464 */
[----:B------:R-:W-:-:S13]  /*2530*/  ISETP.GE.OR P6, PT, R105, R52, P0 ;  /* 0x000000346900720c */ /* 0x000fda00007c6670 */
[----:B------:R-:W4:Y:S01]  /*2540*/  @!P6 LDG.E R100, [R62.64] ;  /* 0x000000243e64e981 */ /* 0x000f22000c1e1900 */
[----:B------:R-:W-:Y:S01]  /*2550*/  FSEL R71, R71, RZ, P3 ;  /* 0x000000ff47477208 */ /* 0x000fe20001800000 */
[----:B------:R-:W-:-:S05]  /*2560*/  IMAD R104, R86, 0xa, R89 ;  /* 0x0000000a56687824 */ /* 0x000fca00078e0259 */
[----:B------:R1:W4:Y:S01]  /*2570*/  @!P2 LDG.E R71, [R66.64] ;  /* 0x000000244247a981 */ /* 0x000322000c1e1900 */
[----:B------:R-:W-:Y:S01]  /*2580*/  IMAD.SHL.U32 R69, R104, 0x4, RZ ;  /* 0x0000000468457824 */ /* 0x000fe200078e00ff */
[----:B------:R-:W-:Y:S02]  /*2590*/  FSEL R70, R70, RZ, P3 ;  /* 0x000000ff46467208 */ /* 0x000fe40001800000 */
[----:B------:R-:W-:Y:S02]  /*25a0*/  IADD3 R104, R104, c[0x0][0x1d4], RZ ;  /* 0x0000750068687a10 */ /* 0x000fe40007ffe0ff */
[----:B------:R-:W-:Y:S02]  /*25b0*/  FSEL R73, R73, RZ, P3 ;  /* 0x000000ff49497208 */ /* 0x000fe40001800000 */
[----:B------:R-:W-:Y:S01]  /*25c0*/  FSEL R72, R72, RZ, P3 ;  /* 0x000000ff48487208 */ /* 0x000fe20001800000 */
[----:B--2---:R-:W-:-:S04]  /*25d0*/  @!P1 IMAD R102, R102, c[0x0][0x1d8], RZ ;  /* 0x0000760066669a24 */ /* 0x004fc800078e02ff */
[----:B------:R-:W-:-:S04]  /*25e0*/  @!P1 IMAD R102, R102, 0x50, RZ ;  /* 0x0000005066669824 */ /* 0x000fc800078e02ff */
[----:B------:R-:W-:-:S05]  /*25f0*/  @!P1 IMAD R103, R102, c[0x0][0x1d4], R103 ;  /* 0x0000750066679a24 */ /* 0x000fca00078e0267 */
[----:B0-----:R-:W-:Y:S01]  /*2600*/  @!P1 IADD3 R65, P2, R51, R103, RZ ;  /* 0x0000006733419210 */ /* 0x001fe20007f5e0ff */
[----:B---3--:R-:W-:-:S03]  /*2610*/  @!P5 IMAD R106, R106, c[0x0][0x1d8], RZ ;  /* 0x000076006a6ada24 */ /* 0x008fc600078e02ff */
[----:B------:R-:W-:Y:S01]  /*2620*/  @!P1 LEA.HI.X.SX32 R102, R103, R54, 0x1, P2 ;  /* 0x0000003667669211 */ /* 0x000fe200010f0eff */
[----:B------:R-:W-:Y:S01]  /*2630*/  @!P5 IMAD R106, R106, 0x50, RZ ;  /* 0x000000506a6ad824 */ /* 0x000fe200078e02ff */
[----:B------:R-:W-:-:S03]  /*2640*/  @!P1 LEA R64, P2, R65, c[0x0][0x198], 0x2 ;  /* 0x0000660041409a11 */ /* 0x000fc600078410ff */
[----:B------:R-:W-:Y:S01]  /*2650*/  @!P5 IMAD R99, R106, c[0x0][0x1d4], R99 ;  /* 0x000075006a63da24 */ /* 0x000fe200078e0263 */
[----:B------:R-:W-:Y:S02]  /*2660*/  @!P1 LEA.HI.X R65, R65, c[0x0][0x19c], R102, 0x2, P2 ;  /* 0x0000670041419a11 */ /* 0x000fe400010f1466 */
[----:B------:R-:W-:-:S03]  /*2670*/  ISETP.GE.OR P2, PT, R69, R52, P0 ;  /* 0x000000344500720c */ /* 0x000fc60000746670 */
[----:B------:R0:W2:Y:S01]  /*2680*/  @!P1 LDG.E R70, [R64.64] ;  /* 0x0000002440469981 */ /* 0x0000a2000c1e1900 */
[----:B-1----:R-:W-:Y:S01]  /*2690*/  @!P5 IADD3 R67, P1, R51, R99, RZ ;  /* 0x000000633343d210 */ /* 0x002fe20007f3e0ff */
[----:B----4-:R-:W-:-:S03]  /*26a0*/  @!P4 IMAD R68, R68, c[0x0][0x1d8], RZ ;  /* 0x000076004444ca24 */ /* 0x010fc600078e02ff */
[----:B------:R-:W-:Y:S01]  /*26b0*/  @!P5 LEA.HI.X.SX32 R102, R99, R54, 0x1, P1 ;  /* 0x000000366366d211 */ /* 0x000fe200008f0eff */
[----:B------:R-:W-:Y:S01]  /*26c0*/  IMAD.SHL.U32 R99, R104, 0x4, RZ ;  /* 0x0000000468637824 */ /* 0x000fe200078e00ff */
[C---:B------:R-:W-:Y:S01]  /*26d0*/  @!P5 LEA R66, P1, R67.reuse, c[0x0][0x198], 0x2 ;  /* 0x000066004342da11 */ /* 0x040fe200078210ff */
[----:B------:R-:W-:Y:S02]  /*26e0*/  @!P4 IMAD R68, R68, 0x50, RZ ;  /* 0x000000504444c824 */ /* 0x000fe400078e02ff */
[----:B------:R-:W3:Y:S01]  /*26f0*/  @!P2 LDG.E R106, [R62.64] ;  /* 0x000000243e6aa981 */ /* 0x000ee2000c1e1900 */
[----:B------:R-:W-:Y:S01]  /*2700*/  @!P5 LEA.HI.X R67, R67, c[0x0][0x19c], R102, 0x2, P1 ;  /* 0x000067004343da11 */ /* 0x000fe200008f1466 */
[----:B------:R-:W-:Y:S01]  /*2710*/  @!P4 IMAD R101, R68, c[0x0][0x1d4], R101 ;  /* 0x000075004465ca24 */ /* 0x000fe200078e0265 */
[----:B------:R-:W-:Y:S02]  /*2720*/  ISETP.GE.OR P1, PT, R99, R52, P0 ;  /* 0x000000346300720c */ /* 0x000fe40000726670 */
[----:B0-----:R-:W-:Y:S01]  /*2730*/  IADD3 R65, R104, c[0x0][0x1d4], RZ ;  /* 0x0000750068417a10 */ /* 0x001fe20007ffe0ff */
[----:B------:R0:W4:Y:S01]  /*2740*/  @!P5 LDG.E R73, [R66.64] ;  /* 0x000000244249d981 */ /* 0x000122000c1e1900 */
[----:B------:R-:W-:-:S04]  /*2750*/  @!P4 IADD3 R68, P5, R51, R101, RZ ;  /* 0x000000653344c210 */ /* 0x000fc80007fbe0ff */
[----:B------:R-:W-:Y:S01]  /*2760*/  @!P4 LEA.HI.X.SX32 R103, R101, R54, 0x1, P5 ;  /* 0x000000366567c211 */ /* 0x000fe200028f0eff */
[----:B------:R-:W-:Y:S01]  /*2770*/  IMAD.SHL.U32 R101, R65, 0x4, RZ ;  /* 0x0000000441657824 */ /* 0x000fe200078e00ff */
[----:B------:R-:W-:-:S03]  /*2780*/  @!P4 LEA R64, P5, R68, c[0x0][0x198], 0x2 ;  /* 0x000066004440ca11 */ /* 0x000fc600078a10ff */
[----:B------:R-:W2:Y:S01]  /*2790*/  @!P1 LDG.E R107, [R62.64] ;  /* 0x000000243e6b9981 */ /* 0x000ea2000c1e1900 */
[----:B------:R-:W-:Y:S02]  /*27a0*/  @!P4 LEA.HI.X R65, R68, c[0x0][0x19c], R103, 0x2, P5 ;  /* 0x000067004441ca11 */ /* 0x000fe400028f1467 */
[----:B------:R-:W-:Y:S01]  /*27b0*/  ISETP.GE.OR P5, PT, R101, R52, P0 ;  /* 0x000000346500720c */ /* 0x000fe200007a6670 */
[----:B------:R-:W-:Y:S02]  /*27c0*/  @!P6 IMAD R100, R100, c[0x0][0x1d8], RZ ;  /* 0x000076006464ea24 */ /* 0x000fe400078e02ff */
[----:B------:R1:W4:Y:S02]  /*27d0*/  @!P4 LDG.E R72, [R64.64] ;  /* 0x000000244048c981 */ /* 0x000324000c1e1900 */
[----:B------:R-:W-:-:S04]  /*27e0*/  @!P6 IMAD R100, R100, 0x50, RZ ;  /* 0x000000506464e824 */ /* 0x000fc800078e02ff */
[----:B------:R-:W-:-:S04]  /*27f0*/  @!P6 IMAD R105, R100, c[0x0][0x1d4], R105 ;  /* 0x000075006469ea24 */ /* 0x000fc800078e0269 */
[----:B------:R-:W4:Y:S01]  /*2800*/  @!P5 LDG.E R68, [R62.64] ;  /* 0x000000243e44d981 */ /* 0x000f22000c1e1900 */
[----:B0-----:R-:W-:Y:S01]  /*2810*/  @!P6 IADD3 R67, P4, R51, R105, RZ ;  /* 0x000000693343e210 */ /* 0x001fe20007f9e0ff */
[----:B------:R-:W-:-:S03]  /*2820*/  IMAD R102, R86, 0xd, R89 ;  /* 0x0000000d56667824 */ /* 0x000fc600078e0259 */
[----:B------:R-:W-:Y:S01]  /*2830*/  @!P6 LEA.HI.X.SX32 R100, R105, R54, 0x1, P4 ;  /* 0x000000366964e211 */ /* 0x000fe200020f0eff */
[----:B------:R-:W-:Y:S01]  /*2840*/  IMAD.SHL.U32 R103, R102, 0x4, RZ ;  /* 0x0000000466677824 */ /* 0x000fe200078e00ff */
[----:B------:R-:W-:-:S04]  /*2850*/  @!P6 LEA R66, P4, R67, c[0x0][0x198], 0x2 ;  /* 0x000066004342ea11 */ /* 0x000fc800078810ff */
[----:B------:R-:W-:Y:S02]  /*2860*/  @!P6 LEA.HI.X R67, R67, c[0x0][0x19c], R100, 0x2, P4 ;  /* 0x000067004343ea11 */ /* 0x000fe400020f1464 */
[----:B------:R-:W-:-:S13]  /*2870*/  ISETP.GE.OR P4, PT, R103, R52, P0 ;  /* 0x000000346700720c */ /* 0x000fda0000786670 */
[----:B------:R-:W4:Y:S01]  /*2880*/  @!P4 LDG.E R100, [R62.64] ;  /* 0x000000243e64c981 */ /* 0x000f22000c1e1900 */
[----:B------:R-:W-:Y:S02]  /*2890*/  FSEL R75, R75, RZ, P3 ;  /* 0x000000ff4b4b7208 */ /* 0x000fe40001800000 */
[----:B------:R-:W-:-:S04]  /*28a0*/  IADD3 R104, R102, c[0x0][0x1d4], RZ ;  /* 0x0000750066687a10 */ /* 0x000fc80007ffe0ff */
[----:B------:R0:W4:Y:S01]  /*28b0*/  @!P6 LDG.E R75, [R66.64] ;  /* 0x00000024424be981 */ /* 0x000122000c1e1900 */
[----:B------:R-:W-:Y:S02]  /*28c0*/  FSEL R74, R74, RZ, P3 ;  /* 0x000000ff4a4a7208 */ /* 0x000fe40001800000 */
[----:B0-----:R-:W-:Y:S02]  /*28d0*/  IADD3 R67, R104, c[0x0][0x1d4], RZ ;  /* 0x0000750068437a10 */ /* 0x001fe40007ffe0ff */
[----:B------:R-:W-:Y:S02]  /*28e0*/  FSEL R76, R76, RZ, P3 ;  /* 0x000000ff4c4c7208 */ /* 0x000fe40001800000 */
[----:B------:R-:W-:Y:S01]  /*28f0*/  FSEL R77, R77, RZ, P3 ;  /* 0x000000ff4d4d7208 */ /* 0x000fe20001800000 */
[----:B---3--:R-:W-:-:S04]  /*2900*/  @!P2 IMAD R106, R106, c[0x0][0x1d8], RZ ;  /* 0x000076006a6aaa24 */ /* 0x008fc800078e02ff */
[----:B------:R-:W-:-:S04]  /*2910*/  @!P2 IMAD R106, R106, 0x50, RZ ;  /* 0x000000506a6aa824 */ /* 0x000fc800078e02ff */
[----:B------:R-:W-:-:S05]  /*2920*/  @!P2 IMAD R69, R106, c[0x0][0x1d4], R69 ;  /* 0x000075006a45aa24 */ /* 0x000fca00078e0245 */
[----:B-1----:R-:W-:Y:S01]  /*2930*/  @!P2 IADD3 R65, P6, R51, R69, RZ ;  /* 0x000000453341a210 */ /* 0x002fe20007fde0ff */
[----:B--2---:R-:W-:-:S03]  /*2940*/  @!P1 IMAD R107, R107, c[0x0][0x1d8], RZ ;  /* 0x000076006b6b9a24 */ /* 0x004fc600078e02ff */
[----:B------:R-:W-:Y:S01]  /*2950*/  @!P2 LEA.HI.X.SX32 R102, R69, R54, 0x1, P6 ;  /* 0x000000364566a211 */ /* 0x000fe200030f0eff */
[----:B------:R-:W-:Y:S01]  /*2960*/  IMAD.SHL.U32 R69, R104, 0x4, RZ ;  /* 0x0000000468457824 */ /* 0x000fe200078e00ff */
[----:B------:R-:W-:Y:S01]  /*2970*/  @!P2 LEA R64, P6, R65, c[0x0][0x198], 0x2 ;  /* 0x000066004140aa11 */ /* 0x000fe200078c10ff */
[----:B------:R-:W-:-:S03]  /*2980*/  @!P1 IMAD R106, R107, 0x50, RZ ;  /* 0x000000506b6a9824 */ /* 0x000fc600078e02ff */
[----:B------:R-:W-:Y:S01]  /*2990*/  @!P2 LEA.HI.X R65, R65, c[0x0][0x19c], R102, 0x2, P6 ;  /* 0x000067004141aa11 */ /* 0x000fe200030f1466 */
[----:B------:R-:W-:Y:S01]  /*29a0*/  @!P1 IMAD R99, R106, c[0x0][0x1d4], R99 ;  /* 0x000075006a639a24 */ /* 0x000fe200078e0263 */
[----:B------:R-:W-:-:S03]  /*29b0*/  ISETP.GE.OR P6, PT, R69, R52, P0 ;  /* 0x000000344500720c */ /* 0x000fc600007c6670 */
[----:B------:R0:W2:Y:S01]  /*29c0*/  @!P2 LDG.E R74, [R64.64] ;  /* 0x00000024404aa981 */ /* 0x0000a2000c1e1900 */
[----:B------:R-:W-:Y:S01]  /*29d0*/  @!P1 IADD3 R102, P2, R51, R99, RZ ;  /* 0x0000006333669210 */ /* 0x000fe20007f5e0ff */
[----:B----4-:R-:W-:-:S03]  /*29e0*/  @!P5 IMAD R68, R68, c[0x0][0x1d8], RZ ;  /* 0x000076004444da24 */ /* 0x010fc600078e02ff */
[----:B------:R-:W-:Y:S01]  /*29f0*/  @!P1 LEA.HI.X.SX32 R105, R99, R54, 0x1, P2 ;  /* 0x0000003663699211 */ /* 0x000fe200010f0eff */
[----:B------:R-:W-:Y:S01]  /*2a00*/  IMAD.SHL.U32 R99, R67, 0x4, RZ ;  /* 0x0000000443637824 */ /* 0x000fe200078e00ff */
[----:B------:R-:W-:Y:S01]  /*2a10*/  @!P1 LEA R66, P2, R102, c[0x0][0x198], 0x2 ;  /* 0x0000660066429a11 */ /* 0x000fe200078410ff */
[----:B------:R-:W-:Y:S02]  /*2a20*/  @!P5 IMAD R68, R68, 0x50, RZ ;  /* 0x000000504444d824 */ /* 0x000fe400078e02ff */
[----:B------:R-:W3:Y:S01]  /*2a30*/  @!P6 LDG.E R104, [R62.64] ;  /* 0x000000243e68e981 */ /* 0x000ee2000c1e1900 */
[----:B------:R-:W-:Y:S01]  /*2a40*/  @!P1 LEA.HI.X R67, R102, c[0x0][0x19c], R105, 0x2, P2 ;  /* 0x0000670066439a11 */ /* 0x000fe200010f1469 */
[----:B------:R-:W-:Y:S01]  /*2a50*/  @!P5 IMAD R101, R68, c[0x0][0x1d4], R101 ;  /* 0x000075004465da24 */ /* 0x000fe200078e0265 */
[----:B------:R-:W-:Y:S02]  /*2a60*/  ISETP.GE.OR P2, PT, R99, R52, P0 ;  /* 0x000000346300720c */ /* 0x000fe40000746670 */
[----:B------:R-:W-:Y:S01]  /*2a70*/  LEA R102, R86, R89, 0x4 ;  /* 0x0000005956667211 */ /* 0x000fe200078e20ff */
[----:B------:R1:W4:Y:S01]  /*2a80*/  @!P1 LDG.E R76, [R66.64] ;  /* 0x00000024424c9981 */ /* 0x000322000c1e1900 */
[----:B0-----:R-:W-:-:S04]  /*2a90*/  @!P5 IADD3 R65, P1, R51, R101, RZ ;  /* 0x000000653341d210 */ /* 0x001fc80007f3e0ff */
[----:B------:R-:W-:Y:S01]  /*2aa0*/  @!P5 LEA.HI.X.SX32 R68, R101, R54, 0x1, P1 ;  /* 0x000000366544d211 */ /* 0x000fe200008f0eff */
[----:B------:R-:W-:Y:S01]  /*2ab0*/  IMAD.SHL.U32 R101, R102, 0x4, RZ ;  /* 0x0000000466657824 */ /* 0x000fe200078e00ff */
[----:B------:R-:W-:-:S03]  /*2ac0*/  @!P5 LEA R64, P1, R65, c[0x0][0x198], 0x2 ;  /* 0x000066004140da11 */ /* 0x000fc600078210ff */
[----:B------:R-:W2:Y:S01]  /*2ad0*/  @!P2 LDG.E R105, [R62.64] ;  /* 0x000000243e69a981 */ /* 0x000ea2000c1e1900 */
[----:B------:R-:W-:Y:S02]  /*2ae0*/  @!P5 LEA.HI.X R65, R65, c[0x0][0x19c], R68, 0x2, P1 ;  /* 0x000067004141da11 */ /* 0x000fe400008f1444 */
[----:B------:R-:W-:Y:S01]  /*2af0*/  ISETP.GE.OR P1, PT, R101, R52, P0 ;  /* 0x000000346500720c */ /* 0x000fe20000726670 */
[----:B------:R-:W-:Y:S01]  /*2b00*/  @!P4 IMAD R100, R100, c[0x0][0x1d8], RZ ;  /* 0x000076006464ca24 */ /* 0x000fe200078e02ff */
[----:B------:R-:W-:Y:S01]  /*2b10*/  IADD3 R102, R102, c[0x0][0x1d4], RZ ;  /* 0x0000750066667a10 */ /* 0x000fe20007ffe0ff */
[----:B------:R0:W4:Y:S02]  /*2b20*/  @!P5 LDG.E R77, [R64.64] ;  /* 0x00000024404dd981 */ /* 0x000124000c1e1900 */
[----:B------:R-:W-:-:S04]  /*2b30*/  @!P4 IMAD R100, R100, 0x50, RZ ;  /* 0x000000506464c824 */ /* 0x000fc800078e02ff */
[----:B------:R-:W-:-:S04]  /*2b40*/  @!P4 IMAD R103, R100, c[0x0][0x1d4], R103 ;  /* 0x000075006467ca24 */ /* 0x000fc800078e0267 */
[----:B------:R-:W4:Y:S01]  /*2b50*/  @!P1 LDG.E R68, [R62.64] ;  /* 0x000000243e449981 */ /* 0x000f22000c1e1900 */
[----:B-1----:R-:W-:-:S04]  /*2b60*/  @!P4 IADD3 R67, P5, R51, R103, RZ ;  /* 0x000000673343c210 */ /* 0x002fc80007fbe0ff */
[----:B------:R-:W-:Y:S01]  /*2b70*/  @!P4 LEA.HI.X.SX32 R100, R103, R54, 0x1, P5 ;  /* 0x000000366764c211 */ /* 0x000fe200028f0eff */
[----:B------:R-:W-:Y:S01]  /*2b80*/  IMAD.SHL.U32 R103, R102, 0x4, RZ ;  /* 0x0000000466677824 */ /* 0x000fe200078e00ff */
[----:B------:R-:W-:-:S04]  /*2b90*/  @!P4 LEA R66, P5, R67, c[0x0][0x198], 0x2 ;  /* 0x000066004342ca11 */ /* 0x000fc800078a10ff */
[----:B------:R-:W-:Y:S02]  /*2ba0*/  @!P4 LEA.HI.X R67, R67, c[0x0][0x19c], R100, 0x2, P5 ;  /* 0x000067004343ca11 */ /* 0x000fe400028f1464 */
[----:B------:R-:W-:-:S13]  /*2bb0*/  ISETP.GE.OR P5, PT, R103, R52, P0 ;  /* 0x000000346700720c */ /* 0x000fda00007a6670 */
[----:B------:R-:W4:Y:S01]  /*2bc0*/  @!P5 LDG.E R100, [R62.64] ;  /* 0x000000243e64d981 */ /* 0x000f22000c1e1900 */
[----:B------:R-:W-:-:S06]  /*2bd0*/  FSEL R0, R0, RZ, P3 ;  /* 0x000000ff00007208 */ /* 0x000fcc0001800000 */
[----:B------:R1:W4:Y:S01]  /*2be0*/  @!P4 LDG.E R0, [R66.64] ;  /* 0x000000244200c981 */ /* 0x000322000c1e1900 */
[----:B------:R-:W-:Y:S02]  /*2bf0*/  IADD3 R102, R102, c[0x0][0x1d4], RZ ;  /* 0x0000750066667a10 */ /* 0x000fe40007ffe0ff */
[----:B------:R-:W-:Y:S02]  /*2c00*/  FSEL R97, R97, RZ, P3 ;  /* 0x000000ff61617208 */ /* 0x000fe40001800000 */
[----:B------:R-:W-:Y:S02]  /*2c10*/  FSEL R98, R98, RZ, P3 ;  /* 0x000000ff62627208 */ /* 0x000fe40001800000 */
[----:B------:R-:W-:Y:S01]  /*2c20*/  FSEL R81, R81, RZ, P3 ;  /* 0x000000ff51517208 */ /* 0x000fe20001800000 */
[----:B---3--:R-:W-:-:S04]  /*2c30*/  @!P6 IMAD R104, R104, c[0x0][0x1d8], RZ ;  /* 0x000076006868ea24 */ /* 0x008fc800078e02ff */
[----:B------:R-:W-:-:S04]  /*2c40*/  @!P6 IMAD R104, R104, 0x50, RZ ;  /* 0x000000506868e824 */ /* 0x000fc800078e02ff */
[----:B------:R-:W-:-:S05]  /*2c50*/  @!P6 IMAD R69, R104, c[0x0][0x1d4], R69 ;  /* 0x000075006845ea24 */ /* 0x000fca00078e0245 */
[----:B0-----:R-:W-:Y:S01]  /*2c60*/  @!P6 IADD3 R65, P4, R51, R69, RZ ;  /* 0x000000453341e210 */ /* 0x001fe20007f9e0ff */
[----:B--2---:R-:W-:-:S03]  /*2c70*/  @!P2 IMAD R105, R105, c[0x0][0x1d8], RZ ;  /* 0x000076006969aa24 */ /* 0x004fc600078e02ff */
[----:B------:R-:W-:Y:S02]  /*2c80*/  @!P6 LEA.HI.X.SX32 R104, R69, R54, 0x1, P4 ;  /* 0x000000364568e211 */ /* 0x000fe400020f0eff */
[----:B------:R-:W-:Y:S01]  /*2c90*/  @!P6 LEA R64, P4, R65, c[0x0][0x198], 0x2 ;  /* 0x000066004140ea11 */ /* 0x000fe200078810ff */
[----:B------:R-:W-:-:S03]  /*2ca0*/  @!P2 IMAD R106, R105, 0x50, RZ ;  /* 0x00000050696aa824 */ /* 0x000fc600078e02ff */
[----:B------:R-:W-:Y:S01]  /*2cb0*/  @!P6 LEA.HI.X R65, R65, c[0x0][0x19c], R104, 0x2, P4 ;  /* 0x000067004141ea11 */ /* 0x000fe200020f1468 */
[----:B------:R-:W-:Y:S02]  /*2cc0*/  @!P2 IMAD R69, R106, c[0x0][0x1d4], R99 ;  /* 0x000075006a45aa24 */ /* 0x000fe400078e0263 */
[----:B------:R-:W-:Y:S02]  /*2cd0*/  IMAD.SHL.U32 R99, R102, 0x4, RZ ;  /* 0x0000000466637824 */ /* 0x000fe400078e00ff */
[----:B------:R0:W2:Y:S01]  /*2ce0*/  @!P6 LDG.E R97, [R64.64] ;  /* 0x000000244061e981 */ /* 0x0000a2000c1e1900 */
[----:B-1----:R-:W-:Y:S01]  /*2cf0*/  @!P2 IADD3 R67, P4, R51, R69, RZ ;  /* 0x000000453343a210 */ /* 0x002fe20007f9e0ff */
[----:B------:R-:W-:Y:S01]  /*2d00*/  IMAD R104, R86, 0x13, R89 ;  /* 0x0000001356687824 */ /* 0x000fe200078e0259 */
[----:B------:R-:W-:Y:S01]  /*2d10*/  ISETP.GE.OR P6, PT, R99, R52, P0 ;  /* 0x000000346300720c */ /* 0x000fe200007c6670 */
[----:B----4-:R-:W-:Y:S01]  /*2d20*/  @!P1 IMAD R68, R68, c[0x0][0x1d8], RZ ;  /* 0x0000760044449a24 */ /* 0x010fe200078e02ff */
[----:B------:R-:W-:Y:S01]  /*2d30*/  @!P2 LEA.HI.X.SX32 R102, R69, R54, 0x1, P4 ;  /* 0x000000364566a211 */ /* 0x000fe200020f0eff */
[----:B------:R-:W-:Y:S01]  /*2d40*/  IMAD.SHL.U32 R69, R104, 0x4, RZ ;  /* 0x0000000468457824 */ /* 0x000fe200078e00ff */
[----:B------:R-:W-:Y:S01]  /*2d50*/  @!P2 LEA R66, P4, R67, c[0x0][0x198], 0x2 ;  /* 0x000066004342aa11 */ /* 0x000fe200078810ff */
[----:B------:R-:W-:-:S03]  /*2d60*/  @!P1 IMAD R68, R68, 0x50, RZ ;  /* 0x0000005044449824 */ /* 0x000fc600078e02ff */
[----:B------:R-:W-:Y:S01]  /*2d70*/  @!P2 LEA.HI.X R67, R67, c[0x0][0x19c], R102, 0x2, P4 ;  /* 0x000067004343aa11 */ /* 0x000fe200020f1466 */
[----:B------:R-:W-:Y:S01]  /*2d80*/  @!P1 IMAD R101, R68, c[0x0][0x1d4], R101 ;  /* 0x0000750044659a24 */ /* 0x000fe200078e0265 */
[----:B------:R-:W-:-:S03]  /*2d90*/  ISETP.GE.OR P4, PT, R69, R52, P0 ;  /* 0x000000344500720c */ /* 0x000fc60000786670 */
[----:B------:R-:W3:Y:S01]  /*2da0*/  @!P6 LDG.E R102, [R62.64] ;  /* 0x000000243e66e981 */ /* 0x000ee2000c1e1900 */
[----:B------:R-:W-:-:S03]  /*2db0*/  IADD3 R104, R104, c[0x0][0x1d4], RZ ;  /* 0x0000750068687a10 */ /* 0x000fc60007ffe0ff */
[----:B------:R1:W4:Y:S01]  /*2dc0*/  @!P2 LDG.E R98, [R66.64] ;  /* 0x000000244262a981 */ /* 0x000322000c1e1900 */
[----:B0-----:R-:W-:-:S04]  /*2dd0*/  @!P1 IADD3 R65, P2, R51, R101, RZ ;  /* 0x0000006533419210 */ /* 0x001fc80007f5e0ff */
[----:B------:R-:W-:Y:S01]  /*2de0*/  @!P1 LEA.HI.X.SX32 R68, R101, R54, 0x1, P2 ;  /* 0x0000003665449211 */ /* 0x000fe200010f0eff */
[----:B------:R-:W-:Y:S01]  /*2df0*/  IMAD.SHL.U32 R101, R104, 0x4, RZ ;  /* 0x0000000468657824 */ /* 0x000fe200078e00ff */
[C---:B------:R-:W-:Y:S01]  /*2e00*/  @!P1 LEA R64, P2, R65.reuse, c[0x0][0x198], 0x2 ;  /* 0x0000660041409a11 */ /* 0x040fe200078410ff */
[----:B------:R-:W2:Y:S03]  /*2e10*/  @!P4 LDG.E R106, [R62.64] ;  /* 0x000000243e6ac981 */ /* 0x000ea6000c1e1900 */
[----:B------:R-:W-:Y:S02]  /*2e20*/  @!P1 LEA.HI.X R65, R65, c[0x0][0x19c], R68, 0x2, P2 ;  /* 0x0000670041419a11 */ /* 0x000fe400010f1444 */
[----:B------:R-:W-:Y:S01]  /*2e30*/  ISETP.GE.OR P2, PT, R101, R52, P0 ;  /* 0x000000346500720c */ /* 0x000fe20000746670 */
[----:B------:R-:W-:Y:S01]  /*2e40*/  @!P5 IMAD R100, R100, c[0x0][0x1d8], RZ ;  /* 0x000076006464da24 */ /* 0x000fe200078e02ff */
[----:B-1----:R-:W-:Y:S01]  /*2e50*/  IADD3 R67, R104, c[0x0][0x1d4], RZ ;  /* 0x0000750068437a10 */ /* 0x002fe20007ffe0ff */
[----:B------:R0:W4:Y:S02]  /*2e60*/  @!P1 LDG.E R81, [R64.64] ;  /* 0x0000002440519981 */ /* 0x000124000c1e1900 */
[----:B------:R-:W-:-:S04]  /*2e70*/  @!P5 IMAD R100, R100, 0x50, RZ ;  /* 0x000000506464d824 */ /* 0x000fc800078e02ff */
[----:B------:R-:W-:-:S04]  /*2e80*/  @!P5 IMAD R103, R100, c[0x0][0x1d4], R103 ;  /* 0x000075006467da24 */ /* 0x000fc800078e0267 */
[----:B------:R-:W4:Y:S01]  /*2e90*/  @!P2 LDG.E R107, [R62.64] ;  /* 0x000000243e6ba981 */ /* 0x000f22000c1e1900 */
[----:B------:R-:W-:-:S04]  /*2ea0*/  @!P5 IADD3 R68, P1, R51, R103, RZ ;  /* 0x000000673344d210 */ /* 0x000fc80007f3e0ff */
        /* <DEDUP_REMOVED lines=8> */
[----:B------:R-:W-:Y:S02]  /*2f30*/  FSEL R95, R95, RZ, P3 ;  /* 0x000000ff5f5f7208 */ /* 0x000fe40001800000 */
[----:B------:R-:W-:Y:S02]  /*2f40*/  FSEL R80, R80, RZ, P3 ;  /* 0x000000ff50507208 */ /* 0x000fe40001800000 */
[----:B------:R-:W-:Y:S01]  /*2f50*/  FSEL R79, R79, RZ, P3 ;  /* 0x000000ff4f4f7208 */ /* 0x000fe20001800000 */
[----:B---3--:R-:W-:-:S04]  /*2f60*/  @!P6 IMAD R102, R102, c[0x0][0x1d8], RZ ;  /* 0x000076006666ea24 */ /* 0x008fc800078e02ff */
[----:B------:R-:W-:-:S04]  /*2f70*/  @!P6 IMAD R102, R102, 0x50, RZ ;  /* 0x000000506666e824 */ /* 0x000fc800078e02ff */
[----:B------:R-:W-:Y:S02]  /*2f80*/  @!P6 IMAD R99, R102, c[0x0][0x1d4], R99 ;  /* 0x000075006663ea24 */ /* 0x000fe400078e0263 */
[----:B--2---:R-:W-:-:S03]  /*2f90*/  @!P4 IMAD R106, R106, c[0x0][0x1d8], RZ ;  /* 0x000076006a6aca24 */ /* 0x004fc600078e02ff */
[----:B0-----:R-:W-:Y:S01]  /*2fa0*/  @!P6 IADD3 R65, P5, R51, R99, RZ ;  /* 0x000000633341e210 */ /* 0x001fe20007fbe0ff */
[----:B------:R-:W-:-:S03]  /*2fb0*/  @!P4 IMAD R106, R106, 0x50, RZ ;  /* 0x000000506a6ac824 */ /* 0x000fc600078e02ff */
[-C--:B------:R-:W-:Y:S02]  /*2fc0*/  @!P6 LEA.HI.X.SX32 R100, R99, R54.reuse, 0x1, P5 ;  /* 0x000000366364e211 */ /* 0x080fe400028f0eff */
[C---:B------:R-:W-:Y:S01]  /*2fd0*/  @!P6 LEA R64, P5, R65.reuse, c[0x0][0x198], 0x2 ;  /* 0x000066004140ea11 */ /* 0x040fe200078a10ff */
[----:B------:R-:W-:Y:S02]  /*2fe0*/  @!P4 IMAD R99, R106, c[0x0][0x1d4], R69 ;  /* 0x000075006a63ca24 */ /* 0x000fe400078e0245 */
[----:B------:R-:W-:Y:S01]  /*2ff0*/  IMAD R102, R86, 0x16, R89 ;  /* 0x0000001656667824 */ /* 0x000fe200078e0259 */
[----:B------:R-:W-:Y:S02]  /*3000*/  @!P6 LEA.HI.X R65, R65, c[0x0][0x19c], R100, 0x2, P5 ;  /* 0x000067004141ea11 */ /* 0x000fe400028f1464 */
[----:B------:R-:W-:Y:S01]  /*3010*/  @!P4 IADD3 R100, P5, R51, R99, RZ ;  /* 0x000000633364c210 */ /* 0x000fe20007fbe0ff */
[----:B------:R-:W-:Y:S02]  /*3020*/  IMAD.SHL.U32 R69, R102, 0x4, RZ ;  /* 0x0000000466457824 */ /* 0x000fe400078e00ff */
[----:B----4-:R-:W-:Y:S01]  /*3030*/  @!P2 IMAD R107, R107, c[0x0][0x1d8], RZ ;  /* 0x000076006b6baa24 */ /* 0x010fe200078e02ff */
[----:B------:R-:W-:Y:S01]  /*3040*/  @!P4 LEA.HI.X.SX32 R99, R99, R54, 0x1, P5 ;  /* 0x000000366363c211 */ /* 0x000fe200028f0eff */
[----:B------:R0:W2:Y:S01]  /*3050*/  @!P6 LDG.E R95, [R64.64] ;  /* 0x00000024405fe981 */ /* 0x0000a2000c1e1900 */
[----:B-1----:R-:W-:Y:S01]  /*3060*/  @!P4 LEA R66, P5, R100, c[0x0][0x198], 0x2 ;  /* 0x000066006442ca11 */ /* 0x002fe200078a10ff */
[----:B------:R-:W-:Y:S01]  /*3070*/  @!P2 IMAD R104, R107, 0x50, RZ ;  /* 0x000000506b68a824 */ /* 0x000fe200078e02ff */
[----:B------:R-:W-:-:S02]  /*3080*/  ISETP.GE.OR P6, PT, R69, R52, P0 ;  /* 0x000000344500720c */ /* 0x000fc400007c6670 */
[----:B------:R-:W-:Y:S02]  /*3090*/  IADD3 R102, R102, c[0x0][0x1d4], RZ ;  /* 0x0000750066667a10 */ /* 0x000fe40007ffe0ff */
[----:B------:R-:W-:Y:S01]  /*30a0*/  @!P4 LEA.HI.X R67, R100, c[0x0][0x19c], R99, 0x2, P5 ;  /* 0x000067006443ca11 */ /* 0x000fe200028f1463 */
[----:B------:R-:W-:Y:S02]  /*30b0*/  @!P2 IMAD R99, R104, c[0x0][0x1d4], R101 ;  /* 0x000075006863aa24 */ /* 0x000fe400078e0265 */
[C---:B------:R-:W-:Y:S01]  /*30c0*/  IMAD.SHL.U32 R101, R102.reuse, 0x4, RZ ;  /* 0x0000000466657824 */ /* 0x040fe200078e00ff */
[----:B------:R-:W-:Y:S01]  /*30d0*/  IADD3 R105, R102, c[0x0][0x1d4], RZ ;  /* 0x0000750066697a10 */ /* 0x000fe20007ffe0ff */
[----:B------:R1:W3:Y:S01]  /*30e0*/  @!P4 LDG.E R80, [R66.64] ;  /* 0x000000244250c981 */ /* 0x0002e2000c1e1900 */
[----:B0-----:R-:W-:Y:S02]  /*30f0*/  @!P2 IADD3 R65, P4, R51, R99, RZ ;  /* 0x000000633341a210 */ /* 0x001fe40007f9e0ff */
[----:B------:R-:W-:Y:S01]  /*3100*/  ISETP.GE.OR P5, PT, R101, R52, P0 ;  /* 0x000000346500720c */ /* 0x000fe200007a6670 */
[----:B------:R-:W4:Y:S01]  /*3110*/  @!P6 LDG.E R104, [R62.64] ;  /* 0x000000243e68e981 */ /* 0x000f22000c1e1900 */
[----:B------:R-:W-:Y:S01]  /*3120*/  @!P2 LEA.HI.X.SX32 R100, R99, R54, 0x1, P4 ;  /* 0x000000366364a211 */ /* 0x000fe200020f0eff */
[----:B------:R-:W-:Y:S01]  /*3130*/  IMAD.SHL.U32 R105, R105, 0x4, RZ ;  /* 0x0000000469697824 */ /* 0x000fe200078e00ff */
[----:B------:R-:W-:-:S04]  /*3140*/  @!P2 LEA R64, P4, R65, c[0x0][0x198], 0x2 ;  /* 0x000066004140aa11 */ /* 0x000fc800078810ff */
[----:B------:R-:W-:Y:S02]  /*3150*/  @!P2 LEA.HI.X R65, R65, c[0x0][0x19c], R100, 0x2, P4 ;  /* 0x000067004141aa11 */ /* 0x000fe400020f1464 */
[----:B------:R-:W-:Y:S01]  /*3160*/  ISETP.GE.OR P4, PT, R105, R52, P0 ;  /* 0x000000346900720c */ /* 0x000fe20000786670 */
[----:B------:R-:W-:Y:S02]  /*3170*/  @!P1 IMAD R68, R68, c[0x0][0x1d8], RZ ;  /* 0x0000760044449a24 */ /* 0x000fe400078e02ff */
[----:B------:R-:W2:Y:S02]  /*3180*/  @!P5 LDG.E R106, [R62.64] ;  /* 0x000000243e6ad981 */ /* 0x000ea4000c1e1900 */
[----:B------:R-:W-:Y:S02]  /*3190*/  @!P1 IMAD R68, R68, 0x50, RZ ;  /* 0x0000005044449824 */ /* 0x000fe400078e02ff */
[----:B------:R0:W3:Y:S02]  /*31a0*/  @!P2 LDG.E R79, [R64.64] ;  /* 0x00000024404fa981 */ /* 0x0000e4000c1e1900 */
[----:B------:R-:W-:-:S04]  /*31b0*/  @!P1 IMAD R103, R68, c[0x0][0x1d4], R103 ;  /* 0x0000750044679a24 */ /* 0x000fc800078e0267 */
[----:B------:R-:W3:Y:S01]  /*31c0*/  @!P4 LDG.E R107, [R62.64] ;  /* 0x000000243e6bc981 */ /* 0x000ee2000c1e1900 */
[----:B-1----:R-:W-:Y:S01]  /*31d0*/  @!P1 IADD3 R67, P2, R51, R103, RZ ;  /* 0x0000006733439210 */ /* 0x002fe20007f5e0ff */
[----:B------:R-:W-:-:S03]  /*31e0*/  IMAD R100, R86, 0x19, R89 ;  /* 0x0000001956647824 */ /* 0x000fc600078e0259 */
[----:B------:R-:W-:Y:S01]  /*31f0*/  @!P1 LEA.HI.X.SX32 R68, R103, R54, 0x1, P2 ;  /* 0x0000003667449211 */ /* 0x000fe200010f0eff */
[----:B------:R-:W-:Y:S01]  /*3200*/  IMAD.SHL.U32 R99, R100, 0x4, RZ ;  /* 0x0000000464637824 */ /* 0x000fe200078e00ff */
[----:B------:R-:W-:-:S04]  /*3210*/  @!P1 LEA R66, P2, R67, c[0x0][0x198], 0x2 ;  /* 0x0000660043429a11 */ /* 0x000fc800078410ff */
[----:B------:R-:W-:Y:S02]  /*3220*/  @!P1 LEA.HI.X R67, R67, c[0x0][0x19c], R68, 0x2, P2 ;  /* 0x0000670043439a11 */ /* 0x000fe400010f1444 */
[----:B------:R-:W-:-:S13]  /*3230*/  ISETP.GE.OR P2, PT, R99, R52, P0 ;  /* 0x000000346300720c */ /* 0x000fda0000746670 */
[----:B------:R-:W3:Y:S01]  /*3240*/  @!P2 LDG.E R102, [R62.64] ;  /* 0x000000243e66a981 */ /* 0x000ee2000c1e1900 */
[----:B------:R-:W-:-:S06]  /*3250*/  FSEL R94, R94, RZ, P3 ;  /* 0x000000ff5e5e7208 */ /* 0x000fcc0001800000 */
[----:B------:R1:W3:Y:S01]  /*3260*/  @!P1 LDG.E R94, [R66.64] ;  /* 0x00000024425e9981 */ /* 0x0002e2000c1e1900 */
[----:B------:R-:W-:Y:S02]  /*3270*/  FSEL R83, R83, RZ, P3 ;  /* 0x000000ff53537208 */ /* 0x000fe40001800000 */
[----:B------:R-:W-:Y:S02]  /*3280*/  IADD3 R100, R100, c[0x0][0x1d4], RZ ;  /* 0x0000750064647a10 */ /* 0x000fe40007ffe0ff */
[----:B------:R-:W-:Y:S02]  /*3290*/  FSEL R96, R96, RZ, P3 ;  /* 0x000000ff60607208 */ /* 0x000fe40001800000 */
[----:B------:R-:W-:Y:S02]  /*32a0*/  SHF.L.U32 R103, R100, 0x2, RZ ;  /* 0x0000000264677819 */ /* 0x000fe400000006ff */
[----:B------:R-:W-:Y:S01]  /*32b0*/  FSEL R85, R85, RZ, P3 ;  /* 0x000000ff55557208 */ /* 0x000fe20001800000 */
[----:B----4-:R-:W-:-:S04]  /*32c0*/  @!P6 IMAD R104, R104, c[0x0][0x1d8], RZ ;  /* 0x000076006868ea24 */ /* 0x010fc800078e02ff */
[----:B------:R-:W-:-:S04]  /*32d0*/  @!P6 IMAD R104, R104, 0x50, RZ ;  /* 0x000000506868e824 */ /* 0x000fc800078e02ff */
[----:B------:R-:W-:Y:S02]  /*32e0*/  @!P6 IMAD R69, R104, c[0x0][0x1d4], R69 ;  /* 0x000075006845ea24 */ /* 0x000fe400078e0245 */
[----:B--2---:R-:W-:-:S03]  /*32f0*/  @!P5 IMAD R106, R106, c[0x0][0x1d8], RZ ;  /* 0x000076006a6ada24 */ /* 0x004fc600078e02ff */
[----:B0-----:R-:W-:Y:S01]  /*3300*/  @!P6 IADD3 R64, P1, R51, R69, RZ ;  /* 0x000000453340e210 */ /* 0x001fe20007f3e0ff */
[----:B------:R-:W-:-:S03]  /*3310*/  @!P5 IMAD R106, R106, 0x50, RZ ;  /* 0x000000506a6ad824 */ /* 0x000fc600078e02ff */
[-C--:B------:R-:W-:Y:S02]  /*3320*/  @!P6 LEA.HI.X.SX32 R69, R69, R54.reuse, 0x1, P1 ;  /* 0x000000364545e211 */ /* 0x080fe400008f0eff */
[----:B------:R-:W-:Y:S01]  /*3330*/  @!P6 LEA R68, P1, R64, c[0x0][0x198], 0x2 ;  /* 0x000066004044ea11 */ /* 0x000fe200078210ff */
[----:B------:R-:W-:Y:S02]  /*3340*/  @!P5 IMAD R101, R106, c[0x0][0x1d4], R101 ;  /* 0x000075006a65da24 */ /* 0x000fe400078e0265 */
[----:B---3--:R-:W-:Y:S01]  /*3350*/  @!P4 IMAD R107, R107, c[0x0][0x1d8], RZ ;  /* 0x000076006b6bca24 */ /* 0x008fe200078e02ff */
[----:B------:R-:W-:Y:S02]  /*3360*/  @!P6 LEA.HI.X R69, R64, c[0x0][0x19c], R69, 0x2, P1 ;  /* 0x000067004045ea11 */ /* 0x000fe400008f1445 */
[----:B------:R-:W-:Y:S01]  /*3370*/  @!P5 IADD3 R65, P1, R51, R101, RZ ;  /* 0x000000653341d210 */ /* 0x000fe20007f3e0ff */
[----:B------:R-:W-:Y:S02]  /*3380*/  @!P4 IMAD R64, R107, 0x50, RZ ;  /* 0x000000506b40c824 */ /* 0x000fe400078e02ff */
[----:B------:R0:W2:Y:S01]  /*3390*/  @!P6 LDG.E R83, [R68.64] ;  /* 0x000000244453e981 */ /* 0x0000a2000c1e1900 */
[----:B-1----:R-:W-:Y:S01]  /*33a0*/  @!P5 LEA.HI.X.SX32 R66, R101, R54, 0x1, P1 ;  /* 0x000000366542d211 */ /* 0x002fe200008f0eff */
[----:B------:R-:W-:Y:S01]  /*33b0*/  @!P4 IMAD R105, R64, c[0x0][0x1d4], R105 ;  /* 0x000075004069ca24 */ /* 0x000fe200078e0269 */
[----:B------:R-:W-:-:S04]  /*33c0*/  @!P5 LEA R64, P1, R65, c[0x0][0x198], 0x2 ;  /* 0x000066004140da11 */ /* 0x000fc800078210ff */
[----:B------:R-:W-:Y:S02]  /*33d0*/  @!P5 LEA.HI.X R65, R65, c[0x0][0x19c], R66, 0x2, P1 ;  /* 0x000067004141da11 */ /* 0x000fe400008f1442 */
[----:B------:R-:W-:Y:S02]  /*33e0*/  ISETP.NE.U32.AND P1, PT, RZ, c[0x0][0x200], PT ;  /* 0x00008000ff007a0c */ /* 0x000fe40003f25070 */
[----:B------:R-:W-:Y:S01]  /*33f0*/  @!P4 IADD3 R67, P6, R51, R105, RZ ;  /* 0x000000693343c210 */ /* 0x000fe20007fde0ff */
[----:B------:R1:W3:Y:S01]  /*3400*/  @!P5 LDG.E R96, [R64.64] ;  /* 0x000000244060d981 */ /* 0x0002e2000c1e1900 */
[----:B------:R-:W-:Y:S02]  /*3410*/  ISETP.NE.AND.EX P1, PT, RZ, c[0x0][0x204], PT, P1 ;  /* 0x00008100ff007a0c */ /* 0x000fe40003f25310 */
[----:B------:R-:W-:Y:S02]  /*3420*/  @!P4 LEA.HI.X.SX32 R104, R105, R54, 0x1, P6 ;  /* 0x000000366968c211 */ /* 0x000fe400030f0eff */
[----:B------:R-:W-:-:S02]  /*3430*/  @!P4 LEA R66, P6, R67, c[0x0][0x198], 0x2 ;  /* 0x000066004342ca11 */ /* 0x000fc400078c10ff */
[----:B------:R-:W-:Y:S01]  /*3440*/  ISETP.GE.OR P5, PT, R103, R52, P0 ;  /* 0x000000346700720c */ /* 0x000fe200007a6670 */
[----:B------:R-:W-:Y:S01]  /*3450*/  @!P2 IMAD R102, R102, c[0x0][0x1d8], RZ ;  /* 0x000076006666aa24 */ /* 0x000fe200078e02ff */
[----:B------:R-:W-:Y:S02]  /*3460*/  @!P4 LEA.HI.X R67, R67, c[0x0][0x19c], R104, 0x2, P6 ;  /* 0x000067004343ca11 */ /* 0x000fe400030f1468 */
[----:B0-----:R-:W-:Y:S01]  /*3470*/  IADD3 R69, R100, c[0x0][0x1d4], RZ ;  /* 0x0000750064457a10 */ /* 0x001fe20007ffe0ff */
[----:B------:R-:W-:Y:S02]  /*3480*/  @!P2 IMAD R102, R102, 0x50, RZ ;  /* 0x000000506666a824 */ /* 0x000fe400078e02ff */
[----:B------:R0:W4:Y:S01]  /*3490*/  @!P4 LDG.E R85, [R66.64] ;  /* 0x000000244255c981 */ /* 0x000122000c1e1900 */
[----:B------:R-:W-:Y:S01]  /*34a0*/  @P1 SHF.R.S32.HI R101, RZ, 0x1f, R50 ;  /* 0x0000001fff651819 */ /* 0x000fe20000011432 */
[----:B------:R-:W-:Y:S01]  /*34b0*/  IMAD.SHL.U32 R105, R69, 0x4, RZ ;  /* 0x0000000445697824 */ /* 0x000fe200078e00ff */
[----:B------:R-:W-:Y:S01]  /*34c0*/  @P1 IADD3 R68, P4, P6, R50, c[0x0][0x200], R23 ;  /* 0x0000800032441a10 */ /* 0x000fe20007e9e017 */
[----:B------:R-:W-:-:S02]  /*34d0*/  @!P2 IMAD R99, R102, c[0x0][0x1d4], R99 ;  /* 0x000075006663aa24 */ /* 0x000fc400078e0263 */
[----:B------:R-:W2:Y:S01]  /*34e0*/  @!P5 LDG.E R100, [R62.64] ;  /* 0x000000243e64d981 */ /* 0x000ea2000c1e1900 */
[----:B------:R-:W-:Y:S02]  /*34f0*/  @P1 IADD3.X R69, R101, c[0x0][0x204], R22, P4, P6 ;  /* 0x0000810065451a10 */ /* 0x000fe400027ec416 */
[----:B------:R-:W-:Y:S02]  /*3500*/  ISETP.GE.OR P6, PT, R105, R52, P0 ;  /* 0x000000346900720c */ /* 0x000fe400007c6670 */
[----:B-1----:R-:W-:Y:S01]  /*3510*/  @!P2 IADD3 R65, P4, R51, R99, RZ ;  /* 0x000000633341a210 */ /* 0x002fe20007f9e0ff */
[----:B------:R-:W-:Y:S01]  /*3520*/  IMAD.SHL.U32 R101, R89, 0x4, RZ ;  /* 0x0000000459657824 */ /* 0x000fe200078e00ff */
[----:B------:R-:W-:Y:S01]  /*3530*/  FSEL R84, R84, RZ, P3 ;  /* 0x000000ff54547208 */ /* 0x000fe20001800000 */
[----:B------:R1:W3:Y:S01]  /*3540*/  @P1 LDG.E.U8 R68, [R68.64] ;  /* 0x0000002444441981 */ /* 0x0002e2000c1e1100 */
[----:B0-----:R-:W-:Y:S02]  /*3550*/  @!P2 LEA.HI.X.SX32 R66, R99, R54, 0x1, P4 ;  /* 0x000000366342a211 */ /* 0x001fe400020f0eff */
[----:B------:R-:W-:-:S04]  /*3560*/  @!P2 LEA R64, P4, R65, c[0x0][0x198], 0x2 ;  /* 0x000066004140aa11 */ /* 0x000fc800078810ff */
[----:B------:R-:W-:Y:S01]  /*3570*/  @!P2 LEA.HI.X R65, R65, c[0x0][0x19c], R66, 0x2, P4 ;  /* 0x000067004141aa11 */ /* 0x000fe200020f1442 */
[----:B------:R-:W3:Y:S01]  /*3580*/  @!P6 LDG.E R67, [R62.64] ;  /* 0x000000243e43e981 */ /* 0x000ee2000c1e1900 */
[----:B------:R-:W-:-:S03]  /*3590*/  ISETP.GE.OR P4, PT, R101, R52, P0 ;  /* 0x000000346500720c */ /* 0x000fc60000786670 */
[----:B------:R0:W4:Y:S10]  /*35a0*/  @!P2 LDG.E R84, [R64.64] ;  /* 0x000000244054a981 */ /* 0x000134000c1e1900 */
[----:B------:R-:W4:Y:S01]  /*35b0*/  @!P4 LDG.E R99, [R62.64] ;  /* 0x000000243e63c981 */ /* 0x000f22000c1e1900 */
[----:B------:R-:W-:-:S02]  /*35c0*/  FSEL R87, R87, RZ, P3 ;  /* 0x000000ff57577208 */ /* 0x000fc40001800000 */
[----:B------:R-:W-:Y:S01]  /*35d0*/  FSEL R82, R82, RZ, P3 ;  /* 0x000000ff52527208 */ /* 0x000fe20001800000 */
[----:B--2---:R-:W-:-:S04]  /*35e0*/  @!P5 IMAD R100, R100, c[0x0][0x1d8], RZ ;  /* 0x000076006464da24 */ /* 0x004fc800078e02ff */
[----:B------:R-:W-:-:S04]  /*35f0*/  @!P5 IMAD R66, R100, 0x50, RZ ;  /* 0x000000506442d824 */ /* 0x000fc800078e02ff */
[----:B------:R-:W-:Y:S02]  /*3600*/  @!P5 IMAD R66, R66, c[0x0][0x1d4], R103 ;  /* 0x000075004242da24 */ /* 0x000fe400078e0267 */
[----:B---3--:R-:W-:-:S03]  /*3610*/  @!P6 IMAD R100, R67, c[0x0][0x1d8], RZ ;  /* 0x000076004364ea24 */ /* 0x008fc600078e02ff */
[----:B------:R-:W-:Y:S01]  /*3620*/  @!P5 IADD3 R67, P2, R51, R66, RZ ;  /* 0x000000423343d210 */ /* 0x000fe20007f5e0ff */
[----:B------:R-:W-:-:S03]  /*3630*/  @!P6 IMAD R100, R100, 0x50, RZ ;  /* 0x000000506464e824 */ /* 0x000fc600078e02ff */
[----:B------:R-:W-:Y:S02]  /*3640*/  @!P5 LEA.HI.X.SX32 R102, R66, R54, 0x1, P2 ;  /* 0x000000364266d211 */ /* 0x000fe400010f0eff */
[----:B------:R-:W-:Y:S01]  /*3650*/  @!P5 LEA R66, P2, R67, c[0x0][0x198], 0x2 ;  /* 0x000066004342da11 */ /* 0x000fe200078410ff */
[----:B------:R-:W-:-:S03]  /*3660*/  @!P6 IMAD R100, R100, c[0x0][0x1d4], R105 ;  /* 0x000075006464ea24 */ /* 0x000fc600078e0269 */
[----:B------:R-:W-:Y:S01]  /*3670*/  @!P5 LEA.HI.X R67, R67, c[0x0][0x19c], R102, 0x2, P2 ;  /* 0x000067004343da11 */ /* 0x000fe200010f1466 */
[----:B------:R-:W-:Y:S02]  /*3680*/  IMAD R102, R86, 0x1c, R89 ;  /* 0x0000001c56667824 */ /* 0x000fe400078e0259 */
[----:B----4-:R-:W-:Y:S01]  /*3690*/  @!P4 IMAD R99, R99, c[0x0][0x1d8], RZ ;  /* 0x000076006363ca24 */ /* 0x010fe200078e02ff */
[----:B0-----:R-:W-:Y:S01]  /*36a0*/  @!P6 IADD3 R65, P2, R51, R100, RZ ;  /* 0x000000643341e210 */ /* 0x001fe20007f5e0ff */
[----:B------:R-:W-:Y:S01]  /*36b0*/  IMAD.SHL.U32 R103, R102, 0x4, RZ ;  /* 0x0000000466677824 */ /* 0x000fe200078e00ff */
[----:B------:R0:W2:Y:S01]  /*36c0*/  @!P5 LDG.E R87, [R66.64] ;  /* 0x000000244257d981 */ /* 0x0000a2000c1e1900 */
[----:B------:R-:W-:Y:S01]  /*36d0*/  @!P4 IMAD R99, R99, 0x50, RZ ;  /* 0x000000506363c824 */ /* 0x000fe200078e02ff */
[----:B------:R-:W-:Y:S02]  /*36e0*/  @!P6 LEA.HI.X.SX32 R100, R100, R54, 0x1, P2 ;  /* 0x000000366464e211 */ /* 0x000fe400010f0eff */
[----:B------:R-:W-:Y:S01]  /*36f0*/  ISETP.GE.OR P2, PT, R103, R52, P0 ;  /* 0x000000346700720c */ /* 0x000fe20000746670 */
[----:B------:R-:W-:Y:S01]  /*3700*/  @!P4 IMAD R99, R99, c[0x0][0x1d4], R101 ;  /* 0x000075006363ca24 */ /* 0x000fe200078e0265 */
[----:B------:R-:W-:-:S02]  /*3710*/  @!P6 LEA R64, P5, R65, c[0x0][0x198], 0x2 ;  /* 0x000066004140ea11 */ /* 0x000fc400078a10ff */
[----:B------:R-:W-:Y:S02]  /*3720*/  IADD3 R102, R102, c[0x0][0x1d4], RZ ;  /* 0x0000750066667a10 */ /* 0x000fe40007ffe0ff */
[----:B------:R-:W-:Y:S02]  /*3730*/  @!P6 LEA.HI.X R65, R65, c[0x0][0x19c], R100, 0x2, P5 ;  /* 0x000067004141ea11 */ /* 0x000fe400028f1464 */
[----:B------:R-:W-:Y:S01]  /*3740*/  @!P4 IADD3 R100, P5, R51, R99, RZ ;  /* 0x000000633364c210 */ /* 0x000fe20007fbe0ff */
[C---:B------:R-:W-:Y:S01]  /*3750*/  IMAD.SHL.U32 R101, R102.reuse, 0x4, RZ ;  /* 0x0000000466657824 */ /* 0x040fe200078e00ff */
[----:B0-----:R-:W-:Y:S01]  /*3760*/  IADD3 R67, R102, c[0x0][0x1d4], RZ ;  /* 0x0000750066437a10 */ /* 0x001fe20007ffe0ff */
[----:B------:R0:W3:Y:S01]  /*3770*/  @!P6 LDG.E R82, [R64.64] ;  /* 0x000000244052e981 */ /* 0x0000e2000c1e1900 */
[----:B------:R-:W-:Y:S01]  /*3780*/  @!P4 LEA.HI.X.SX32 R99, R99, R54, 0x1, P5 ;  /* 0x000000366363c211 */ /* 0x000fe200028f0eff */
[----:B------:R-:W-:Y:S01]  /*3790*/  IMAD R86, R86, 0x1f, R89 ;  /* 0x0000001f56567824 */ /* 0x000fe200078e0259 */
[----:B------:R-:W-:Y:S01]  /*37a0*/  ISETP.GE.OR P6, PT, R101, R52, P0 ;  /* 0x000000346500720c */ /* 0x000fe200007c6670 */
[----:B------:R-:W-:Y:S01]  /*37b0*/  IMAD.SHL.U32 R105, R67, 0x4, RZ ;  /* 0x0000000443697824 */ /* 0x000fe200078e00ff */
[----:B------:R-:W-:Y:S01]  /*37c0*/  @!P4 LEA R66, P5, R100, c[0x0][0x198], 0x2 ;  /* 0x000066006442ca11 */ /* 0x000fe200078a10ff */
[----:B------:R-:W4:Y:S01]  /*37d0*/  @!P2 LDG.E R102, [R62.64] ;  /* 0x000000243e66a981 */ /* 0x000f22000c1e1900 */
[----:B------:R-:W-:-:S02]  /*37e0*/  IMAD.SHL.U32 R89, R86, 0x4, RZ ;  /* 0x0000000456597824 */ /* 0x000fc400078e00ff */
[----:B------:R-:W-:Y:S02]  /*37f0*/  @!P4 LEA.HI.X R67, R100, c[0x0][0x19c], R99, 0x2, P5 ;  /* 0x000067006443ca11 */ /* 0x000fe400028f1463 */
[-C--:B------:R-:W-:Y:S02]  /*3800*/  ISETP.GE.OR P5, PT, R105, R52.reuse, P0 ;  /* 0x000000346900720c */ /* 0x080fe400007a6670 */
[----:B------:R-:W-:-:S03]  /*3810*/  ISETP.GE.OR P0, PT, R89, R52, P0 ;  /* 0x000000345900720c */ /* 0x000fc60000706670 */
[----:B0-----:R-:W2:Y:S08]  /*3820*/  @!P6 LDG.E R65, [R62.64] ;  /* 0x000000243e41e981 */ /* 0x001eb0000c1e1900 */
[----:B------:R-:W3:Y:S04]  /*3830*/  @!P5 LDG.E R99, [R62.64] ;  /* 0x000000243e63d981 */ /* 0x000ee8000c1e1900 */
[----:B------:R0:W3:Y:S01]  /*3840*/  @!P0 LDG.E R104, [R62.64] ;  /* 0x000000243e688981 */ /* 0x0000e2000c1e1900 */
[----:B------:R-:W-:-:S06]  /*3850*/  FSEL R92, R92, RZ, P3 ;  /* 0x000000ff5c5c7208 */ /* 0x000fcc0001800000 */
[----:B------:R0:W3:Y:S01]  /*3860*/  @!P4 LDG.E R92, [R66.64] ;  /* 0x00000024425cc981 */ /* 0x0000e2000c1e1900 */
[----:B------:R-:W-:Y:S02]  /*3870*/  FSEL R91, R91, RZ, P3 ;  /* 0x000000ff5b5b7208 */ /* 0x000fe40001800000 */
[----:B------:R-:W-:Y:S02]  /*3880*/  FSEL R88, R88, RZ, P3 ;  /* 0x000000ff58587208 */ /* 0x000fe40001800000 */
[----:B------:R-:W-:Y:S02]  /*3890*/  FSEL R93, R93, RZ, P3 ;  /* 0x000000ff5d5d7208 */ /* 0x000fe40001800000 */
[----:B------:R-:W-:Y:S01]  /*38a0*/  FSEL R90, R90, RZ, P3 ;  /* 0x000000ff5a5a7208 */ /* 0x000fe20001800000 */
[----:B-1----:R-:W-:Y:S02]  /*38b0*/  FMUL.FTZ R69, R8, R57 ;  /* 0x0000003908457220 */ /* 0x002fe40000410000 */
[----:B----4-:R-:W-:-:S04]  /*38c0*/  @!P2 IMAD R102, R102, c[0x0][0x1d8], RZ ;  /* 0x000076006666aa24 */ /* 0x010fc800078e02ff */
[----:B------:R-:W-:-:S04]  /*38d0*/  @!P2 IMAD R64, R102, 0x50, RZ ;  /* 0x000000506640a824 */ /* 0x000fc800078e02ff */
[----:B------:R-:W-:Y:S02]  /*38e0*/  @!P2 IMAD R64, R64, c[0x0][0x1d4], R103 ;  /* 0x000075004040aa24 */ /* 0x000fe400078e0267 */
[----:B--2---:R-:W-:-:S03]  /*38f0*/  @!P6 IMAD R86, R65, c[0x0][0x1d8], RZ ;  /* 0x000076004156ea24 */ /* 0x004fc600078e02ff */
[----:B------:R-:W-:Y:S01]  /*3900*/  @!P2 IADD3 R65, P4, R51, R64, RZ ;  /* 0x000000403341a210 */ /* 0x000fe20007f9e0ff */
[----:B------:R-:W-:-:S03]  /*3910*/  @!P6 IMAD R86, R86, 0x50, RZ ;  /* 0x000000505656e824 */ /* 0x000fc600078e02ff */
[----:B------:R-:W-:Y:S01]  /*3920*/  @!P2 LEA.HI.X.SX32 R64, R64, R54, 0x1, P4 ;  /* 0x000000364040a211 */ /* 0x000fe200020f0eff */
[----:B---3--:R-:W-:Y:S01]  /*3930*/  @!P5 IMAD R99, R99, c[0x0][0x1d8], RZ ;  /* 0x000076006363da24 */ /* 0x008fe200078e02ff */
[----:B------:R-:W-:Y:S01]  /*3940*/  @!P2 LEA R100, P4, R65, c[0x0][0x198], 0x2 ;  /* 0x000066004164aa11 */ /* 0x000fe200078810ff */
[----:B0-----:R-:W-:Y:S02]  /*3950*/  @!P6 IMAD R62, R86, c[0x0][0x1d4], R101 ;  /* 0x00007500563eea24 */ /* 0x001fe400078e0265 */
[----:B------:R-:W-:Y:S01]  /*3960*/  @!P5 IMAD R102, R99, 0x50, RZ ;  /* 0x000000506366d824 */ /* 0x000fe200078e02ff */
[----:B------:R-:W-:Y:S01]  /*3970*/  @!P2 LEA.HI.X R101, R65, c[0x0][0x19c], R64, 0x2, P4 ;  /* 0x000067004165aa11 */ /* 0x000fe200020f1440 */
[----:B------:R-:W-:Y:S01]  /*3980*/  @!P0 IMAD R104, R104, c[0x0][0x1d8], RZ ;  /* 0x0000760068688a24 */ /* 0x000fe200078e02ff */
[----:B------:R-:W-:Y:S01]  /*3990*/  @!P6 IADD3 R65, P4, R51, R62, RZ ;  /* 0x0000003e3341e210 */ /* 0x000fe20007f9e0ff */
[----:B------:R-:W-:Y:S02]  /*39a0*/  @!P5 IMAD R63, R102, c[0x0][0x1d4], R105 ;  /* 0x00007500663fda24 */ /* 0x000fe400078e0269 */
[----:B------:R-:W-:Y:S01]  /*39b0*/  @!P0 IMAD R66, R104, 0x50, RZ ;  /* 0x0000005068428824 */ /* 0x000fe200078e02ff */
[----:B------:R-:W2:Y:S01]  /*39c0*/  @!P2 LDG.E R91, [R100.64] ;  /* 0x00000024645ba981 */ /* 0x000ea2000c1e1900 */
[----:B------:R-:W-:-:S02]  /*39d0*/  @!P6 LEA.HI.X.SX32 R62, R62, R54, 0x1, P4 ;  /* 0x000000363e3ee211 */ /* 0x000fc400020f0eff */
[----:B------:R-:W-:Y:S01]  /*39e0*/  @!P6 LEA R64, P2, R65, c[0x0][0x198], 0x2 ;  /* 0x000066004140ea11 */ /* 0x000fe200078410ff */
[----:B------:R-:W-:Y:S01]  /*39f0*/  @!P0 IMAD R66, R66, c[0x0][0x1d4], R89 ;  /* 0x0000750042428a24 */ /* 0x000fe200078e0259 */
[----:B------:R-:W-:Y:S02]  /*3a00*/  @!P5 IADD3 R86, P4, R51, R63, RZ ;  /* 0x0000003f3356d210 */ /* 0x000fe40007f9e0ff */
[----:B------:R-:W-:Y:S02]  /*3a10*/  @!P6 LEA.HI.X R65, R65, c[0x0][0x19c], R62, 0x2, P2 ;  /* 0x000067004141ea11 */ /* 0x000fe400010f143e */
[----:B------:R-:W-:Y:S02]  /*3a20*/  @!P5 LEA.HI.X.SX32 R63, R63, R54, 0x1, P4 ;  /* 0x000000363f3fd211 */ /* 0x000fe400020f0eff */
[----:B------:R-:W-:Y:S01]  /*3a30*/  @!P5 LEA R62, P2, R86, c[0x0][0x198], 0x2 ;  /* 0x00006600563eda11 */ /* 0x000fe200078410ff */
[----:B------:R-:W3:Y:S01]  /*3a40*/  @!P6 LDG.E R88, [R64.64] ;  /* 0x000000244058e981 */ /* 0x000ee2000c1e1900 */
[----:B------:R-:W-:-:S02]  /*3a50*/  @!P0 IADD3 R67, P4, R51, R66, RZ ;  /* 0x0000004233438210 */ /* 0x000fc40007f9e0ff */
[----:B------:R-:W-:Y:S02]  /*3a60*/  @!P5 LEA.HI.X R63, R86, c[0x0][0x19c], R63, 0x2, P2 ;  /* 0x00006700563fda11 */ /* 0x000fe400010f143f */
[----:B------:R-:W-:Y:S02]  /*3a70*/  @!P0 LEA.HI.X.SX32 R86, R66, R54, 0x1, P4 ;  /* 0x0000003642568211 */ /* 0x000fe400020f0eff */
[C---:B------:R-:W-:Y:S01]  /*3a80*/  @!P0 LEA R66, P2, R67.reuse, c[0x0][0x198], 0x2 ;  /* 0x0000660043428a11 */ /* 0x040fe200078410ff */
[----:B------:R-:W4:Y:S03]  /*3a90*/  @!P5 LDG.E R93, [R62.64] ;  /* 0x000000243e5dd981 */ /* 0x000f26000c1e1900 */
[----:B------:R-:W-:-:S05]  /*3aa0*/  @!P0 LEA.HI.X R67, R67, c[0x0][0x19c], R86, 0x2, P2 ;  /* 0x0000670043438a11 */ /* 0x000fca00010f1456 */
[----:B------:R-:W4:Y:S01]  /*3ab0*/  @!P0 LDG.E R90, [R66.64] ;  /* 0x00000024425a8981 */ /* 0x000f22000c1e1900 */
        /* <DEDUP_REMOVED lines=27> */
[----:B------:R-:W-:-:S03]  /*3c70*/  ISETP.NE.AND P1, PT, R68, RZ, P1 ;  /* 0x000000ff4400720c */ /* 0x000fc60000f25270 */
[----:B--2---:R-:W-:-:S04]  /*3c80*/  FFMA.FTZ R69, R46, R91, R69 ;  /* 0x0000005b2e457223 */ /* 0x004fc80000010045 */
[----:B---3--:R-:W-:-:S04]  /*3c90*/  FFMA.FTZ R69, R47, R88, R69 ;  /* 0x000000582f457223 */ /* 0x008fc80000010045 */
[----:B----4-:R-:W-:-:S04]  /*3ca0*/  FFMA.FTZ R69, R48, R93, R69 ;  /* 0x0000005d30457223 */ /* 0x010fc80000010045 */
[----:B------:R-:W-:Y:S01]  /*3cb0*/  FFMA.FTZ R69, R49, R90, R69 ;  /* 0x0000005a31457223 */ /* 0x000fe20000010045 */
[----:B------:R-:W-:Y:S05]  /*3cc0*/  BRA.DIV ~URZ, `(.L_x_2925) ;  /* 0x00002ac27f007947 */ /* 0x000fea000b800000 */
[----:B------:R0:W1:Y:S02]  /*3cd0*/  SHFL.BFLY PT, R62, R69, 0x2, 0x1f ;  /* 0x0c401f00453e7f89 */ /* 0x00006400000e0000 */
.L_x_2969:
[----:B01----:R-:W-:Y:S01]  /*3ce0*/  FADD.FTZ R69, R69, R62 ;  /* 0x0000003e45457221 */ /* 0x003fe20000010000 */
[----:B------:R-:W-:Y:S05]  /*3cf0*/  BRA.DIV ~URZ, `(.L_x_2926) ;  /* 0x00002b127f007947 */ /* 0x000fea000b800000 */
[----:B------:R0:W1:Y:S02]  /*3d00*/  SHFL.BFLY PT, R62, R69, 0x1, 0x1f ;  /* 0x0c201f00453e7f89 */ /* 0x00006400000e0000 */
.L_x_2970:
[----:B------:R-:W-:Y:S01]  /*3d10*/  LOP3.LUT P0, RZ, R24, 0x3, RZ, 0xc0, !PT ;  /* 0x0000000318ff7812 */ /* 0x000fe2000780c0ff */
[----:B------:R-:W-:Y:S01]  /*3d20*/  BSSY B1, `(.L_x_2927) ;  /* 0x0000017000017945 */ /* 0x000fe20003800000 */
[----:B-1----:R-:W-:Y:S02]  /*3d30*/  FADD.FTZ R64, R69, R62 ;  /* 0x0000003e45407221 */ /* 0x002fe40000010000 */
[----:B------:R-:W-:-:S13]  /*3d40*/  ISETP.GE.OR P0, PT, R50, R25, P0 ;  /* 0x000000193200720c */ /* 0x000fda0000706670 */
        /* <DEDUP_REMOVED lines=8> */
[----:B------:R-:W2:Y:S05]  /*3dd0*/  @P0 LDG.E R67, [R60.64] ;  /* 0x000000243c430981 */ /* 0x000eaa000c1e1900 */
[----:B------:R-:W3:Y:S01]  /*3de0*/  @P2 LDG.E R62, [R62.64] ;  /* 0x000000243e3e2981 */ /* 0x000ee2000c1e1900 */
[----:B------:R-:W-:-:S04]  /*3df0*/  @P0 ISETP.GE.AND P3, PT, R50, R55, PT ;  /* 0x000000373200020c */ /* 0x000fc80003f66270 */
[----:B-----5:R-:W-:-:S04]  /*3e00*/  @P0 SEL R65, R2, RZ, !P3 ;  /* 0x000000ff02410207 */ /* 0x020fc80005800000 */
[----:B------:R-:W-:-:S06]  /*3e10*/  @P0 IADD3 R66, R65, R50, -R25 ;  /* 0x0000003241420210 */ /* 0x000fcc0007ffe819 */
[----:B------:R-:W2:Y:S01]  /*3e20*/  @P0 I2F R66, R66 ;  /* 0x0000004200420306 */ /* 0x000ea20000201400 */
[----:B------:R-:W-:Y:S02]  /*3e30*/  FMUL.FTZ R65, R64, c[0x0][0x1f0] ;  /* 0x00007c0040417a20 */ /* 0x000fe40000410000 */
[----:B------:R-:W-:Y:S02]  /*3e40*/  IMAD.IADD R64, R50, 0x1, -R16 ;  /* 0x0000000132407824 */ /* 0x000fe400078e0a10 */
[----:B---3--:R-:W-:-:S04]  /*3e50*/  @P2 FADD.FTZ R65, R65, R62 ;  /* 0x0000003e41412221 */ /* 0x008fc80000010000 */
[----:B--2---:R-:W-:-:S05]  /*3e60*/  @P0 FFMA.FTZ R65, R66, R67, R65 ;  /* 0x0000004342410223 */ /* 0x004fca0000010041 */
[----:B------:R1:W-:Y:S01]  /*3e70*/  STS [R64.X4+0x210], R65 ;  /* 0x0002104140007388 */ /* 0x0003e20000004800 */
[----:B------:R-:W-:-:S03]  /*3e80*/  @!P1 FMNMX.FTZ R4, R4, R65, !PT ;  /* 0x0000004104049209 */ /* 0x000fc60007810000 */
.L_x_2928:
[----:B------:R-:W-:Y:S05]  /*3e90*/  BSYNC B1 ;  /* 0x0000000000017941 */ /* 0x000fea0003800000 */
.L_x_2927:
[----:B------:R-:W-:-:S04]  /*3ea0*/  IADD3 R50, R50, 0x10, RZ ;  /* 0x0000001032327810 */ /* 0x000fc80007ffe0ff */
[----:B------:R-:W-:-:S13]  /*3eb0*/  ISETP.GE.AND P0, PT, R50, R5, PT ;  /* 0x000000053200720c */ /* 0x000fda0003f06270 */
[----:B01---5:R-:W-:Y:S01]  /*3ec0*/  @P0 CALL.REL.NOINC `(.L_x_2924) ;  /* 0x0000001000000944 */ /* 0x023fe20003c00000 */
[----:B------:R-:W-:Y:S05]  /*3ed0*/  BRA `(.L_x_2929) ;  /* 0xffffdfc000007947 */ /* 0x000fea000383ffff */
.L_x_2924:
[----:B------:R-:W-:Y:S05]  /*3ee0*/  BSYNC B0 ;  /* 0x0000000000007941 */ /* 0x000fea0003800000 */
.L_x_2923:
[----:B------:R-:W3:Y:S02]  /*3ef0*/  S2R R9, SR_TID.X ;  /* 0x0000000000097919 */ /* 0x000ee40000002100 */
[----:B---3-5:R-:W-:Y:S01]  /*3f00*/  SHF.R.S32.HI R2, RZ, 0x1f, R9 ;  /* 0x0000001fff027819 */ /* 0x028fe20000011409 */
[----:B------:R-:W-:Y:S05]  /*3f10*/  BRA.DIV ~URZ, `(.L_x_2930) ;  /* 0x000029727f007947 */ /* 0x000fea000b800000 */
[----:B------:R3:W4:Y:S02]  /*3f20*/  SHFL.BFLY PT, R5, R4, 0x10, 0x1f ;  /* 0x0e001f0004057f89 */ /* 0x00072400000e0000 */
.L_x_2971:
[----:B----4-:R-:W-:Y:S01]  /*3f30*/  FMNMX.FTZ R7, R5, R4, !PT ;  /* 0x0000000405077209 */ /* 0x010fe20007810000 */
[----:B------:R-:W-:Y:S05]  /*3f40*/  BRA.DIV ~URZ, `(.L_x_2931) ;  /* 0x000029c27f007947 */ /* 0x000fea000b800000 */
[----:B------:R-:W4:Y:S02]  /*3f50*/  SHFL.BFLY PT, R0, R7, 0x8, 0x1f ;  /* 0x0d001f0007007f89 */ /* 0x000f2400000e0000 */
[----:B----4-:R-:W-:-:S05]  /*3f60*/  FMNMX.FTZ R0, R7, R0, !PT ;  /* 0x0000000007007209 */ /* 0x010fca0007810000 */
[----:B------:R4:W0:Y:S02]  /*3f70*/  SHFL.BFLY PT, R5, R0, 0x4, 0x1f ;  /* 0x0c801f0000057f89 */ /* 0x00082400000e0000 */
.L_x_2972:
[----:B------:R-:W-:Y:S01]  /*3f80*/  LEA.HI R2, R2, R9, RZ, 0x5 ;  /* 0x0000000902027211 */ /* 0x000fe200078f28ff */
[----:B------:R-:W-:Y:S01]  /*3f90*/  WARPSYNC 0xffffffff ;  /* 0xffffffff00007948 */ /* 0x000fe20003800000 */
[----:B0-----:R-:W-:Y:S02]  /*3fa0*/  FMNMX.FTZ R5, R5, R0, !PT ;  /* 0x0000000005057209 */ /* 0x001fe40007810000 */
[----:B---3--:R-:W-:-:S05]  /*3fb0*/  LOP3.LUT R4, R2, 0xffffffe0, RZ, 0xc0, !PT ;  /* 0xffffffe002047812 */ /* 0x008fca00078ec0ff */
[----:B------:R-:W-:-:S05]  /*3fc0*/  IMAD.IADD R7, R9, 0x1, -R4 ;  /* 0x0000000109077824 */ /* 0x000fca00078e0a04 */
[----:B------:R-:W-:-:S13]  /*3fd0*/  ISETP.NE.AND P0, PT, R7, RZ, PT ;  /* 0x000000ff0700720c */ /* 0x000fda0003f05270 */
[----:B----4-:R-:W-:-:S05]  /*3fe0*/  @!P0 SHF.R.S32.HI R0, RZ, 0x5, R2 ;  /* 0x00000005ff008819 */ /* 0x010fca0000011402 */
[----:B------:R0:W-:Y:S02]  /*3ff0*/  @!P0 STS [R0.X4], R5 ;  /* 0x0000000500008388 */ /* 0x0001e40000004800 */
[----:B------:R-:W-:Y:S01]  /*4000*/  BAR.SYNC.DEFER_BLOCKING 0x0 ;  /* 0x0000000000007b1d */ /* 0x000fe20000010000 */
[----:B------:R-:W-:Y:S01]  /*4010*/  ISETP.GT.AND P0, PT, R7, 0x1, PT ;  /* 0x000000010700780c */ /* 0x000fe20003f04270 */
[----:B0-----:R-:W-:Y:S02]  /*4020*/  IMAD.MOV.U32 R0, RZ, RZ, -0x800001 ;  /* 0xff7fffffff007424 */ /* 0x001fe400078e00ff */
[----:B------:R-:W-:Y:S02]  /*4030*/  IMAD.MOV.U32 R8, RZ, RZ, RZ ;  /* 0x000000ffff087224 */ /* 0x000fe400078e00ff */
[----:B------:R-:W0:Y:S01]  /*4040*/  S2R R9, SR_TID.X ;  /* 0x0000000000097919 */ /* 0x000e220000002100 */
[----:B------:R-:W-:Y:S07]  /*4050*/  BSSY B0, `(.L_x_2932) ;  /* 0x0000021000007945 */ /* 0x000fee0003800000 */
[----:B------:R-:W3:Y:S01]  /*4060*/  @!P0 LDS R0, [R7.X4] ;  /* 0x0000000007008984 */ /* 0x000ee20000004800 */
[----:B0-----:R-:W-:-:S04]  /*4070*/  IADD3 R14, R16, R9, RZ ;  /* 0x00000009100e7210 */ /* 0x001fc80007ffe0ff */
[----:B------:R-:W-:Y:S01]  /*4080*/  ISETP.GT.AND P3, PT, R14, R25, PT ;  /* 0x000000190e00720c */ /* 0x000fe20003f64270 */
[----:B---3--:R-:W0:Y:S02]  /*4090*/  SHFL.BFLY PT, R5, R0, 0x1, 0x1f ;  /* 0x0c201f0000057f89 */ /* 0x008e2400000e0000 */
[----:B0-----:R-:W-:-:S05]  /*40a0*/  FMNMX.FTZ R5, R5, R0, !PT ;  /* 0x0000000005057209 */ /* 0x001fca0007810000 */
[----:B------:R0:W3:Y:S05]  /*40b0*/  SHFL.IDX PT, R11, R5, RZ, 0x1f ;  /* 0x00001fff050b7589 */ /* 0x0000ea00000e0000 */
[----:B------:R-:W-:Y:S05]  /*40c0*/  @P3 BRA `(.L_x_2933) ;  /* 0x0000019000003947 */ /* 0x000fea0003800000 */
[----:B------:R-:W-:Y:S01]  /*40d0*/  ISETP.NE.U32.AND P0, PT, RZ, c[0x0][0x200], PT ;  /* 0x00008000ff007a0c */ /* 0x000fe20003f05070 */
[----:B------:R-:W-:Y:S02]  /*40e0*/  IMAD.MOV.U32 R8, RZ, RZ, RZ ;  /* 0x000000ffff087224 */ /* 0x000fe400078e00ff */
[----:B------:R-:W-:Y:S01]  /*40f0*/  IMAD.MOV.U32 R0, RZ, RZ, R14 ;  /* 0x000000ffff007224 */ /* 0x000fe200078e000e */
[----:B------:R-:W-:-:S07]  /*4100*/  ISETP.NE.AND.EX P0, PT, RZ, c[0x0][0x204], PT, P0 ;  /* 0x00008100ff007a0c */ /* 0x000fce0003f05300 */
.L_x_2937:
[----:B---3--:R-:W-:Y:S01]  /*4110*/  IMAD.IADD R4, R0, 0x1, -R16 ;  /* 0x0000000100047824 */ /* 0x008fe200078e0a10 */
[----:B------:R-:W-:Y:S04]  /*4120*/  BSSY B1, `(.L_x_2934) ;  /* 0x000000e000017945 */ /* 0x000fe80003800000 */
[----:B------:R-:W-:Y:S01]  /*4130*/  LEA R10, R4, 0x210, 0x2 ;  /* 0x00000210040a7811 */ /* 0x000fe200078e10ff */
[----:B------:R-:W-:Y:S05]  /*4140*/  @!P0 BRA `(.L_x_2935) ;  /* 0x0000007000008947 */ /* 0x000fea0003800000 */
[----:B0-----:R-:W-:Y:S02]  /*4150*/  SHF.R.S32.HI R5, RZ, 0x1f, R0 ;  /* 0x0000001fff057819 */ /* 0x001fe40000011400 */
[----:B------:R-:W-:-:S04]  /*4160*/  IADD3 R4, P1, P2, R0, c[0x0][0x200], R23 ;  /* 0x0000800000047a10 */ /* 0x000fc80007a3e017 */
[----:B------:R-:W-:-:S05]  /*4170*/  IADD3.X R5, R5, c[0x0][0x204], R22, P1, P2 ;  /* 0x0000810005057a10 */ /* 0x000fca0000fe4416 */
[----:B------:R-:W4:Y:S02]  /*4180*/  LDG.E.U8 R4, [R4.64] ;  /* 0x0000002404047981 */ /* 0x000f24000c1e1100 */
[----:B----4-:R-:W-:-:S13]  /*4190*/  ISETP.NE.AND P1, PT, R4, RZ, PT ;  /* 0x000000ff0400720c */ /* 0x010fda0003f25270 */
[----:B------:R-:W-:Y:S01]  /*41a0*/  @P1 IMAD.MOV.U32 R9, RZ, RZ, RZ ;  /* 0x000000ffff091224 */ /* 0x000fe200078e00ff */
[----:B------:R-:W-:Y:S05]  /*41b0*/  @P1 BRA `(.L_x_2936) ;  /* 0x0000004000001947 */ /* 0x000fea0003800000 */
.L_x_2935:
[----:B------:R-:W4:Y:S02]  /*41c0*/  LDS R4, [R10] ;  /* 0x000000000a047984 */ /* 0x000f240000000800 */
[----:B---34-:R-:W-:-:S04]  /*41d0*/  FADD.FTZ R4, -R11, R4 ;  /* 0x000000040b047221 */ /* 0x018fc80000010100 */
[----:B------:R-:W-:-:S04]  /*41e0*/  FMUL.FTZ R4, R4, 1.4426950216293334961 ;  /* 0x3fb8aa3b04047820 */ /* 0x000fc80000410000 */
[----:B------:R3:W4:Y:S03]  /*41f0*/  MUFU.EX2 R9, R4 ;  /* 0x0000000400097308 */ /* 0x0007260000000800 */
.L_x_2936:
[----:B------:R-:W-:Y:S05]  /*4200*/  BSYNC B1 ;  /* 0x0000000000017941 */ /* 0x000fea0003800000 */
.L_x_2934:
[----:B----4-:R4:W-:Y:S01]  /*4210*/  STS [R10], R9 ;  /* 0x000000090a007388 */ /* 0x0109e20000000800 */
[----:B------:R-:W-:Y:S01]  /*4220*/  IADD3 R0, R0, 0x40, RZ ;  /* 0x0000004000007810 */ /* 0x000fe20007ffe0ff */
[----:B------:R-:W-:-:S03]  /*4230*/  FADD.FTZ R8, R9, R8 ;  /* 0x0000000809087221 */ /* 0x000fc60000010000 */
[----:B------:R-:W-:-:S13]  /*4240*/  ISETP.GT.AND P1, PT, R0, R25, PT ;  /* 0x000000190000720c */ /* 0x000fda0003f24270 */
[----:B----4-:R-:W-:Y:S05]  /*4250*/  @!P1 BRA `(.L_x_2937) ;  /* 0xfffffeb000009947 */ /* 0x010fea000383ffff */
.L_x_2933:
[----:B------:R-:W-:Y:S05]  /*4260*/  BSYNC B0 ;  /* 0x0000000000007941 */ /* 0x000fea0003800000 */
.L_x_2932:
[----:B0-----:R-:W0:Y:S01]  /*4270*/  SHFL.BFLY PT, R5, R8, 0x10, 0x1f ;  /* 0x0e001f0008057f89 */ /* 0x001e2200000e0000 */
[----:B------:R-:W-:Y:S02]  /*4280*/  ULDC.U8 UR6, c[0x0][0x26c] ;  /* 0x00009b0000067ab9 */ /* 0x000fe40000000000 */
[----:B------:R-:W-:Y:S01]  /*4290*/  ISETP.NE.AND P4, PT, RZ, UR6, PT ;  /* 0x00000006ff007c0c */ /* 0x000fe2000bf85270 */
[----:B------:R-:W4:Y:S01]  /*42a0*/  S2R R12, SR_TID.X ;  /* 0x00000000000c7919 */ /* 0x000f220000002100 */
[----:B------:R-:W-:Y:S02]  /*42b0*/  UMOV UR4, URZ ;  /* 0x0000003f00047c82 */ /* 0x000fe40008000000 */
[----:B------:R-:W-:Y:S01]  /*42c0*/  UMOV UR5, URZ ;  /* 0x0000003f00057c82 */ /* 0x000fe20008000000 */
[----:B0-----:R-:W-:Y:S01]  /*42d0*/  FADD.FTZ R5, R5, R8 ;  /* 0x0000000805057221 */ /* 0x001fe20000010000 */
[----:B----4-:R-:W-:-:S04]  /*42e0*/  LOP3.LUT P0, R10, R12, 0x1f, RZ, 0xc0, !PT ;  /* 0x0000001f0c0a7812 */ /* 0x010fc8000780c0ff */
[----:B------:R-:W0:Y:S01]  /*42f0*/  SHFL.BFLY PT, R0, R5, 0x8, 0x1f ;  /* 0x0d001f0005007f89 */ /* 0x000e2200000e0000 */
[----:B------:R-:W-:-:S08]  /*4300*/  ISETP.GT.U32.AND P1, PT, R10, 0x1, PT ;  /* 0x000000010a00780c */ /* 0x000fd00003f24070 */
[----:B------:R-:W-:-:S04]  /*4310*/  @!P0 SHF.R.U32.HI R8, RZ, 0x3, R12 ;  /* 0x00000003ff088819 */ /* 0x000fc8000001160c */
[----:B------:R-:W-:Y:S01]  /*4320*/  @!P0 LOP3.LUT R13, R8, 0x1ffffffc, RZ, 0xc0, !PT ;  /* 0x1ffffffc080d8812 */ /* 0x000fe200078ec0ff */
[----:B0-----:R-:W-:Y:S01]  /*4330*/  FADD.FTZ R0, R5, R0 ;  /* 0x0000000005007221 */ /* 0x001fe20000010000 */
[----:B------:R-:W-:-:S04]  /*4340*/  SHF.R.S32.HI R5, RZ, 0x5, R2 ;  /* 0x00000005ff057819 */ /* 0x000fc80000011402 */
[----:B------:R-:W0:Y:S02]  /*4350*/  SHFL.BFLY PT, R9, R0, 0x4, 0x1f ;  /* 0x0c801f0000097f89 */ /* 0x000e2400000e0000 */
[----:B0-----:R-:W-:Y:S01]  /*4360*/  FADD.FTZ R9, R0, R9 ;  /* 0x0000000900097221 */ /* 0x001fe20000010000 */
[----:B------:R-:W-:-:S04]  /*4370*/  LEA.HI R0, R25, R25, RZ, 0x1 ;  /* 0x0000001919007211 */ /* 0x000fc800078f08ff */
[----:B---3--:R-:W0:Y:S01]  /*4380*/  SHFL.BFLY PT, R4, R9, 0x2, 0x1f ;  /* 0x0c401f0009047f89 */ /* 0x008e2200000e0000 */
[----:B------:R-:W-:-:S05]  /*4390*/  LOP3.LUT R0, R0, 0xfffffffe, RZ, 0xc0, !PT ;  /* 0xfffffffe00007812 */ /* 0x000fca00078ec0ff */
[----:B------:R-:W-:Y:S02]  /*43a0*/  IMAD.IADD R0, R25, 0x1, -R0 ;  /* 0x0000000119007824 */ /* 0x000fe400078e0a00 */
[----:B0-----:R-:W-:-:S05]  /*43b0*/  FADD.FTZ R4, R9, R4 ;  /* 0x0000000409047221 */ /* 0x001fca0000010000 */
[----:B------:R-:W0:Y:S02]  /*43c0*/  SHFL.BFLY PT, R11, R4, 0x1, 0x1f ;  /* 0x0c201f00040b7f89 */ /* 0x000e2400000e0000 */
[----:B0-----:R-:W-:-:S05]  /*43d0*/  FADD.FTZ R8, R4, R11 ;  /* 0x0000000b04087221 */ /* 0x001fca0000010000 */
[----:B------:R-:W-:Y:S04]  /*43e0*/  @!P0 STS [R13+0x8], R8 ;  /* 0x000008080d008388 */ /* 0x000fe80000000800 */
[----:B------:R-:W-:Y:S01]  /*43f0*/  BAR.SYNC.DEFER_BLOCKING 0x0 ;  /* 0x0000000000007b1d */ /* 0x000fe20000010000 */
[----:B------:R-:W-:-:S05]  /*4400*/  ISETP.EQ.U32.AND P0, PT, RZ, c[0x0][0x190], PT ;  /* 0x00006400ff007a0c */ /* 0x000fca0003f02070 */
[----:B------:R0:W3:Y:S01]  /*4410*/  @!P1 LDS R8, [R10.X4+0x8] ;  /* 0x000008000a089984 */ /* 0x0000e20000004800 */
[----:B------:R-:W-:-:S04]  /*4420*/  ISETP.GT.AND P1, PT, R7, 0x13, PT ;  /* 0x000000130700780c */ /* 0x000fc80003f24270 */
[----:B------:R-:W-:Y:S01]  /*4430*/  ISETP.NE.OR P2, PT, R5, R0, P1 ;  /* 0x000000000500720c */ /* 0x000fe20000f45670 */
[----:B------:R-:W-:Y:S01]  /*4440*/  IMAD.SHL.U32 R0, R7, 0x4, RZ ;  /* 0x0000000407007824 */ /* 0x000fe200078e00ff */
[----:B0-----:R-:W-:Y:S02]  /*4450*/  CS2R R10, SRZ ;  /* 0x00000000000a7805 */ /* 0x001fe4000001ff00 */
[----:B------:R-:W-:-:S13]  /*4460*/  ISETP.EQ.OR.EX P0, PT, RZ, c[0x0][0x194], P2, P0 ;  /* 0x00006500ff007a0c */ /* 0x000fda0001702700 */
[----:B------:R-:W0:Y:S01]  /*4470*/  @!P0 S2R R13, SR_CTAID.X ;  /* 0x00000000000d8919 */ /* 0x000e220000002500 */
[----:B------:R-:W-:-:S03]  /*4480*/  @!P0 IMAD.MOV.U32 R21, RZ, RZ, 0x4 ;  /* 0x00000004ff158424 */ /* 0x000fc600078e00ff */
[----:B---3--:R-:W3:Y:S01]  /*4490*/  SHFL.BFLY PT, R9, R8, 0x1, 0x1f ;  /* 0x0c201f0008097f89 */ /* 0x008ee200000e0000 */
[----:B0-----:R-:W-:-:S04]  /*44a0*/  @!P0 IMAD R20, R13, 0x50, R0 ;  /* 0x000000500d148824 */ /* 0x001fc800078e0200 */
[----:B------:R-:W-:-:S04]  /*44b0*/  @!P0 IMAD.WIDE R20, R20, R21, c[0x0][0x190] ;  /* 0x0000640014148625 */ /* 0x000fc800078e0215 */
[----:B---3--:R-:W-:Y:S02]  /*44c0*/  FADD.FTZ R2, R9, R8 ;  /* 0x0000000809027221 */ /* 0x008fe40000010000 */
[----:B------:R-:W-:-:S04]  /*44d0*/  CS2R R8, SRZ ;  /* 0x0000000000087805 */ /* 0x000fc8000001ff00 */
[----:B------:R-:W0:Y:S01]  /*44e0*/  SHFL.IDX PT, R2, R2, RZ, 0x1f ;  /* 0x00001fff02027589 */ /* 0x000e2200000e0000 */
[----:B------:R-:W-:Y:S05]  /*44f0*/  @!P4 BRA `(.L_x_2938) ;  /* 0x000000a00000c947 */ /* 0x000fea0003800000 */
[----:B------:R-:W3:Y:S01]  /*4500*/  S2UR UR5, SR_CTAID.X ;  /* 0x00000000000579c3 */ /* 0x000ee20000002500 */
[----:B------:R-:W-:Y:S02]  /*4510*/  ULDC UR7, c[0x0][0x1d8] ;  /* 0x0000760000077ab9 */ /* 0x000fe40000000800 */
[----:B------:R-:W-:-:S05]  /*4520*/  ULDC UR4, c[0x0][0x268] ;  /* 0x00009a0000047ab9 */ /* 0x000fca0000000800 */
[----:B------:R-:W3:Y:S02]  /*4530*/  S2UR UR6, SR_CTAID.Y ;  /* 0x00000000000679c3 */ /* 0x000ee40000002600 */
[----:B---3--:R-:W-:-:S03]  /*4540*/  UIMAD UR5, UR6, UR7, UR5 ;  /* 0x00000007060572a4 */ /* 0x008fc6000f8e0205 */
[----:B------:R-:W-:Y:S02]  /*4550*/  ULDC UR6, c[0x0][0x1ec] ;  /* 0x00007b0000067ab9 */ /* 0x000fe40000000800 */
[----:B------:R-:W-:-:S03]  /*4560*/  UIMAD UR4, UR5, UR4, UR6 ;  /* 0x00000004050472a4 */ /* 0x000fc6000f8e0206 */
[----:B------:R-:W-:Y:S02]  /*4570*/  ULDC UR5, c[0x0][0x1d4] ;  /* 0x0000750000057ab9 */ /* 0x000fe40000000800 */
[----:B------:R-:W-:-:S04]  /*4580*/  UIMAD UR4, UR4, UR5, URZ ;  /* 0x00000005040472a4 */ /* 0x000fc8000f8e023f */
[----:B------:R-:W-:-:S06]  /*4590*/  USHF.R.S32.HI UR5, URZ, 0x1f, UR4 ;  /* 0x0000001f3f057899 */ /* 0x000fcc0008011404 */
.L_x_2938:
[----:B------:R-:W-:Y:S01]  /*45a0*/  BSSY B0, `(.L_x_2939) ;  /* 0x0000011000007945 */ /* 0x000fe20003800000 */
[----:B------:R-:W-:Y:S05]  /*45b0*/  @P3 BRA `(.L_x_2940) ;  /* 0x000000f000003947 */ /* 0x000fea0003800000 */
[----:B0-----:R-:W-:-:S04]  /*45c0*/  FADD.FTZ R2, R2, 9.9999999747524270788e-07 ;  /* 0x358637bd02027421 */ /* 0x001fc80000010000 */
[----:B------:R0:W3:Y:S03]  /*45d0*/  MUFU.RCP R15, R2 ;  /* 0x00000002000f7308 */ /* 0x0000e60000001000 */
.L_x_2941:
[C---:B0-----:R-:W-:Y:S01]  /*45e0*/  IMAD.IADD R2, R14.reuse, 0x1, -R16 ;  /* 0x000000010e027824 */ /* 0x041fe200078e0a10 */
[----:B------:R-:W-:-:S04]  /*45f0*/  @P4 IADD3 R7, P3, R14, UR4, RZ ;  /* 0x000000040e074c10 */ /* 0x000fc8000ff7e0ff */
[----:B------:R-:W0:Y:S01]  /*4600*/  LDS R4, [R2.X4+0x210] ;  /* 0x0002100002047984 */ /* 0x000e220000004800 */
[----:B------:R-:W-:Y:S02]  /*4610*/  @P4 LEA.HI.X.SX32 R24, R14, UR5, 0x1, P3 ;  /* 0x000000050e184c11 */ /* 0x000fe400098f0eff */
[C---:B------:R-:W-:Y:S02]  /*4620*/  @P4 LEA R12, P3, R7.reuse, c[0x0][0x260], 0x2 ;  /* 0x00009800070c4a11 */ /* 0x040fe400078610ff */
[----:B------:R-:W-:Y:S02]  /*4630*/  LEA R27, R2, 0x210, 0x2 ;  /* 0x00000210021b7811 */ /* 0x000fe400078e10ff */
[----:B------:R-:W-:Y:S02]  /*4640*/  @P4 LEA.HI.X R13, R7, c[0x0][0x264], R24, 0x2, P3 ;  /* 0x00009900070d4a11 */ /* 0x000fe400018f1418 */
[----:B------:R-:W-:-:S04]  /*4650*/  IADD3 R14, R14, 0x40, RZ ;  /* 0x000000400e0e7810 */ /* 0x000fc80007ffe0ff */
[----:B------:R-:W-:Y:S01]  /*4660*/  ISETP.GT.AND P3, PT, R14, R25, PT ;  /* 0x000000190e00720c */ /* 0x000fe20003f64270 */
[----:B0--3--:R-:W-:-:S05]  /*4670*/  FMUL.FTZ R4, R4, R15 ;  /* 0x0000000f04047220 */ /* 0x009fca0000410000 */
[----:B------:R0:W-:Y:S04]  /*4680*/  STS [R27], R4 ;  /* 0x000000041b007388 */ /* 0x0001e80000000800 */
[----:B------:R0:W-:Y:S03]  /*4690*/  @P4 STG.E [R12.64], R4 ;  /* 0x000000040c004986 */ /* 0x0001e6000c101924 */
[----:B------:R-:W-:Y:S05]  /*46a0*/  @!P3 BRA `(.L_x_2941) ;  /* 0xffffff300000b947 */ /* 0x000fea000383ffff */
.L_x_2940:
[----:B------:R-:W-:Y:S05]  /*46b0*/  BSYNC B0 ;  /* 0x0000000000007941 */ /* 0x000fea0003800000 */
.L_x_2939:
[----:B------:R3:W5:Y:S01]  /*46c0*/  @!P0 LDG.E.128 R8, [R20.64] ;  /* 0x0000002414088981 */ /* 0x000762000c1e1d00 */
[----:B------:R-:W-:Y:S01]  /*46d0*/  BSSY B0, `(.L_x_2942) ;  /* 0x0000179000007945 */ /* 0x000fe20003800000 */
[----:B------:R-:W-:Y:S01]  /*46e0*/  CS2R R14, SRZ ;  /* 0x00000000000e7805 */ /* 0x000fe2000001ff00 */
[----:B0-----:R-:W-:Y:S01]  /*46f0*/  CS2R R12, SRZ ;  /* 0x00000000000c7805 */ /* 0x001fe2000001ff00 */
[----:B------:R-:W-:Y:S06]  /*4700*/  BAR.SYNC.DEFER_BLOCKING 0x0 ;  /* 0x0000000000007b1d */ /* 0x000fec0000010000 */
[----:B------:R-:W-:Y:S05]  /*4710*/  @P1 BRA `(.L_x_2943) ;  /* 0x0000174000001947 */ /* 0x000fea0003800000 */
[----:B---3--:R-:W-:Y:S01]  /*4720*/  IMAD.IADD R2, R16, 0x1, R5 ;  /* 0x0000000110027824 */ /* 0x008fe200078e0205 */
        /* <DEDUP_REMOVED lines=12> */
[----:B------:R-:W-:Y:S02]  /*47f0*/  CS2R R14, SRZ ;  /* 0x00000000000e7805 */ /* 0x000fe4000001ff00 */
[----:B------:R-:W-:-:S04]  /*4800*/  IADD3 R12, R7, -R12, RZ ;  /* 0x8000000c070c7210 */ /* 0x000fc80007ffe0ff */
[C---:B------:R-:W-:Y:S02]  /*4810*/  LEA.HI R7, R12.reuse, 0x1, RZ, 0x1f ;  /* 0x000000010c077811 */ /* 0x040fe400078ff8ff */
[----:B------:R-:W-:Y:S02]  /*4820*/  ISETP.GE.U32.AND P0, PT, R12, 0x6, PT ;  /* 0x000000060c00780c */ /* 0x000fe40003f06070 */
[----:B------:R-:W-:Y:S01]  /*4830*/  LOP3.LUT P3, R7, R7, 0x3, RZ, 0xc0, !PT ;  /* 0x0000000307077812 */ /* 0x000fe2000786c0ff */
[----:B------:R-:W-:-:S12]  /*4840*/  CS2R R12, SRZ ;  /* 0x00000000000c7805 */ /* 0x000fd8000001ff00 */
[----:B------:R-:W-:Y:S05]  /*4850*/  @!P3 BRA `(.L_x_2947) ;  /* 0x000001900000b947 */ /* 0x000fea0003800000 */
[----:B------:R-:W-:Y:S02]  /*4860*/  IMAD.MOV.U32 R27, RZ, RZ, R2 ;  /* 0x000000ffff1b7224 */ /* 0x000fe400078e0002 */
[----:B------:R-:W-:-:S03]  /*4870*/  IMAD.MOV.U32 R12, RZ, RZ, RZ ;  /* 0x000000ffff0c7224 */ /* 0x000fc600078e00ff */
.L_x_2948:
[----:B------:R-:W-:-:S04]  /*4880*/  IADD3 R21, P3, R23, R27, RZ ;  /* 0x0000001b17157210 */ /* 0x000fc80007f7e0ff */
[----:B------:R-:W-:Y:S02]  /*4890*/  LEA.HI.X.SX32 R24, R27, R22, 0x1, P3 ;  /* 0x000000161b187211 */ /* 0x000fe400018f0eff */
[----:B------:R-:W-:-:S04]  /*48a0*/  LEA R20, P3, R21, c[0x0][0x1a8], 0x2 ;  /* 0x00006a0015147a11 */ /* 0x000fc800078610ff */
[----:B------:R-:W-:-:S05]  /*48b0*/  LEA.HI.X R21, R21, c[0x0][0x1ac], R24, 0x2, P3 ;  /* 0x00006b0015157a11 */ /* 0x000fca00018f1418 */
[----:B------:R-:W3:Y:S02]  /*48c0*/  LDG.E R20, [R20.64] ;  /* 0x0000002414147981 */ /* 0x000ee4000c1e1900 */
[----:B---3--:R-:W-:-:S04]  /*48d0*/  IMAD R24, R20, c[0x0][0x1d8], RZ ;  /* 0x0000760014187a24 */ /* 0x008fc800078e02ff */
[----:B------:R-:W-:-:S04]  /*48e0*/  IMAD R24, R24, c[0x0][0x1d4], R27 ;  /* 0x0000750018187a24 */ /* 0x000fc800078e021b */
[----:B------:R-:W-:-:S05]  /*48f0*/  IMAD R31, R24, 0x50, RZ ;  /* 0x00000050181f7824 */ /* 0x000fca00078e02ff */
[----:B------:R-:W-:-:S04]  /*4900*/  IADD3 R24, P3, R6, R31, RZ ;  /* 0x0000001f06187210 */ /* 0x000fc80007f7e0ff */
[----:B------:R-:W-:Y:S02]  /*4910*/  LEA.HI.X.SX32 R31, R31, R4, 0x1, P3 ;  /* 0x000000041f1f7211 */ /* 0x000fe400018f0eff */
[----:B------:R-:W-:-:S04]  /*4920*/  LEA R30, P3, R24, c[0x0][0x1a0], 0x2 ;  /* 0x00006800181e7a11 */ /* 0x000fc800078610ff */
[----:B------:R-:W-:-:S05]  /*4930*/  LEA.HI.X R31, R24, c[0x0][0x1a4], R31, 0x2, P3 ;  /* 0x00006900181f7a11 */ /* 0x000fca00018f141f */
[----:B-1----:R-:W3:Y:S01]  /*4940*/  LDG.E.128 R32, [R30.64] ;  /* 0x000000241e207981 */ /* 0x002ee2000c1e1d00 */
[----:B------:R-:W-:Y:S01]  /*4950*/  IMAD.IADD R24, R27, 0x1, -R16 ;  /* 0x000000011b187824 */ /* 0x000fe200078e0a10 */
[----:B------:R-:W-:Y:S02]  /*4960*/  IADD3 R7, R7, -0x1, RZ ;  /* 0xffffffff07077810 */ /* 0x000fe40007ffe0ff */
[----:B------:R-:W-:Y:S02]  /*4970*/  IADD3 R27, R27, 0x2, RZ ;  /* 0x000000021b1b7810 */ /* 0x000fe40007ffe0ff */
[----:B------:R-:W-:Y:S01]  /*4980*/  ISETP.NE.AND P3, PT, R7, RZ, PT ;  /* 0x000000ff0700720c */ /* 0x000fe20003f65270 */
[----:B------:R-:W3:Y:S02]  /*4990*/  LDS R24, [R24.X4+0x210] ;  /* 0x0002100018187984 */ /* 0x000ee40000004800 */
[-C--:B---3--:R-:W-:Y:S02]  /*49a0*/  FFMA.FTZ R12, R32, R24.reuse, R12 ;  /* 0x00000018200c7223 */ /* 0x088fe4000001000c */
[----:B------:R-:W-:-:S02]  /*49b0*/  FFMA.FTZ R13, R33, R24, R13 ;  /* 0x00000018210d7223 */ /* 0x000fc4000001000d */
[-C--:B------:R-:W-:Y:S02]  /*49c0*/  FFMA.FTZ R14, R34, R24.reuse, R14 ;  /* 0x00000018220e7223 */ /* 0x080fe4000001000e */
[----:B------:R-:W-:-:S04]  /*49d0*/  FFMA.FTZ R15, R35, R24, R15 ;  /* 0x00000018230f7223 */ /* 0x000fc8000001000f */
[----:B------:R-:W-:Y:S05]  /*49e0*/  @P3 BRA `(.L_x_2948) ;  /* 0xfffffe9000003947 */ /* 0x000fea000383ffff */
.L_x_2947:
[----:B------:R-:W-:Y:S05]  /*49f0*/  BSYNC B2 ;  /* 0x0000000000027941 */ /* 0x000fea0003800000 */
.L_x_2946:
[----:B------:R-:W-:Y:S05]  /*4a00*/  @!P0 BRA `(.L_x_2945) ;  /* 0x0000047000008947 */ /* 0x000fea0003800000 */
[----:B------:R-:W-:Y:S01]  /*4a10*/  LEA R21, R27, 0x10, 0x2 ;  /* 0x000000101b157811 */ /* 0x000fe200078e10ff */
[----:B------:R-:W-:Y:S01]  /*4a20*/  IMAD.MOV.U32 R7, RZ, RZ, c[0x0][0x1d8] ;  /* 0x00007600ff077624 */ /* 0x000fe200078e00ff */
[----:B------:R-:W-:Y:S01]  /*4a30*/  IADD3 R52, P0, R23, R27, RZ ;  /* 0x0000001b17347210 */ /* 0x000fe20007f1e0ff */
[C---:B------:R-:W-:Y:S02]  /*4a40*/  IMAD R24, R27.reuse, 0x50, RZ ;  /* 0x000000501b187824 */ /* 0x040fe400078e02ff */
[----:B------:R-:W-:Y:S01]  /*4a50*/  IMAD R21, R16, -0x4, R21 ;  /* 0xfffffffc10157824 */ /* 0x000fe200078e0215 */
[----:B------:R-:W-:Y:S01]  /*4a60*/  LEA.HI.X.SX32 R31, R27, R22, 0x1, P0 ;  /* 0x000000161b1f7211 */ /* 0x000fe200000f0eff */
[----:B------:R-:W-:Y:S01]  /*4a70*/  IMAD R7, R7, c[0x0][0x1d4], RZ ;  /* 0x0000750007077a24 */ /* 0x000fe200078e02ff */
[C---:B------:R-:W-:Y:S02]  /*4a80*/  LEA R51, P0, R52.reuse, c[0x0][0x1a8], 0x2 ;  /* 0x00006a0034337a11 */ /* 0x040fe400078010ff */
[----:B------:R-:W-:Y:S01]  /*4a90*/  IADD3 R30, R21, 0x210, RZ ;  /* 0x00000210151e7810 */ /* 0x000fe20007ffe0ff */
[----:B------:R-:W-:Y:S01]  /*4aa0*/  IMAD R7, R7, 0x50, RZ ;  /* 0x0000005007077824 */ /* 0x000fe200078e02ff */
[----:B------:R-:W-:-:S03]  /*4ab0*/  LEA.HI.X R52, R52, c[0x0][0x1ac], R31, 0x2, P0 ;  /* 0x00006b0034347a11 */ /* 0x000fc600000f141f */
.L_x_2949:
[----:B------:R-:W-:Y:S01]  /*4ac0*/  IMAD.MOV.U32 R20, RZ, RZ, R51 ;  /* 0x000000ffff147224 */ /* 0x000fe200078e0033 */
[----:B------:R-:W-:Y:S01]  /*4ad0*/  LDS R48, [R30+-0x8] ;  /* 0xfffff8001e307984 */ /* 0x000fe20000000800 */
[----:B------:R-:W-:-:S03]  /*4ae0*/  IMAD.MOV.U32 R21, RZ, RZ, R52 ;  /* 0x000000ffff157224 */ /* 0x000fc600078e0034 */
[----:B------:R-:W-:Y:S04]  /*4af0*/  LDS R49, [R30] ;  /* 0x000000001e317984 */ /* 0x000fe80000000800 */
[----:B------:R-:W3:Y:S04]  /*4b00*/  LDG.E R31, [R20.64] ;  /* 0x00000024141f7981 */ /* 0x000ee8000c1e1900 */
[----:B-1----:R-:W4:Y:S04]  /*4b10*/  LDG.E R32, [R20.64+0x8] ;  /* 0x0000082414207981 */ /* 0x002f28000c1e1900 */
[----:B--2---:R-:W2:Y:S04]  /*4b20*/  LDG.E R33, [R20.64+0x10] ;  /* 0x0000102414217981 */ /* 0x004ea8000c1e1900 */
[----:B------:R-:W2:Y:S04]  /*4b30*/  LDG.E R34, [R20.64+0x18] ;  /* 0x0000182414227981 */ /* 0x000ea8000c1e1900 */
[----:B------:R-:W-:Y:S01]  /*4b40*/  LDS R50, [R30+0x8] ;  /* 0x000008001e327984 */ /* 0x000fe20000000800 */
[----:B---3--:R-:W-:-:S02]  /*4b50*/  IMAD R31, R7, R31, R24 ;  /* 0x0000001f071f7224 */ /* 0x008fc400078e0218 */
[----:B----4-:R-:W-:-:S03]  /*4b60*/  IMAD R32, R7, R32, R24 ;  /* 0x0000002007207224 */ /* 0x010fc600078e0218 */
[----:B------:R-:W-:Y:S01]  /*4b70*/  IADD3 R36, P0, R6, R31, RZ ;  /* 0x0000001f06247210 */ /* 0x000fe20007f1e0ff */
[--C-:B--2---:R-:W-:Y:S01]  /*4b80*/  IMAD R33, R7, R33, R24.reuse ;  /* 0x0000002107217224 */ /* 0x104fe200078e0218 */
[----:B------:R-:W-:Y:S02]  /*4b90*/  IADD3 R35, R32, 0xa0, RZ ;  /* 0x000000a020237810 */ /* 0x000fe40007ffe0ff */
[----:B------:R-:W-:Y:S01]  /*4ba0*/  LEA.HI.X.SX32 R39, R31, R4, 0x1, P0 ;  /* 0x000000041f277211 */ /* 0x000fe200000f0eff */
[----:B------:R-:W-:Y:S01]  /*4bb0*/  IMAD R34, R7, R34, R24 ;  /* 0x0000002207227224 */ /* 0x000fe200078e0218 */
[----:B------:R-:W-:Y:S02]  /*4bc0*/  IADD3 R31, R33, 0x140, RZ ;  /* 0x00000140211f7810 */ /* 0x000fe40007ffe0ff */
[----:B------:R-:W-:Y:S02]  /*4bd0*/  LEA R32, P0, R36, c[0x0][0x1a0], 0x2 ;  /* 0x0000680024207a11 */ /* 0x000fe400078010ff */
[----:B------:R-:W-:-:S02]  /*4be0*/  IADD3 R37, P3, R6, R35, RZ ;  /* 0x0000002306257210 */ /* 0x000fc40007f7e0ff */
[----:B------:R-:W-:Y:S02]  /*4bf0*/  IADD3 R38, P4, R6, R31, RZ ;  /* 0x0000001f06267210 */ /* 0x000fe40007f9e0ff */
[----:B------:R-:W-:Y:S02]  /*4c00*/  LEA.HI.X R33, R36, c[0x0][0x1a4], R39, 0x2, P0 ;  /* 0x0000690024217a11 */ /* 0x000fe400000f1427 */
[----:B------:R-:W-:Y:S02]  /*4c10*/  IADD3 R39, R34, 0x1e0, RZ ;  /* 0x000001e022277810 */ /* 0x000fe40007ffe0ff */
[-C--:B------:R-:W-:Y:S02]  /*4c20*/  LEA.HI.X.SX32 R34, R35, R4.reuse, 0x1, P3 ;  /* 0x0000000423227211 */ /* 0x080fe400018f0eff */
[----:B------:R-:W-:Y:S02]  /*4c30*/  LEA R36, P0, R37, c[0x0][0x1a0], 0x2 ;  /* 0x0000680025247a11 */ /* 0x000fe400078010ff */
[----:B------:R-:W-:-:S02]  /*4c40*/  LEA.HI.X.SX32 R35, R31, R4, 0x1, P4 ;  /* 0x000000041f237211 */ /* 0x000fc400020f0eff */
[----:B------:R-:W-:Y:S02]  /*4c50*/  LEA R40, P3, R38, c[0x0][0x1a0], 0x2 ;  /* 0x0000680026287a11 */ /* 0x000fe400078610ff */
[----:B------:R-:W-:Y:S02]  /*4c60*/  LEA.HI.X R37, R37, c[0x0][0x1a4], R34, 0x2, P0 ;  /* 0x0000690025257a11 */ /* 0x000fe400000f1422 */
[----:B------:R-:W-:Y:S02]  /*4c70*/  IADD3 R31, P0, R6, R39, RZ ;  /* 0x00000027061f7210 */ /* 0x000fe40007f1e0ff */
[----:B------:R-:W-:Y:S02]  /*4c80*/  LEA.HI.X R41, R38, c[0x0][0x1a4], R35, 0x2, P3 ;  /* 0x0000690026297a11 */ /* 0x000fe400018f1423 */
[----:B------:R-:W2:Y:S01]  /*4c90*/  LDG.E.128 R32, [R32.64] ;  /* 0x0000002420207981 */ /* 0x000ea2000c1e1d00 */
[----:B------:R-:W-:Y:S02]  /*4ca0*/  LEA.HI.X.SX32 R42, R39, R4, 0x1, P0 ;  /* 0x00000004272a7211 */ /* 0x000fe400000f0eff */
[C---:B------:R-:W-:Y:S01]  /*4cb0*/  LEA R44, P0, R31.reuse, c[0x0][0x1a0], 0x2 ;  /* 0x000068001f2c7a11 */ /* 0x040fe200078010ff */
[----:B------:R-:W3:Y:S03]  /*4cc0*/  LDG.E.128 R36, [R36.64] ;  /* 0x0000002424247981 */ /* 0x000ee6000c1e1d00 */
[----:B------:R-:W-:-:S02]  /*4cd0*/  LEA.HI.X R45, R31, c[0x0][0x1a4], R42, 0x2, P0 ;  /* 0x000069001f2d7a11 */ /* 0x000fc400000f142a */
[----:B------:R-:W4:Y:S04]  /*4ce0*/  LDG.E.128 R40, [R40.64] ;  /* 0x0000002428287981 */ /* 0x000f28000c1e1d00 */
[----:B------:R-:W4:Y:S01]  /*4cf0*/  LDG.E.128 R44, [R44.64] ;  /* 0x000000242c2c7981 */ /* 0x000f22000c1e1d00 */
[----:B------:R-:W-:Y:S02]  /*4d00*/  IADD3 R51, P0, R20, 0x20, RZ ;  /* 0x0000002014337810 */ /* 0x000fe40007f1e0ff */
[----:B------:R-:W-:Y:S01]  /*4d10*/  IADD3 R27, R27, 0x8, RZ ;  /* 0x000000081b1b7810 */ /* 0x000fe20007ffe0ff */
[----:B------:R0:W2:Y:S01]  /*4d20*/  LDS R31, [R30+-0x10] ;  /* 0xfffff0001e1f7984 */ /* 0x0000a20000000800 */
[----:B------:R-:W-:Y:S01]  /*4d30*/  IADD3 R24, R24, 0x280, RZ ;  /* 0x0000028018187810 */ /* 0x000fe20007ffe0ff */
[----:B------:R-:W-:Y:S01]  /*4d40*/  IMAD.X R52, RZ, RZ, R21, P0 ;  /* 0x000000ffff347224 */ /* 0x000fe200000e0615 */
[----:B------:R-:W-:-:S02]  /*4d50*/  ISETP.GE.AND P0, PT, R27, R53, PT ;  /* 0x000000351b00720c */ /* 0x000fc40003f06270 */
[----:B0-----:R-:W-:Y:S01]  /*4d60*/  IADD3 R30, R30, 0x20, RZ ;  /* 0x000000201e1e7810 */ /* 0x001fe20007ffe0ff */
[-C--:B--2---:R-:W-:Y:S02]  /*4d70*/  FFMA.FTZ R21, R32, R31.reuse, R12 ;  /* 0x0000001f20157223 */ /* 0x084fe4000001000c */
[-C--:B------:R-:W-:Y:S02]  /*4d80*/  FFMA.FTZ R12, R33, R31.reuse, R13 ;  /* 0x0000001f210c7223 */ /* 0x080fe4000001000d */
[-C--:B------:R-:W-:Y:S02]  /*4d90*/  FFMA.FTZ R13, R34, R31.reuse, R14 ;  /* 0x0000001f220d7223 */ /* 0x080fe4000001000e */
[----:B------:R-:W-:Y:S02]  /*4da0*/  FFMA.FTZ R14, R35, R31, R15 ;  /* 0x0000001f230e7223 */ /* 0x000fe4000001000f */
[-C--:B---3--:R-:W-:Y:S02]  /*4db0*/  FFMA.FTZ R13, R38, R48.reuse, R13 ;  /* 0x00000030260d7223 */ /* 0x088fe4000001000d */
[----:B------:R-:W-:-:S02]  /*4dc0*/  FFMA.FTZ R21, R36, R48, R21 ;  /* 0x0000003024157223 */ /* 0x000fc40000010015 */
[-C--:B------:R-:W-:Y:S02]  /*4dd0*/  FFMA.FTZ R12, R37, R48.reuse, R12 ;  /* 0x00000030250c7223 */ /* 0x080fe4000001000c */
[----:B------:R-:W-:Y:S02]  /*4de0*/  FFMA.FTZ R14, R39, R48, R14 ;  /* 0x00000030270e7223 */ /* 0x000fe4000001000e */
[-C--:B----4-:R-:W-:Y:S02]  /*4df0*/  FFMA.FTZ R15, R42, R49.reuse, R13 ;  /* 0x000000312a0f7223 */ /* 0x090fe4000001000d */
[-C--:B------:R-:W-:Y:S02]  /*4e00*/  FFMA.FTZ R21, R40, R49.reuse, R21 ;  /* 0x0000003128157223 */ /* 0x080fe40000010015 */
[-C--:B------:R-:W-:Y:S02]  /*4e10*/  FFMA.FTZ R20, R41, R49.reuse, R12 ;  /* 0x0000003129147223 */ /* 0x080fe4000001000c */
[----:B------:R-:W-:-:S02]  /*4e20*/  FFMA.FTZ R32, R43, R49, R14 ;  /* 0x000000312b207223 */ /* 0x000fc4000001000e */
[-C--:B------:R-:W-:Y:S02]  /*4e30*/  FFMA.FTZ R14, R46, R50.reuse, R15 ;  /* 0x000000322e0e7223 */ /* 0x080fe4000001000f */
[-C--:B------:R-:W-:Y:S02]  /*4e40*/  FFMA.FTZ R12, R44, R50.reuse, R21 ;  /* 0x000000322c0c7223 */ /* 0x080fe40000010015 */
[-C--:B------:R-:W-:Y:S02]  /*4e50*/  FFMA.FTZ R13, R45, R50.reuse, R20 ;  /* 0x000000322d0d7223 */ /* 0x080fe40000010014 */
[----:B------:R-:W-:Y:S01]  /*4e60*/  FFMA.FTZ R15, R47, R50, R32 ;  /* 0x000000322f0f7223 */ /* 0x000fe20000010020 */
[----:B------:R-:W-:Y:S05]  /*4e70*/  @!P0 BRA `(.L_x_2949) ;  /* 0xfffffc4000008947 */ /* 0x000fea000383ffff */
.L_x_2945:
[----:B------:R-:W-:Y:S05]  /*4e80*/  BSYNC B1 ;  /* 0x0000000000017941 */ /* 0x000fea0003800000 */
.L_x_2944:
[----:B------:R-:W-:-:S13]  /*4e90*/  ISETP.GE.AND P0, PT, R2, R25, PT ;  /* 0x000000190200720c */ /* 0x000fda0003f06270 */
[----:B------:R-:W-:Y:S05]  /*4ea0*/  @P0 BRA `(.L_x_2943) ;  /* 0x00000fb000000947 */ /* 0x000fea0003800000 */
[----:B------:R-:W-:Y:S01]  /*4eb0*/  LOP3.LUT R7, RZ, R5, RZ, 0x33, !PT ;  /* 0x00000005ff077212 */ /* 0x000fe200078e33ff */
[----:B------:R-:W-:Y:S03]  /*4ec0*/  BSSY B1, `(.L_x_2950) ;  /* 0x0000039000017945 */ /* 0x000fe60003800000 */
[----:B--2---:R-:W-:-:S04]  /*4ed0*/  IADD3 R36, -R16, R25, R7 ;  /* 0x0000001910247210 */ /* 0x004fc80007ffe107 */
[----:B------:R-:W-:-:S04]  /*4ee0*/  LEA.HI R7, R36, 0x1, RZ, 0x1f ;  /* 0x0000000124077811 */ /* 0x000fc800078ff8ff */
[----:B------:R-:W-:-:S13]  /*4ef0*/  LOP3.LUT P0, R7, R7, 0x3, RZ, 0xc0, !PT ;  /* 0x0000000307077812 */ /* 0x000fda000780c0ff */
[----:B------:R-:W-:Y:S05]  /*4f00*/  @!P0 BRA `(.L_x_2951) ;  /* 0x0000034000008947 */ /* 0x000fea0003800000 */
[----:B------:R-:W-:Y:S02]  /*4f10*/  LEA R24, R5, 0x210, 0x2 ;  /* 0x0000021005187811 */ /* 0x000fe400078e10ff */
.L_x_2954:
[----:B------:R-:W-:Y:S01]  /*4f20*/  ISETP.GE.AND P3, PT, R2, c[0x0][0x1d4], PT ;  /* 0x0000750002007a0c */ /* 0x000fe20003f66270 */
[----:B------:R-:W-:Y:S01]  /*4f30*/  BSSY B2, `(.L_x_2952) ;  /* 0x000002e000027945 */ /* 0x000fe20003800000 */
[----:B------:R-:W-:-:S04]  /*4f40*/  IADD3 R7, R7, -0x1, RZ ;  /* 0xffffffff07077810 */ /* 0x000fc80007ffe0ff */
[----:B------:R-:W-:-:S07]  /*4f50*/  ISETP.NE.AND P0, PT, R7, RZ, PT ;  /* 0x000000ff0700720c */ /* 0x000fce0003f05270 */
[----:B------:R-:W-:Y:S05]  /*4f60*/  @!P3 BRA `(.L_x_2953) ;  /* 0x000002a00000b947 */ /* 0x000fea0003800000 */
[----:B------:R-:W-:Y:S02]  /*4f70*/  IABS R27, c[0x0][0x1d4] ;  /* 0x00007500001b7a13 */ /* 0x000fe40000000000 */
[----:B-1----:R-:W-:Y:S02]  /*4f80*/  IABS R32, R2 ;  /* 0x0000000200207213 */ /* 0x002fe40000000000 */
        /* <DEDUP_REMOVED lines=17> */
[----:B------:R-:W-:-:S04]  /*50a0*/  @!P3 IMAD.IADD R20, R20, 0x1, -R27 ;  /* 0x000000011414b824 */ /* 0x000fc800078e0a1b */
[----:B------:R-:W-:-:S04]  /*50b0*/  IMAD.MOV.U32 R30, RZ, RZ, R20 ;  /* 0x000000ffff1e7224 */ /* 0x000fc800078e0014 */
[----:B------:R-:W-:Y:S01]  /*50c0*/  @!P4 IMAD.MOV R30, RZ, RZ, -R30 ;  /* 0x000000ffff1ec224 */ /* 0x000fe200078e0a1e */
[----:B------:R-:W-:-:S04]  /*50d0*/  @!P5 LOP3.LUT R30, RZ, c[0x0][0x1d4], RZ, 0x33, !PT ;  /* 0x00007500ff1eda12 */ /* 0x000fc800078e33ff */
[----:B------:R-:W-:Y:S02]  /*50e0*/  SHF.R.S32.HI R21, RZ, 0x1f, R30 ;  /* 0x0000001fff157819 */ /* 0x000fe4000001141e */
[----:B------:R-:W-:-:S05]  /*50f0*/  IADD3 R27, P3, R23, R30, RZ ;  /* 0x0000001e171b7210 */ /* 0x000fca0007f7e0ff */
[----:B------:R-:W-:Y:S01]  /*5100*/  IMAD.X R32, R22, 0x1, R21, P3 ;  /* 0x0000000116207824 */ /* 0x000fe200018e0615 */
        /* <DEDUP_REMOVED lines=8> */
[C---:B------:R-:W-:Y:S01]  /*5190*/  LEA R30, P3, R31.reuse, c[0x0][0x1a0], 0x2 ;  /* 0x000068001f1e7a11 */ /* 0x040fe200078610ff */
[----:B------:R-:W0:Y:S03]  /*51a0*/  LDS R27, [R24] ;  /* 0x00000000181b7984 */ /* 0x000e260000000800 */
[----:B------:R-:W-:-:S05]  /*51b0*/  LEA.HI.X R31, R31, c[0x0][0x1a4], R32, 0x2, P3 ;  /* 0x000069001f1f7a11 */ /* 0x000fca00018f1420 */
[----:B------:R-:W0:Y:S02]  /*51c0*/  LDG.E.128 R32, [R30.64] ;  /* 0x000000241e207981 */ /* 0x000e24000c1e1d00 */
[-C--:B0-----:R-:W-:Y:S02]  /*51d0*/  FFMA.FTZ R12, R32, R27.reuse, R12 ;  /* 0x0000001b200c7223 */ /* 0x081fe4000001000c */
[-C--:B------:R-:W-:Y:S02]  /*51e0*/  FFMA.FTZ R13, R33, R27.reuse, R13 ;  /* 0x0000001b210d7223 */ /* 0x080fe4000001000d */
[-C--:B------:R-:W-:Y:S02]  /*51f0*/  FFMA.FTZ R14, R34, R27.reuse, R14 ;  /* 0x0000001b220e7223 */ /* 0x080fe4000001000e */
[----:B------:R-:W-:Y:S02]  /*5200*/  FFMA.FTZ R15, R35, R27, R15 ;  /* 0x0000001b230f7223 */ /* 0x000fe4000001000f */
.L_x_2953:
[----:B------:R-:W-:Y:S05]  /*5210*/  BSYNC B2 ;  /* 0x0000000000027941 */ /* 0x000fea0003800000 */
.L_x_2952:
[----:B------:R-:W-:Y:S02]  /*5220*/  IADD3 R2, R2, 0x2, RZ ;  /* 0x0000000202027810 */ /* 0x000fe40007ffe0ff */
[----:B------:R-:W-:Y:S01]  /*5230*/  IADD3 R24, R24, 0x8, RZ ;  /* 0x0000000818187810 */ /* 0x000fe20007ffe0ff */
[----:B------:R-:W-:Y:S05]  /*5240*/  @P0 BRA `(.L_x_2954) ;  /* 0xfffffcd000000947 */ /* 0x000fea000383ffff */
.L_x_2951:
[----:B------:R-:W-:Y:S05]  /*5250*/  BSYNC B1 ;  /* 0x0000000000017941 */ /* 0x000fea0003800000 */
.L_x_2950:
[----:B------:R-:W-:-:S13]  /*5260*/  ISETP.GE.U32.AND P0, PT, R36, 0x6, PT ;  /* 0x000000062400780c */ /* 0x000fda0003f06070 */
[----:B------:R-:W-:Y:S05]  /*5270*/  @!P0 BRA `(.L_x_2943) ;  /* 0x00000be000008947 */ /* 0x000fea0003800000 */
[----:B------:R-:W-:-:S05]  /*5280*/  LEA R7, R2, 0x10, 0x2 ;  /* 0x0000001002077811 */ /* 0x000fca00078e10ff */
[----:B------:R-:W-:-:S05]  /*5290*/  IMAD R7, R16, -0x4, R7 ;  /* 0xfffffffc10077824 */ /* 0x000fca00078e0207 */
[----:B------:R-:W-:Y:S02]  /*52a0*/  IADD3 R7, R7, 0x210, RZ ;  /* 0x0000021007077810 */ /* 0x000fe40007ffe0ff */
.L_x_2963:
        /* <DEDUP_REMOVED lines=10> */
[----:B------:R-:W-:-:S03]  /*5350*/  IMAD.MOV.U32 R20, RZ, RZ, RZ ;  /* 0x000000ffff147224 */ /* 0x000fc600078e00ff */
[----:B------:R-:W0:Y:S08]  /*5360*/  I2F.RP R24, R27 ;  /* 0x0000001b00187306 */ /* 0x000e300000209400 */
[----:B0-----:R-:W0:Y:S02]  /*5370*/  MUFU.RCP R24, R24 ;  /* 0x0000001800187308 */ /* 0x001e240000001000 */
[----:B0-----:R-:W-:-:S06]  /*5380*/  IADD3 R30, R24, 0xffffffe, RZ ;  /* 0x0ffffffe181e7810 */ /* 0x001fcc0007ffe0ff */
[----:B------:R-:W0:Y:S02]  /*5390*/  F2I.FTZ.U32.TRUNC.NTZ R21, R30 ;  /* 0x0000001e00157305 */ /* 0x000e24000021f000 */
[----:B0-----:R-:W-:-:S04]  /*53a0*/  IMAD.MOV R16, RZ, RZ, -R21 ;  /* 0x000000ffff107224 */ /* 0x001fc800078e0a15 */
[----:B------:R-:W-:Y:S01]  /*53b0*/  IMAD R31, R16, R27, RZ ;  /* 0x0000001b101f7224 */ /* 0x000fe200078e02ff */
[----:B------:R-:W-:-:S03]  /*53c0*/  IABS R16, R2 ;  /* 0x0000000200107213 */ /* 0x000fc60000000000 */
[----:B------:R-:W-:-:S04]  /*53d0*/  IMAD.HI.U32 R31, R21, R31, R20 ;  /* 0x0000001f151f7227 */ /* 0x000fc800078e0014 */
[----:B------:R-:W-:-:S04]  /*53e0*/  IMAD.MOV.U32 R20, RZ, RZ, R16 ;  /* 0x000000ffff147224 */ /* 0x000fc800078e0010 */
        /* <DEDUP_REMOVED lines=8> */
[----:B------:R-:W-:-:S03]  /*5470*/  ISETP.NE.AND P6, PT, RZ, c[0x0][0x1d4], PT ;  /* 0x00007500ff007a0c */ /* 0x000fc60003fc5270 */
[----:B------:R-:W-:-:S10]  /*5480*/  @!P5 IMAD.MOV R16, RZ, RZ, -R16 ;  /* 0x000000ffff10d224 */ /* 0x000fd400078e0a10 */
        /* <DEDUP_REMOVED lines=15> */
[----:B-1----:R-:W0:Y:S02]  /*5580*/  LDG.E.128 R32, [R30.64] ;  /* 0x000000241e207981 */ /* 0x002e24000c1e1d00 */
[-C--:B0-----:R-:W-:Y:S02]  /*5590*/  FFMA.FTZ R12, R32, R16.reuse, R12 ;  /* 0x00000010200c7223 */ /* 0x081fe4000001000c */
[----:B------:R-:W-:-:S02]  /*55a0*/  FFMA.FTZ R13, R33, R16, R13 ;  /* 0x00000010210d7223 */ /* 0x000fc4000001000d */
[-C--:B------:R-:W-:Y:S02]  /*55b0*/  FFMA.FTZ R14, R34, R16.reuse, R14 ;  /* 0x00000010220e7223 */ /* 0x080fe4000001000e */
[----:B------:R-:W-:Y:S02]  /*55c0*/  FFMA.FTZ R15, R35, R16, R15 ;  /* 0x00000010230f7223 */ /* 0x000fe4000001000f */
.L_x_2956:
[----:B------:R-:W-:Y:S05]  /*55d0*/  BSYNC B1 ;  /* 0x0000000000017941 */ /* 0x000fea0003800000 */
.L_x_2955:
[----:B------:R-:W-:Y:S01]  /*55e0*/  BSSY B1, `(.L_x_2957) ;  /* 0x000002b000017945 */ /* 0x000fe20003800000 */
[----:B------:R-:W-:Y:S05]  /*55f0*/  @!P0 BRA `(.L_x_2958) ;  /* 0x0000029000008947 */ /* 0x000fea0003800000 */
[----:B------:R-:W-:Y:S01]  /*5600*/  IABS R27, c[0x0][0x1d4] ;  /* 0x00007500001b7a13 */ /* 0x000fe20000000000 */
[----:B------:R-:W-:Y:S01]  /*5610*/  IMAD.MOV.U32 R20, RZ, RZ, RZ ;  /* 0x000000ffff147224 */ /* 0x000fe200078e00ff */
[----:B------:R-:W-:Y:S02]  /*5620*/  ISETP.GE.AND P5, PT, R37, RZ, PT ;  /* 0x000000ff2500720c */ /* 0x000fe40003fa6270 */
[----:B------:R-:W0:Y:S01]  /*5630*/  I2F.RP R24, R27 ;  /* 0x0000001b00187306 */ /* 0x000e220000209400 */
[----:B------:R-:W-:-:S07]  /*5640*/  ISETP.NE.AND P6, PT, RZ, c[0x0][0x1d4], PT ;  /* 0x00007500ff007a0c */ /* 0x000fce0003fc5270 */
        /* <DEDUP_REMOVED lines=19> */
[----:B------:R-:W-:Y:S02]  /*5780*/  IADD3.X R21, R22, R21, RZ, P0, !PT ;  /* 0x0000001516157210 */ /* 0x000fe400007fe4ff */
        /* <DEDUP_REMOVED lines=16> */
.L_x_2958:
[----:B------:R-:W-:Y:S05]  /*5890*/  BSYNC B1 ;  /* 0x0000000000017941 */ /* 0x000fea0003800000 */
.L_x_2957:
        /* <DEDUP_REMOVED lines=38> */
[----:B-1----:R-:W0:Y:S02]  /*5b00*/  LDG.E.128 R32, [R30.64] ;  /* 0x000000241e207981 */ /* 0x002e24000c1e1d00 */
[-C--:B0-----:R-:W-:Y:S02]  /*5b10*/  FFMA.FTZ R12, R32, R16.reuse, R12 ;  /* 0x00000010200c7223 */ /* 0x081fe4000001000c */
[----:B------:R-:W-:-:S02]  /*5b20*/  FFMA.FTZ R13, R33, R16, R13 ;  /* 0x00000010210d7223 */ /* 0x000fc4000001000d */
[-C--:B------:R-:W-:Y:S02]  /*5b30*/  FFMA.FTZ R14, R34, R16.reuse, R14 ;  /* 0x00000010220e7223 */ /* 0x080fe4000001000e */
[----:B------:R-:W-:Y:S02]  /*5b40*/  FFMA.FTZ R15, R35, R16, R15 ;  /* 0x00000010230f7223 */ /* 0x000fe4000001000f */
.L_x_2960:
[----:B------:R-:W-:Y:S05]  /*5b50*/  BSYNC B1 ;  /* 0x0000000000017941 */ /* 0x000fea0003800000 */
.L_x_2959:
        /* <DEDUP_REMOVED lines=38> */
[----:B-1----:R-:W0:Y:S02]  /*5dc0*/  LDG.E.128 R32, [R30.64] ;  /* 0x000000241e207981 */ /* 0x002e24000c1e1d00 */
[-C--:B0-----:R-:W-:Y:S02]  /*5dd0*/  FFMA.FTZ R12, R32, R16.reuse, R12 ;  /* 0x00000010200c7223 */ /* 0x081fe4000001000c */
[----:B------:R-:W-:-:S02]  /*5de0*/  FFMA.FTZ R13, R33, R16, R13 ;  /* 0x00000010210d7223 */ /* 0x000fc4000001000d */
[-C--:B------:R-:W-:Y:S02]  /*5df0*/  FFMA.FTZ R14, R34, R16.reuse, R14 ;  /* 0x00000010220e7223 */ /* 0x080fe4000001000e */
[----:B------:R-:W-:Y:S02]  /*5e00*/  FFMA.FTZ R15, R35, R16, R15 ;  /* 0x00000010230f7223 */ /* 0x000fe4000001000f */
.L_x_2962:
[----:B------:R-:W-:Y:S05]  /*5e10*/  BSYNC B1 ;  /* 0x0000000000017941 */ /* 0x000fea0003800000 */
.L_x_2961:
[----:B------:R-:W-:Y:S02]  /*5e20*/  IADD3 R2, R2, 0x8, RZ ;  /* 0x0000000802027810 */ /* 0x000fe40007ffe0ff */
[----:B------:R-:W-:Y:S02]  /*5e30*/  IADD3 R7, R7, 0x20, RZ ;  /* 0x0000002007077810 */ /* 0x000fe40007ffe0ff */
[----:B------:R-:W-:-:S13]  /*5e40*/  ISETP.GE.AND P0, PT, R2, R25, PT ;  /* 0x000000190200720c */ /* 0x000fda0003f06270 */
[----:B------:R-:W-:Y:S05]  /*5e50*/  @!P0 BRA `(.L_x_2963) ;  /* 0xfffff45000008947 */ /* 0x000fea000383ffff */
.L_x_2943:
[----:B---3--:R-:W-:Y:S05]  /*5e60*/  BSYNC B0 ;  /* 0x0000000000007941 */ /* 0x008fea0003800000 */
.L_x_2942:
[----:B------:R-:W0:Y:S01]  /*5e70*/  S2R R2, SR_TID.X ;  /* 0x0000000000027919 */ /* 0x000e220000002100 */
[----:B------:R-:W-:Y:S01]  /*5e80*/  BSSY B0, `(.L_x_2964) ;  /* 0x0000037000007945 */ /* 0x000fe20003800000 */
[----:B0-----:R-:W-:-:S04]  /*5e90*/  IADD3 R2, R2, 0x1f, RZ ;  /* 0x0000001f02027810 */ /* 0x001fc80007ffe0ff */
[----:B------:R-:W-:Y:S01]  /*5ea0*/  ISETP.GT.U32.OR P3, PT, R2, 0x3e, P1 ;  /* 0x0000003e0200780c */ /* 0x000fe20000f64470 */
[----:B------:R-:W-:Y:S07]  /*5eb0*/  @P2 BRA `(.L_x_2965) ;  /* 0x0000033000002947 */ /* 0x000fee0003800000 */
[----:B------:R-:W-:Y:S01]  /*5ec0*/  IMAD.MOV.U32 R2, RZ, RZ, c[0x0][0x258] ;  /* 0x00009600ff027624 */ /* 0x000fe200078e00ff */
[----:B------:R-:W-:Y:S01]  /*5ed0*/  ISETP.NE.U32.AND P0, PT, RZ, c[0x0][0x240], PT ;  /* 0x00009000ff007a0c */ /* 0x000fe20003f05070 */
[----:B------:R-:W-:Y:S01]  /*5ee0*/  IMAD.IADD R6, R17, 0x1, R0 ;  /* 0x0000000111067824 */ /* 0x000fe200078e0200 */
[----:B------:R-:W0:Y:S02]  /*5ef0*/  LDS R3, [R3] ;  /* 0x0000000003037984 */ /* 0x000e240000000800 */
[----:B------:R-:W-:Y:S02]  /*5f00*/  ISETP.NE.AND P2, PT, R2, 0x2, PT ;  /* 0x000000020200780c */ /* 0x000fe40003f45270 */
[----:B------:R-:W-:-:S11]  /*5f10*/  ISETP.NE.AND.EX P0, PT, RZ, c[0x0][0x244], PT, P0 ;  /* 0x00009100ff007a0c */ /* 0x000fd60003f05300 */
[C---:B------:R-:W-:Y:S01]  /*5f20*/  @!P2 IADD3 R20, P4, R6.reuse, c[0x0][0x188], RZ ;  /* 0x000062000614aa10 */ /* 0x040fe20007f9e0ff */
[----:B------:R-:W3:Y:S03]  /*5f30*/  @!P2 LDG.E R29, [R28.64+0x4] ;  /* 0x000004241c1da981 */ /* 0x000ee6000c1e1900 */
[----:B------:R-:W-:Y:S01]  /*5f40*/  @!P2 LEA.HI.X.SX32 R21, R6, c[0x0][0x18c], 0x1, P4 ;  /* 0x000063000615aa11 */ /* 0x000fe200020f0eff */
[----:B------:R-:W4:Y:S04]  /*5f50*/  @P0 S2R R17, SR_CTAID.X ;  /* 0x0000000000110919 */ /* 0x000f280000002500 */
[----:B--2---:R-:W2:Y:S01]  /*5f60*/  @!P2 LDG.E R20, [R20.64] ;  /* 0x000000241414a981 */ /* 0x004ea2000c1e1900 */
[----:B------:R-:W-:-:S04]  /*5f70*/  @P2 IMAD.MOV.U32 R7, RZ, RZ, 0x4 ;  /* 0x00000004ff072424 */ /* 0x000fc800078e00ff */
[----:B------:R-:W-:-:S04]  /*5f80*/  @P2 IMAD.WIDE R6, R6, R7, c[0x0][0x188] ;  /* 0x0000620006062625 */ /* 0x000fc800078e0207 */
[----:B------:R-:W-:Y:S02]  /*5f90*/  @P0 IMAD.MOV.U32 R23, RZ, RZ, 0x4 ;  /* 0x00000004ff170424 */ /* 0x000fe400078e00ff */
[----:B----4-:R-:W-:Y:S02]  /*5fa0*/  @P0 IMAD R17, R26, c[0x0][0x1d8], R17 ;  /* 0x000076001a110a24 */ /* 0x010fe400078e0211 */
[----:B------:R4:W3:Y:S02]  /*5fb0*/  @P2 LDG.E.128 R24, [R6.64] ;  /* 0x0000002406182981 */ /* 0x0008e4000c1e1d00 */
[----:B------:R-:W-:-:S04]  /*5fc0*/  @P0 IMAD R16, R17, 0x50, R0 ;  /* 0x0000005011100824 */ /* 0x000fc800078e0200 */
[----:B------:R-:W-:-:S05]  /*5fd0*/  @P0 IMAD.WIDE R16, R16, R23, c[0x0][0x238] ;  /* 0x00008e0010100625 */ /* 0x000fca00078e0217 */
[----:B-1----:R1:W3:Y:S01]  /*5fe0*/  @P0 LDG.E.128 R32, [R16.64] ;  /* 0x0000002410200981 */ /* 0x0022e2000c1e1d00 */
[----:B----4-:R-:W-:Y:S02]  /*5ff0*/  IMAD R7, R19, c[0x0][0x1d4], R0 ;  /* 0x0000750013077a24 */ /* 0x010fe400078e0200 */
[----:B------:R-:W-:-:S03]  /*6000*/  IMAD R18, R18, 0x50, RZ ;  /* 0x0000005012127824 */ /* 0x000fc600078e02ff */
[----:B-1----:R-:W-:Y:S02]  /*6010*/  SHF.R.S32.HI R17, RZ, 0x1f, R7 ;  /* 0x0000001fff117819 */ /* 0x002fe40000011407 */
[----:B------:R-:W-:-:S04]  /*6020*/  IADD3 R7, P4, R18, R7, RZ ;  /* 0x0000000712077210 */ /* 0x000fc80007f9e0ff */
[----:B------:R-:W-:Y:S02]  /*6030*/  LEA.HI.X.SX32 R18, R18, R17, 0x1, P4 ;  /* 0x0000001112127211 */ /* 0x000fe400020f0eff */
[----:B------:R-:W-:-:S04]  /*6040*/  LEA R6, P4, R7, c[0x0][0x1a0], 0x2 ;  /* 0x0000680007067a11 */ /* 0x000fc800078810ff */
[----:B------:R-:W-:Y:S02]  /*6050*/  LEA.HI.X R7, R7, c[0x0][0x1a4], R18, 0x2, P4 ;  /* 0x0000690007077a11 */ /* 0x000fe400020f1412 */
[----:B--2---:R-:W-:Y:S02]  /*6060*/  @!P2 PRMT R2, R20, 0x9910, RZ ;  /* 0x000099101402a816 */ /* 0x004fe400000000ff */
[--C-:B------:R-:W-:Y:S02]  /*6070*/  @!P2 SHF.R.U32.HI R4, RZ, 0x10, R20.reuse ;  /* 0x00000010ff04a819 */ /* 0x100fe40000011614 */
[----:B------:R-:W-:Y:S02]  /*6080*/  @!P2 SHF.R.U32.HI R21, RZ, 0x18, R20 ;  /* 0x00000018ff15a819 */ /* 0x000fe40000011614 */
[----:B------:R-:W-:Y:S01]  /*6090*/  @!P2 SHF.R.S32.HI R2, RZ, 0x8, R2 ;  /* 0x00000008ff02a819 */ /* 0x000fe20000011402 */
[----:B------:R-:W3:Y:S08]  /*60a0*/  @!P2 I2F.S8 R22, R20 ;  /* 0x000000140016a306 */ /* 0x000ef00000001400 */
[----:B------:R-:W1:Y:S08]  /*60b0*/  @!P2 I2F.S8 R4, R4 ;  /* 0x000000040004a306 */ /* 0x000e700000001400 */
[----:B------:R-:W2:Y:S08]  /*60c0*/  @!P2 I2F.S8 R21, R21 ;  /* 0x000000150015a306 */ /* 0x000eb00000001400 */
[----:B------:R-:W4:Y:S01]  /*60d0*/  @!P2 I2F.S16 R2, R2 ;  /* 0x000000020002a306 */ /* 0x000f220000101400 */
[----:B---3--:R-:W-:-:S02]  /*60e0*/  @!P2 FMUL.FTZ R24, R22, R29 ;  /* 0x0000001d1618a220 */ /* 0x008fc40000410000 */
[-C--:B-1----:R-:W-:Y:S02]  /*60f0*/  @!P2 FMUL.FTZ R26, R4, R29.reuse ;  /* 0x0000001d041aa220 */ /* 0x082fe40000410000 */
[-C--:B--2---:R-:W-:Y:S02]  /*6100*/  @!P2 FMUL.FTZ R27, R21, R29.reuse ;  /* 0x0000001d151ba220 */ /* 0x084fe40000410000 */
[----:B-----5:R-:W-:Y:S02]  /*6110*/  FADD.FTZ R8, R24, R8 ;  /* 0x0000000818087221 */ /* 0x020fe40000010000 */
[----:B------:R-:W-:Y:S02]  /*6120*/  FADD.FTZ R10, R26, R10 ;  /* 0x0000000a1a0a7221 */ /* 0x000fe40000010000 */
[----:B----4-:R-:W-:Y:S02]  /*6130*/  @!P2 FMUL.FTZ R25, R2, R29 ;  /* 0x0000001d0219a220 */ /* 0x010fe40000410000 */
[----:B------:R-:W-:-:S02]  /*6140*/  FADD.FTZ R11, R27, R11 ;  /* 0x0000000b1b0b7221 */ /* 0x000fc40000010000 */
[----:B------:R-:W-:Y:S02]  /*6150*/  FADD.FTZ R9, R25, R9 ;  /* 0x0000000919097221 */ /* 0x000fe40000010000 */
[----:B------:R-:W-:Y:S02]  /*6160*/  @P0 FMUL.FTZ R8, R8, R32 ;  /* 0x0000002008080220 */ /* 0x000fe40000410000 */
[----:B------:R-:W-:Y:S02]  /*6170*/  @P0 FMUL.FTZ R10, R10, R34 ;  /* 0x000000220a0a0220 */ /* 0x000fe40000410000 */
[----:B------:R-:W-:Y:S02]  /*6180*/  @P0 FMUL.FTZ R11, R11, R35 ;  /* 0x000000230b0b0220 */ /* 0x000fe40000410000 */
[----:B------:R-:W-:-:S05]  /*6190*/  @P0 FMUL.FTZ R9, R9, R33 ;  /* 0x0000002109090220 */ /* 0x000fca0000410000 */
[----:B------:R1:W-:Y:S01]  /*61a0*/  STG.E.128 [R6.64], R8 ;  /* 0x0000000806007986 */ /* 0x0003e2000c101d24 */
[C---:B0-----:R-:W-:Y:S02]  /*61b0*/  FFMA.FTZ R12, R3.reuse, R8, R12 ;  /* 0x00000008030c7223 */ /* 0x041fe4000001000c */
[C---:B------:R-:W-:Y:S02]  /*61c0*/  FFMA.FTZ R14, R3.reuse, R10, R14 ;  /* 0x0000000a030e7223 */ /* 0x040fe4000001000e */
[C---:B------:R-:W-:Y:S02]  /*61d0*/  FFMA.FTZ R15, R3.reuse, R11, R15 ;  /* 0x0000000b030f7223 */ /* 0x040fe4000001000f */
[----:B------:R-:W-:Y:S02]  /*61e0*/  FFMA.FTZ R13, R3, R9, R13 ;  /* 0x00000009030d7223 */ /* 0x000fe4000001000d */
.L_x_2965:
[----:B------:R-:W-:Y:S05]  /*61f0*/  BSYNC B0 ;  /* 0x0000000000007941 */ /* 0x000fea0003800000 */
.L_x_2964:
[----:B------:R-:W-:Y:S06]  /*6200*/  BAR.SYNC.DEFER_BLOCKING 0x0 ;  /* 0x0000000000007b1d */ /* 0x000fec0000010000 */
[----:B------:R-:W-:Y:S05]  /*6210*/  @P1 BRA `(.L_x_2966) ;  /* 0x000000e000001947 */ /* 0x000fea0003800000 */
[----:B------:R-:W0:Y:S01]  /*6220*/  S2R R3, SR_TID.X ;  /* 0x0000000000037919 */ /* 0x000e220000002100 */
[----:B------:R-:W-:Y:S01]  /*6230*/  IMAD R5, R5, 0x50, R0 ;  /* 0x0000005005057824 */ /* 0x000fe200078e0200 */
[----:B------:R-:W-:Y:S01]  /*6240*/  WARPSYNC 0xffffffff ;  /* 0xffffffff00007948 */ /* 0x000fe20003800000 */
[----:B0-----:R-:W-:-:S02]  /*6250*/  LOP3.LUT R2, R3, 0xffffffe0, RZ, 0xc0, !PT ;  /* 0xffffffe003027812 */ /* 0x001fc400078ec0ff */
[----:B------:R-:W-:Y:S02]  /*6260*/  ISETP.GT.AND P1, PT, R3, 0x1f, PT ;  /* 0x0000001f0300780c */ /* 0x000fe40003f24270 */
[----:B------:R-:W-:-:S13]  /*6270*/  ISETP.NE.AND P0, PT, R2, 0x20, PT ;  /* 0x000000200200780c */ /* 0x000fda0003f05270 */
[----:B------:R-:W-:Y:S04]  /*6280*/  @!P0 STS.128 [R5.X4+0xd0], R12 ;  /* 0x0000d00c05008388 */ /* 0x000fe80000004c00 */
[----:B------:R-:W-:Y:S06]  /*6290*/  BAR.SYNC.DEFER_BLOCKING 0x0 ;  /* 0x0000000000007b1d */ /* 0x000fec0000010000 */
[----:B-1---5:R-:W0:Y:S02]  /*62a0*/  @!P1 LDS.128 R8, [R5.X4+0x210] ;  /* 0x0002100005089984 */ /* 0x022e240000004c00 */
[----:B0-----:R-:W-:-:S02]  /*62b0*/  @!P1 FADD.FTZ R12, R12, R8 ;  /* 0x000000080c0c9221 */ /* 0x001fc40000010000 */
[----:B------:R-:W-:Y:S02]  /*62c0*/  @!P1 FADD.FTZ R13, R13, R9 ;  /* 0x000000090d0d9221 */ /* 0x000fe40000010000 */
[----:B------:R-:W-:Y:S02]  /*62d0*/  @!P1 FADD.FTZ R14, R14, R10 ;  /* 0x0000000a0e0e9221 */ /* 0x000fe40000010000 */
[----:B------:R-:W-:Y:S01]  /*62e0*/  @!P1 FADD.FTZ R15, R15, R11 ;  /* 0x0000000b0f0f9221 */ /* 0x000fe20000010000 */
[----:B------:R-:W-:Y:S06]  /*62f0*/  BAR.SYNC.DEFER_BLOCKING 0x0 ;  /* 0x0000000000007b1d */ /* 0x000fec0000010000 */
.L_x_2966:
[----:B------:R-:W-:Y:S05]  /*6300*/  @P3 EXIT ;  /* 0x000000000000394d */ /* 0x000fea0003800000 */
[----:B------:R-:W-:-:S05]  /*6310*/  IMAD.MOV.U32 R2, RZ, RZ, c[0x0][0x258] ;  /* 0x00009600ff027624 */ /* 0x000fca00078e00ff */
[----:B------:R-:W-:-:S13]  /*6320*/  ISETP.NE.AND P0, PT, R2, 0x2, PT ;  /* 0x000000020200780c */ /* 0x000fda0003f05270 */
[----:B------:R-:W-:Y:S01]  /*6330*/  @P0 IADD3 R2, R19, R0, RZ ;  /* 0x0000000013020210 */ /* 0x000fe20007ffe0ff */
[----:B------:R-:W-:-:S04]  /*6340*/  @P0 IMAD.MOV.U32 R3, RZ, RZ, 0x4 ;  /* 0x00000004ff030424 */ /* 0x000fc800078e00ff */
[----:B------:R-:W-:-:S05]  /*6350*/  @P0 IMAD.WIDE R2, R2, R3, c[0x0][0x160] ;  /* 0x0000580002020625 */ /* 0x000fca00078e0203 */
[----:B------:R0:W-:Y:S01]  /*6360*/  @P0 STG.E.128 [R2.64], R12 ;  /* 0x0000000c02000986 */ /* 0x0001e2000c101d24 */
[----:B------:R-:W-:Y:S05]  /*6370*/  @P0 EXIT ;  /* 0x000000000000094d */ /* 0x000fea0003800000 */
[----:B0-----:R-:W-:Y:S02]  /*6380*/  IMAD.MOV.U32 R2, RZ, RZ, c[0x0][0x250] ;  /* 0x00009400ff027624 */ /* 0x001fe400078e00ff */
[----:B------:R-:W-:-:S05]  /*6390*/  IMAD.MOV.U32 R3, RZ, RZ, c[0x0][0x254] ;  /* 0x00009500ff037624 */ /* 0x000fca00078e00ff */
[----:B------:R-:W3:Y:S01]  /*63a0*/  LDG.E R2, [R2.64] ;  /* 0x0000002402027981 */ /* 0x000ee2000c1e1900 */
[----:B------:R-:W-:Y:S02]  /*63b0*/  IMAD.IADD R19, R19, 0x1, R0 ;  /* 0x0000000113137824 */ /* 0x000fe400078e0200 */
        /* <DEDUP_REMOVED lines=24> */
.L_x_2919:
[----:B------:R-:W-:Y:S01]  /*6540*/  IMAD.MOV.U32 R64, RZ, RZ, R3 ;  /* 0x000000ffff407224 */ /* 0x000fe200078e0003 */
[----:B------:R-:W-:Y:S01]  /*6550*/  MOV R62, 0x65a0 ;  /* 0x000065a0003e7802 */ /* 0x000fe20000000f00 */
[----:B------:R-:W-:Y:S02]  /*6560*/  IMAD.MOV.U32 R65, RZ, RZ, 0x10 ;  /* 0x00000010ff417424 */ /* 0x000fe400078e00ff */
[----:B------:R-:W-:Y:S02]  /*6570*/  IMAD.MOV.U32 R66, RZ, RZ, 0x1f ;  /* 0x0000001fff427424 */ /* 0x000fe400078e00ff */
[----:B------:R-:W-:Y:S02]  /*6580*/  IMAD.MOV.U32 R67, RZ, RZ, -0x1 ;  /* 0xffffffffff437424 */ /* 0x000fe400078e00ff */
[----:B0----5:R-:W-:Y:S05]  /*6590*/  CALL.REL.NOINC `($__internal_20_$__cuda_sm70_shflsync_bfly_p) ;  /* 0x0000046000007944 */ /* 0x021fea0003c00000 */
[----:B-1----:R-:W-:Y:S01]  /*65a0*/  IMAD.MOV.U32 R0, RZ, RZ, R64 ;  /* 0x000000ffff007224 */ /* 0x002fe200078e0040 */
[----:B0-----:R-:W-:Y:S05]  /*65b0*/  BRA `(.L_x_2967) ;  /* 0xffffb38000007947 */ /* 0x001fea000383ffff */
.L_x_2920:
[----:B------:R-:W-:Y:S01]  /*65c0*/  HFMA2.MMA R65, -RZ, RZ, 0, 4.76837158203125e-07 ;  /* 0x00000008ff417435 */ /* 0x000fe200000001ff */
[----:B------:R-:W-:Y:S01]  /*65d0*/  IMAD.MOV.U32 R64, RZ, RZ, R7 ;  /* 0x000000ffff407224 */ /* 0x000fe200078e0007 */
[----:B------:R-:W-:Y:S01]  /*65e0*/  MOV R62, 0x6620 ;  /* 0x00006620003e7802 */ /* 0x000fe20000000f00 */
[----:B------:R-:W-:-:S02]  /*65f0*/  IMAD.MOV.U32 R66, RZ, RZ, 0x1f ;  /* 0x0000001fff427424 */ /* 0x000fc400078e00ff */
[----:B------:R-:W-:Y:S02]  /*6600*/  IMAD.MOV.U32 R67, RZ, RZ, -0x1 ;  /* 0xffffffffff437424 */ /* 0x000fe400078e00ff */
[----:B01---5:R-:W-:Y:S05]  /*6610*/  CALL.REL.NOINC `($__internal_20_$__cuda_sm70_shflsync_bfly_p) ;  /* 0x000003e000007944 */ /* 0x023fea0003c00000 */
[----:B-1----:R-:W-:Y:S01]  /*6620*/  FADD.FTZ R7, R7, R64 ;  /* 0x0000004007077221 */ /* 0x002fe20000010000 */
[----:B------:R-:W-:Y:S01]  /*6630*/  MOV R62, 0x6690 ;  /* 0x00006690003e7802 */ /* 0x000fe20000000f00 */
[----:B0-----:R-:W-:Y:S02]  /*6640*/  IMAD.MOV.U32 R65, RZ, RZ, 0x4 ;  /* 0x00000004ff417424 */ /* 0x001fe400078e00ff */
[----:B------:R-:W-:Y:S02]  /*6650*/  IMAD.MOV.U32 R66, RZ, RZ, 0x1f ;  /* 0x0000001fff427424 */ /* 0x000fe400078e00ff */
[----:B------:R-:W-:Y:S02]  /*6660*/  IMAD.MOV.U32 R67, RZ, RZ, -0x1 ;  /* 0xffffffffff437424 */ /* 0x000fe400078e00ff */
[----:B------:R-:W-:Y:S02]  /*6670*/  IMAD.MOV.U32 R64, RZ, RZ, R7 ;  /* 0x000000ffff407224 */ /* 0x000fe400078e0007 */
[----:B------:R-:W-:Y:S05]  /*6680*/  CALL.REL.NOINC `($__internal_20_$__cuda_sm70_shflsync_bfly_p) ;  /* 0x0000037000007944 */ /* 0x000fea0003c00000 */
[----:B-1----:R-:W-:Y:S01]  /*6690*/  FADD.FTZ R7, R7, R64 ;  /* 0x0000004007077221 */ /* 0x002fe20000010000 */
[----:B------:R-:W-:Y:S01]  /*66a0*/  MOV R62, 0x6700 ;  /* 0x00006700003e7802 */ /* 0x000fe20000000f00 */
[----:B0-----:R-:W-:-:S02]  /*66b0*/  IMAD.MOV.U32 R65, RZ, RZ, 0x2 ;  /* 0x00000002ff417424 */ /* 0x001fc400078e00ff */
[----:B------:R-:W-:Y:S02]  /*66c0*/  IMAD.MOV.U32 R66, RZ, RZ, 0x1f ;  /* 0x0000001fff427424 */ /* 0x000fe400078e00ff */
[----:B------:R-:W-:Y:S02]  /*66d0*/  IMAD.MOV.U32 R67, RZ, RZ, -0x1 ;  /* 0xffffffffff437424 */ /* 0x000fe400078e00ff */
[----:B------:R-:W-:Y:S02]  /*66e0*/  IMAD.MOV.U32 R64, RZ, RZ, R7 ;  /* 0x000000ffff407224 */ /* 0x000fe400078e0007 */
[----:B------:R-:W-:Y:S05]  /*66f0*/  CALL.REL.NOINC `($__internal_20_$__cuda_sm70_shflsync_bfly_p) ;  /* 0x0000030000007944 */ /* 0x000fea0003c00000 */
[----:B-1----:R-:W-:Y:S01]  /*6700*/  FADD.FTZ R4, R7, R64 ;  /* 0x0000004007047221 */ /* 0x002fe20000010000 */
[----:B0-----:R-:W-:Y:S01]  /*6710*/  MOV R65, 0x1 ;  /* 0x0000000100417802 */ /* 0x001fe20000000f00 */
[----:B------:R-:W-:Y:S01]  /*6720*/  IMAD.MOV.U32 R66, RZ, RZ, 0x1f ;  /* 0x0000001fff427424 */ /* 0x000fe200078e00ff */
[----:B------:R-:W-:Y:S01]  /*6730*/  MOV R62, 0x6770 ;  /* 0x00006770003e7802 */ /* 0x000fe20000000f00 */
[----:B------:R-:W-:Y:S02]  /*6740*/  IMAD.MOV.U32 R67, RZ, RZ, -0x1 ;  /* 0xffffffffff437424 */ /* 0x000fe400078e00ff */
[----:B------:R-:W-:-:S02]  /*6750*/  IMAD.MOV.U32 R64, RZ, RZ, R4 ;  /* 0x000000ffff407224 */ /* 0x000fc400078e0004 */
[----:B------:R-:W-:Y:S05]  /*6760*/  CALL.REL.NOINC `($__internal_20_$__cuda_sm70_shflsync_bfly_p) ;  /* 0x0000029000007944 */ /* 0x000fea0003c00000 */
[----:B-1----:R-:W-:Y:S01]  /*6770*/  IMAD.MOV.U32 R5, RZ, RZ, R64 ;  /* 0x000000ffff057224 */ /* 0x002fe200078e0040 */
[----:B0-----:R-:W-:Y:S05]  /*6780*/  BRA `(.L_x_2968) ;  /* 0xffffb24000007947 */ /* 0x001fea000383ffff */
.L_x_2925:
[----:B------:R-:W-:Y:S01]  /*6790*/  IMAD.MOV.U32 R64, RZ, RZ, R69 ;  /* 0x000000ffff407224 */ /* 0x000fe200078e0045 */
[----:B------:R-:W-:Y:S01]  /*67a0*/  MOV R62, 0x67f0 ;  /* 0x000067f0003e7802 */ /* 0x000fe20000000f00 */
[----:B------:R-:W-:-:S02]  /*67b0*/  IMAD.MOV.U32 R65, RZ, RZ, 0x2 ;  /* 0x00000002ff417424 */ /* 0x000fc400078e00ff */
[----:B------:R-:W-:Y:S02]  /*67c0*/  IMAD.MOV.U32 R66, RZ, RZ, 0x1f ;  /* 0x0000001fff427424 */ /* 0x000fe400078e00ff */
[----:B------:R-:W-:Y:S02]  /*67d0*/  IMAD.MOV.U32 R67, RZ, RZ, -0x1 ;  /* 0xffffffffff437424 */ /* 0x000fe400078e00ff */
[----:B-----5:R-:W-:Y:S05]  /*67e0*/  CALL.REL.NOINC `($__internal_20_$__cuda_sm70_shflsync_bfly_p) ;  /* 0x0000021000007944 */ /* 0x020fea0003c00000 */
[----:B-1----:R-:W-:Y:S01]  /*67f0*/  IMAD.MOV.U32 R62, RZ, RZ, R64 ;  /* 0x000000ffff3e7224 */ /* 0x002fe200078e0040 */
[----:B0-----:R-:W-:Y:S05]  /*6800*/  BRA `(.L_x_2969) ;  /* 0xffffd4d000007947 */ /* 0x001fea000383ffff */
.L_x_2926:
[----:B------:R-:W-:Y:S01]  /*6810*/  HFMA2.MMA R65, -RZ, RZ, 0, 5.9604644775390625e-08 ;  /* 0x00000001ff417435 */ /* 0x000fe200000001ff */
[----:B------:R-:W-:Y:S01]  /*6820*/  IMAD.MOV.U32 R64, RZ, RZ, R69 ;  /* 0x000000ffff407224 */ /* 0x000fe200078e0045 */
[----:B------:R-:W-:Y:S01]  /*6830*/  MOV R62, 0x6870 ;  /* 0x00006870003e7802 */ /* 0x000fe20000000f00 */
[----:B------:R-:W-:Y:S02]  /*6840*/  IMAD.MOV.U32 R66, RZ, RZ, 0x1f ;  /* 0x0000001fff427424 */ /* 0x000fe400078e00ff */
[----:B------:R-:W-:Y:S02]  /*6850*/  IMAD.MOV.U32 R67, RZ, RZ, -0x1 ;  /* 0xffffffffff437424 */ /* 0x000fe400078e00ff */
[----:B-----5:R-:W-:Y:S05]  /*6860*/  CALL.REL.NOINC `($__internal_20_$__cuda_sm70_shflsync_bfly_p) ;  /* 0x0000019000007944 */ /* 0x020fea0003c00000 */
[----:B-1----:R-:W-:Y:S01]  /*6870*/  IMAD.MOV.U32 R62, RZ, RZ, R64 ;  /* 0x000000ffff3e7224 */ /* 0x002fe200078e0040 */
[----:B0-----:R-:W-:Y:S05]  /*6880*/  BRA `(.L_x_2970) ;  /* 0xffffd48000007947 */ /* 0x001fea000383ffff */
.L_x_2930:
[----:B------:R-:W-:Y:S01]  /*6890*/  IMAD.MOV.U32 R64, RZ, RZ, R4 ;  /* 0x000000ffff407224 */ /* 0x000fe200078e0004 */
[----:B------:R-:W-:Y:S01]  /*68a0*/  MOV R62, 0x68f0 ;  /* 0x000068f0003e7802 */ /* 0x000fe20000000f00 */
[----:B------:R-:W-:-:S02]  /*68b0*/  IMAD.MOV.U32 R65, RZ, RZ, 0x10 ;  /* 0x00000010ff417424 */ /* 0x000fc400078e00ff */
[----:B------:R-:W-:Y:S02]  /*68c0*/  IMAD.MOV.U32 R66, RZ, RZ, 0x1f ;  /* 0x0000001fff427424 */ /* 0x000fe400078e00ff */
[----:B------:R-:W-:Y:S02]  /*68d0*/  IMAD.MOV.U32 R67, RZ, RZ, -0x1 ;  /* 0xffffffffff437424 */ /* 0x000fe400078e00ff */
[----:B012---:R-:W-:Y:S05]  /*68e0*/  CALL.REL.NOINC `($__internal_20_$__cuda_sm70_shflsync_bfly_p) ;  /* 0x0000011000007944 */ /* 0x007fea0003c00000 */
[----:B-1----:R-:W-:Y:S01]  /*68f0*/  IMAD.MOV.U32 R5, RZ, RZ, R64 ;  /* 0x000000ffff057224 */ /* 0x002fe200078e0040 */
[----:B0-----:R-:W-:Y:S05]  /*6900*/  BRA `(.L_x_2971) ;  /* 0xffffd62000007947 */ /* 0x001fea000383ffff */
.L_x_2931:
[----:B------:R-:W-:Y:S01]  /*6910*/  IMAD.MOV.U32 R64, RZ, RZ, R7 ;  /* 0x000000ffff407224 */ /* 0x000fe200078e0007 */
[----:B------:R-:W-:Y:S01]  /*6920*/  MOV R65, 0x8 ;  /* 0x0000000800417802 */ /* 0x000fe20000000f00 */
[----:B------:R-:W-:Y:S01]  /*6930*/  IMAD.MOV.U32 R66, RZ, RZ, 0x1f ;  /* 0x0000001fff427424 */ /* 0x000fe200078e00ff */
[----:B------:R-:W-:Y:S01]  /*6940*/  MOV R62, 0x6970 ;  /* 0x00006970003e7802 */ /* 0x000fe20000000f00 */
[----:B------:R-:W-:Y:S02]  /*6950*/  IMAD.MOV.U32 R67, RZ, RZ, -0x1 ;  /* 0xffffffffff437424 */ /* 0x000fe400078e00ff */
[----:B0123--:R-:W-:Y:S05]  /*6960*/  CALL.REL.NOINC `($__internal_20_$__cuda_sm70_shflsync_bfly_p) ;  /* 0x0000009000007944 */ /* 0x00ffea0003c00000 */
[----:B-1----:R-:W-:Y:S01]  /*6970*/  FMNMX.FTZ R0, R7, R64, !PT ;  /* 0x0000004007007209 */ /* 0x002fe20007810000 */
[----:B0-----:R-:W-:Y:S01]  /*6980*/  IMAD.MOV.U32 R65, RZ, RZ, 0x4 ;  /* 0x00000004ff417424 */ /* 0x001fe200078e00ff */
[----:B------:R-:W-:Y:S01]  /*6990*/  MOV R62, 0x69e0 ;  /* 0x000069e0003e7802 */ /* 0x000fe20000000f00 */
[----:B------:R-:W-:-:S02]  /*69a0*/  IMAD.MOV.U32 R66, RZ, RZ, 0x1f ;  /* 0x0000001fff427424 */ /* 0x000fc400078e00ff */
[----:B------:R-:W-:Y:S02]  /*69b0*/  IMAD.MOV.U32 R67, RZ, RZ, -0x1 ;  /* 0xffffffffff437424 */ /* 0x000fe400078e00ff */
[----:B------:R-:W-:Y:S02]  /*69c0*/  IMAD.MOV.U32 R64, RZ, RZ, R0 ;  /* 0x000000ffff407224 */ /* 0x000fe400078e0000 */
[----:B------:R-:W-:Y:S05]  /*69d0*/  CALL.REL.NOINC `($__internal_20_$__cuda_sm70_shflsync_bfly_p) ;  /* 0x0000002000007944 */ /* 0x000fea0003c00000 */
[----:B-1----:R-:W-:Y:S01]  /*69e0*/  IMAD.MOV.U32 R5, RZ, RZ, R64 ;  /* 0x000000ffff057224 */ /* 0x002fe200078e0040 */
[----:B0-----:R-:W-:Y:S05]  /*69f0*/  BRA `(.L_x_2972) ;  /* 0xffffd58000007947 */ /* 0x001fea000383ffff */
        .weak           $__internal_20_$__cuda_sm70_shflsync_bfly_p
        .type           $__internal_20_$__cuda_sm70_shflsync_bfly_p,@function
        .size           $__internal_20_$__cuda_sm70_shflsync_bfly_p,(.L_x_3271 - $__internal_20_$__cuda_sm70_shflsync_bfly_p)
$__internal_20_$__cuda_sm70_shflsync_bfly_p:
[----:B------:R-:W-:Y:S01]  /*6a00*/  IMAD.MOV.U32 R63, RZ, RZ, 0x0 ;  /* 0x00000000ff3f7424 */ /* 0x000fe200078e00ff */
[----:B------:R-:W-:Y:S04]  /*6a10*/  WARPSYNC R67 ;  /* 0x0000004300007348 */ /* 0x000fe80003800000 */
[----:B------:R0:W1:Y:S01]  /*6a20*/  SHFL.BFLY PT, R64, R64, R65, R66 ;  /* 0x0c00004140407389 */ /* 0x00006200000e0042 */
[----:B------:R-:W-:Y:S05]  /*6a30*/  RET.REL.NODEC R62 `(_ZN4mmha33masked_multihead_attention_kernelIfLi80ELi128ELi4ELi32ELi64ELb0ELb1EEEv26Multihead_attention_paramsIT_XT5_EE) ;  /* 0xffff95c03e007950 */ /* 0x000fea0003c3ffff */
.L_x_2973:
        /* <DEDUP_REMOVED lines=12> */
.L_x_3271:


//--------------------- .text._ZN4mmha33masked_multihead_attention_kernelIfLi80ELi128ELi1ELi32ELi256ELb0ELb0EEEv26Multihead_attention_paramsIT_XT5_EE --------------------------
	.section	.text._ZN4mmha33masked_multihead_attention_kernelIfLi80ELi128ELi1ELi32ELi256ELb0ELb0EEEv26Multihead_attention_paramsIT_XT5_EE,"ax",@progbits
	.sectioninfo	@"SHI_REGISTERS=255"
	.align	128
        .global         _ZN4mmha33masked_multihead_attention_kernelIfLi80ELi128ELi1ELi32ELi256ELb0ELb0EEEv26Multihead_attention_paramsIT_XT5_EE
        .type           _ZN4mmha33masked_multihead_attention_kernelIfLi80ELi128ELi1ELi32ELi256ELb0ELb0EEEv26Multihead_attention_paramsIT_XT5_EE,@function
        .size           _ZN4mmha33masked_multihead_attention_kernelIfLi80ELi128ELi1ELi32ELi256ELb0ELb0EEEv26Multihead_attention_paramsIT_XT5_EE,(.L_x_3272 - _ZN4mmha33masked_multihead_attention_kernelIfLi80ELi128ELi1ELi32ELi256ELb0ELb0EEEv26Multihead_attention_paramsIT_XT5_EE)
        .other          _ZN4mmha33masked_multihead_attention_kernelIfLi80ELi128ELi1ELi32ELi256ELb0ELb0EEEv26Multihead_attention_paramsIT_XT5_EE,@"STO_CUDA_ENTRY STV_DEFAULT"
_ZN4mmha33masked_multihead_attention_kernelIfLi80ELi128ELi1ELi32ELi256ELb0ELb0EEEv26Multihead_attention_paramsIT_XT5_EE:
.text._ZN4mmha33masked_multihead_attention_kernelIfLi80ELi128ELi1ELi32ELi256ELb0ELb0EEEv26Multihead_attention_paramsIT_XT5_EE:
        /* <DEDUP_REMOVED lines=15> */
.L_x_2974:
        /* <DEDUP_REMOVED lines=85> */
[----:B------:R-:W-:-:S02]  /*0640*/  UIMAD UR48, UR47, 0x50, URZ ;  /* 0x000000502f3078a4 */ /* 0x000fc4000f8e023f */
[----:B------:R-:W-:Y:S01]  /*0650*/  @!UP2 UIADD3 UR42, -UR42, URZ, URZ ;  /* 0x0000003f2a2aa290 */ /* 0x000fe2000fffe13f */
[----:B------:R-:W-:Y:S01]  /*0660*/  SHF.L.U32 R23, R22, 0x2, RZ ;  /* 0x0000000216177819 */ /* 0x000fe200000006ff */
[----:B------:R-:W-:Y:S01]  /*0670*/  @!UP0 ULOP3.LUT UR42, URZ, UR7, URZ, 0x33, !UPT ;  /* 0x000000073f2a8292 */ /* 0x000fe2000f8e333f */
[----:B------:R-:W-:Y:S01]  /*0680*/  IMAD.MOV.U32 R0, RZ, RZ, c[0x0][0x258] ;  /* 0x00009600ff007624 */ /* 0x000fe200078e00ff */
[----:B------:R-:W-:Y:S02]  /*0690*/  UMOV UR38, URZ ;  /* 0x0000003f00267c82 */ /* 0x000fe40008000000 */
[----:B------:R-:W-:Y:S02]  /*06a0*/  UISETP.LT.AND UP0, UPT, URZ, UR43, UPT ;  /* 0x0000002b3f00728c */ /* 0x000fe4000bf01270 */
[----:B------:R-:W-:Y:S01]  /*06b0*/  USEL UR41, UR48, UR41, !UP1 ;  /* 0x0000002930297287 */ /* 0x000fe2000c800000 */
[C---:B------:R-:W-:Y:S01]  /*06c0*/  IADD3 R8, R23.reuse, UR5, RZ ;  /* 0x0000000517087c10 */ /* 0x040fe2000fffe0ff */
[----:B------:R-:W-:Y:S01]  /*06d0*/  USEL UR43, URZ, UR43, !UP0 ;  /* 0x0000002b3f2b7287 */ /* 0x000fe2000c000000 */
[----:B------:R-:W-:Y:S01]  /*06e0*/  BSSY B0, `(.L_x_2975) ;  /* 0x000001f000007945 */ /* 0x000fe20003800000 */
[----:B------:R-:W-:Y:S01]  /*06f0*/  UIMAD UR44, UR44, UR4, URZ ;  /* 0x000000042c2c72a4 */ /* 0x000fe2000f8e023f */
[----:B------:R-:W-:Y:S01]  /*0700*/  ISETP.NE.AND P2, PT, R0, 0x2, PT ;  /* 0x000000020000780c */ /* 0x000fe20003f45270 */
[----:B------:R-:W-:Y:S01]  /*0710*/  @P0 CS2R R16, SRZ ;  /* 0x0000000000100805 */ /* 0x000fe2000001ff00 */
[----:B------:R-:W-:Y:S01]  /*0720*/  @P0 CS2R R18, SRZ ;  /* 0x0000000000120805 */ /* 0x000fe2000001ff00 */
[----:B------:R-:W-:Y:S01]  /*0730*/  IADD3 R0, R23, UR41, RZ ;  /* 0x0000002917007c10 */ /* 0x000fe2000fffe0ff */
[----:B---3--:R0:W1:Y:S01]  /*0740*/  @P1 R2UR UR38, R2 ;  /* 0x00000000022613c2 */ /* 0x00806200000e0000 */
[----:B------:R-:W-:Y:S07]  /*0750*/  @P0 BRA `(.L_x_2976) ;  /* 0x0000017000000947 */ /* 0x000fee0003800000 */
[----:B0-----:R-:W-:-:S05]  /*0760*/  IMAD.MOV.U32 R2, RZ, RZ, c[0x0][0x258] ;  /* 0x00009600ff027624 */ /* 0x001fca00078e00ff */
[----:B------:R-:W-:-:S13]  /*0770*/  ISETP.NE.AND P0, PT, R2, 0x2, PT ;  /* 0x000000020200780c */ /* 0x000fda0003f05270 */
[----:B------:R-:W-:-:S04]  /*0780*/  @!P0 IADD3 R6, P1, R0, c[0x0][0x168], RZ ;  /* 0x00005a0000068a10 */ /* 0x000fc80007f3e0ff */
[----:B------:R-:W-:-:S05]  /*0790*/  @!P0 LEA.HI.X.SX32 R7, R0, c[0x0][0x16c], 0x1, P1 ;  /* 0x00005b0000078a11 */ /* 0x000fca00008f0eff */
[----:B------:R-:W2:Y:S01]  /*07a0*/  @!P0 LDG.E R6, [R6.64] ;  /* 0x0000002406068981 */ /* 0x000ea2000c1e1900 */
[----:B------:R-:W-:Y:S01]  /*07b0*/  @P0 IMAD.MOV.U32 R5, RZ, RZ, 0x4 ;  /* 0x00000004ff050424 */ /* 0x000fe200078e00ff */
        /* <DEDUP_REMOVED lines=17> */
.L_x_2976:
[----:B0-----:R-:W-:Y:S05]  /*08d0*/  BSYNC B0 ;  /* 0x0000000000007941 */ /* 0x001fea0003800000 */
.L_x_2975:
[----:B------:R-:W-:Y:S01]  /*08e0*/  BSSY B0, `(.L_x_2977) ;  /* 0x000001c000007945 */ /* 0x000fe20003800000 */
[----:B------:R-:W-:Y:S01]  /*08f0*/  IMAD.MOV.U32 R4, RZ, RZ, c[0x0][0x248] ;  /* 0x00009200ff047624 */ /* 0x000fe200078e00ff */
[----:B------:R-:W-:Y:S01]  /*0900*/  MOV R5, c[0x0][0x24c] ;  /* 0x0000930000057a02 */ /* 0x000fe20000000f00 */
        /* <DEDUP_REMOVED lines=9> */
.L_x_2978:
[C---:B------:R-:W-:Y:S01]  /*09a0*/  IADD3 R2, P0, R0.reuse, c[0x0][0x178], RZ ;  /* 0x00005e0000027a10 */ /* 0x040fe20007f1e0ff */
[----:B------:R0:W2:Y:S03]  /*09b0*/  LDG.E R7, [R4.64+0x4] ;  /* 0x0000042404077981 */ /* 0x0000a6000c1e1900 */
[----:B------:R-:W-:-:S05]  /*09c0*/  LEA.HI.X.SX32 R3, R0, c[0x0][0x17c], 0x1, P0 ;  /* 0x00005f0000037a11 */ /* 0x000fca00000f0eff */
[----:B------:R-:W3:Y:S02]  /*09d0*/  LDG.E R2, [R2.64] ;  /* 0x0000002402027981 */ /* 0x000ee4000c1e1900 */
[----:B---3--:R-:W-:Y:S02]  /*09e0*/  PRMT R0, R2, 0x9910, RZ ;  /* 0x0000991002007816 */ /* 0x008fe400000000ff */
[--C-:B0-----:R-:W-:Y:S02]  /*09f0*/  SHF.R.U32.HI R4, RZ, 0x10, R2.reuse ;  /* 0x00000010ff047819 */ /* 0x101fe40000011602 */
[----:B------:R-:W-:Y:S02]  /*0a00*/  SHF.R.U32.HI R5, RZ, 0x18, R2 ;  /* 0x00000018ff057819 */ /* 0x000fe40000011602 */
[----:B------:R-:W-:Y:S01]  /*0a10*/  SHF.R.S32.HI R0, RZ, 0x8, R0 ;  /* 0x00000008ff007819 */ /* 0x000fe20000011400 */
[----:B------:R-:W2:Y:S08]  /*0a20*/  I2F.S8 R6, R2 ;  /* 0x0000000200067306 */ /* 0x000eb00000001400 */
[----:B------:R-:W0:Y:S08]  /*0a30*/  I2F.S8 R4, R4 ;  /* 0x0000000400047306 */ /* 0x000e300000001400 */
[----:B------:R-:W3:Y:S08]  /*0a40*/  I2F.S8 R5, R5 ;  /* 0x0000000500057306 */ /* 0x000ef00000001400 */
[----:B------:R-:W4:Y:S01]  /*0a50*/  I2F.S16 R0, R0 ;  /* 0x0000000000007306 */ /* 0x000f220000101400 */
[----:B--2---:R-:W-:-:S02]  /*0a60*/  FMUL.FTZ R24, R6, R7 ;  /* 0x0000000706187220 */ /* 0x004fc40000410000 */
[-C--:B0-----:R-:W-:Y:S02]  /*0a70*/  FMUL.FTZ R26, R4, R7.reuse ;  /* 0x00000007041a7220 */ /* 0x081fe40000410000 */
[-C--:B---3--:R-:W-:Y:S02]  /*0a80*/  FMUL.FTZ R27, R5, R7.reuse ;  /* 0x00000007051b7220 */ /* 0x088fe40000410000 */
[----:B----4-:R-:W-:Y:S02]  /*0a90*/  FMUL.FTZ R25, R0, R7 ;  /* 0x0000000700197220 */ /* 0x010fe40000410000 */
.L_x_2979:
[----:B------:R-:W-:Y:S05]  /*0aa0*/  BSYNC B0 ;  /* 0x0000000000007941 */ /* 0x000fea0003800000 */
.L_x_2977:
[----:B------:R-:W-:Y:S01]  /*0ab0*/  ULDC.64 UR4, c[0x0][0x1f8] ;  /* 0x00007e0000047ab9 */ /* 0x000fe20000000a00 */
[C---:B------:R-:W-:Y:S01]  /*0ac0*/  ISETP.GT.AND P2, PT, R22.reuse, 0x1f, PT ;  /* 0x0000001f1600780c */ /* 0x040fe20003f44270 */
[----:B------:R-:W-:Y:S01]  /*0ad0*/  UISETP.NE.U32.AND UP0, UPT, URZ, UR4, UPT ;  /* 0x000000043f00728c */ /* 0x000fe2000bf05070 */
[----:B------:R-:W-:Y:S01]  /*0ae0*/  ISETP.EQ.U32.AND P0, PT, RZ, c[0x0][0x240], PT ;  /* 0x00009000ff007a0c */ /* 0x000fe20003f02070 */
[----:B-1----:R-:W-:Y:S01]  /*0af0*/  IMAD.U32 R0, RZ, RZ, UR38 ;  /* 0x00000026ff007e24 */ /* 0x002fe2000f8e00ff */
[----:B------:R-:W-:Y:S01]  /*0b00*/  ISETP.GT.AND P4, PT, R22, 0x13, PT ;  /* 0x000000131600780c */ /* 0x000fe20003f84270 */
[----:B------:R-:W-:Y:S01]  /*0b10*/  UISETP.NE.AND.EX UP0, UPT, URZ, UR5, UPT, UP0 ;  /* 0x000000053f00728c */ /* 0x000fe2000bf05300 */
[----:B------:R-:W-:-:S02]  /*0b20*/  ISETP.EQ.OR.EX P0, PT, RZ, c[0x0][0x244], P2, P0 ;  /* 0x00009100ff007a0c */ /* 0x000fc40001702700 */
[----:B------:R-:W-:Y:S01]  /*0b30*/  ISETP.EQ.U32.AND P2, PT, RZ, c[0x0][0x180], PT ;  /* 0x00006000ff007a0c */ /* 0x000fe20003f42070 */
[----:B------:R-:W-:Y:S01]  /*0b40*/  ULDC.64 UR4, c[0x0][0x1f8] ;  /* 0x00007e0000047ab9 */ /* 0x000fe20000000a00 */
[----:B------:R-:W-:Y:S02]  /*0b50*/  ISETP.EQ.U32.AND P1, PT, RZ, c[0x0][0x170], PT ;  /* 0x00005c00ff007a0c */ /* 0x000fe40003f22070 */
[----:B------:R-:W-:Y:S02]  /*0b60*/  PLOP3.LUT P3, PT, PT, PT, UP0, 0x80, 0x0 ;  /* 0x000000000000781c */ /* 0x000fe40003f6f008 */
[----:B------:R-:W-:Y:S02]  /*0b70*/  ISETP.EQ.OR.EX P2, PT, RZ, c[0x0][0x184], P4, P2 ;  /* 0x00006100ff007a0c */ /* 0x000fe40002742720 */
[----:B------:R-:W-:Y:S01]  /*0b80*/  @UP0 UMOV UR6, 0x4 ;  /* 0x0000000400060882 */ /* 0x000fe20000000000 */
[----:B------:R-:W-:Y:S01]  /*0b90*/  ISETP.EQ.OR.EX P1, PT, RZ, c[0x0][0x174], P4, P1 ;  /* 0x00005d00ff007a0c */ /* 0x000fe20002722710 */
[----:B------:R-:W-:Y:S01]  /*0ba0*/  @UP0 UIMAD.WIDE UR4, UR45, UR6, UR4 ;  /* 0x000000062d0402a5 */ /* 0x000fe2000f8e0204 */
[----:B0-----:R-:W-:-:S05]  /*0bb0*/  MOV R3, c[0x0][0x1d8] ;  /* 0x0000760000037a02 */ /* 0x001fca0000000f00 */
[----:B------:R-:W-:Y:S02]  /*0bc0*/  IMAD.U32 R4, RZ, RZ, UR4 ;  /* 0x00000004ff047e24 */ /* 0x000fe4000f8e00ff */
[----:B------:R-:W-:Y:S02]  /*0bd0*/  IMAD.U32 R5, RZ, RZ, UR5 ;  /* 0x00000005ff057e24 */ /* 0x000fe4000f8e00ff */
[----:B------:R-:W-:Y:S02]  /*0be0*/  @!P2 IMAD.MOV.U32 R7, RZ, RZ, 0x4 ;  /* 0x00000004ff07a424 */ /* 0x000fe400078e00ff */
[----:B------:R-:W-:Y:S01]  /*0bf0*/  @!P0 IMAD R0, R0, R3, UR46 ;  /* 0x0000002e00008e24 */ /* 0x000fe2000f8e0203 */
[----:B------:R0:W2:Y:S01]  /*0c00*/  @P3 LDG.E R20, [R4.64] ;  /* 0x0000002404143981 */ /* 0x0000a2000c1e1900 */
[----:B------:R-:W-:Y:S01]  /*0c10*/  @!P1 MOV R3, 0x4 ;  /* 0x0000000400039802 */ /* 0x000fe20000000f00 */
[----:B------:R-:W-:Y:S01]  /*0c20*/  CS2R R12, SRZ ;  /* 0x00000000000c7805 */ /* 0x000fe2000001ff00 */
[----:B------:R-:W-:Y:S01]  /*0c30*/  CS2R R14, SRZ ;  /* 0x00000000000e7805 */ /* 0x000fe2000001ff00 */
[----:B------:R-:W-:Y:S01]  /*0c40*/  @!P0 IMAD R0, R0, 0x50, R23 ;  /* 0x0000005000008824 */ /* 0x000fe200078e0217 */
[----:B------:R-:W-:Y:S01]  /*0c50*/  CS2R R28, SRZ ;  /* 0x00000000001c7805 */ /* 0x000fe2000001ff00 */
[----:B------:R-:W-:Y:S01]  /*0c60*/  CS2R R30, SRZ ;  /* 0x00000000001e7805 */ /* 0x000fe2000001ff00 */
[----:B------:R-:W-:-:S04]  /*0c70*/  @!P1 IMAD.WIDE R2, R8, R3, c[0x0][0x170] ;  /* 0x00005c0008029625 */ /* 0x000fc800078e0203 */
[----:B0-----:R-:W-:Y:S01]  /*0c80*/  @!P2 IMAD.WIDE R4, R8, R7, c[0x0][0x180] ;  /* 0x000060000804a625 */ /* 0x001fe200078e0207 */
[----:B------:R-:W3:Y:S03]  /*0c90*/  @!P1 LDG.E.128 R28, [R2.64] ;  /* 0x00000024021c9981 */ /* 0x000ee6000c1e1d00 */
[----:B------:R-:W-:Y:S01]  /*0ca0*/  @!P0 IMAD.MOV.U32 R7, RZ, RZ, 0x4 ;  /* 0x00000004ff078424 */ /* 0x000fe200078e00ff */
[----:B------:R-:W4:Y:S03]  /*0cb0*/  @!P2 LDG.E.128 R12, [R4.64] ;  /* 0x00000024040ca981 */ /* 0x000f26000c1e1d00 */
[----:B------:R-:W-:-:S05]  /*0cc0*/  @!P0 IMAD.WIDE R6, R0, R7, c[0x0][0x230] ;  /* 0x00008c0000068625 */ /* 0x000fca00078e0207 */
[----:B------:R-:W4:Y:S01]  /*0cd0*/  @!P0 LDG.E.128 R8, [R6.64] ;  /* 0x0000002406088981 */ /* 0x000f22000c1e1d00 */
[----:B------:R-:W-:Y:S01]  /*0ce0*/  UMOV UR39, URZ ;  /* 0x0000003f00277c82 */ /* 0x000fe20008000000 */
[----:B------:R-:W-:Y:S01]  /*0cf0*/  ISETP.GE.AND P1, PT, R22, 0x20, PT ;  /* 0x000000201600780c */ /* 0x000fe20003f26270 */
[----:B------:R-:W-:Y:S02]  /*0d00*/  ULDC.U8 UR4, c[0x0][0x1e4] ;  /* 0x0000790000047ab9 */ /* 0x000fe40000000000 */
[----:B------:R-:W-:Y:S01]  /*0d10*/  ISETP.NE.AND P2, PT, RZ, UR4, PT ;  /* 0x00000004ff007c0c */ /* 0x000fe2000bf45270 */
[----:B--2---:R0:W1:Y:S01]  /*0d20*/  @P3 R2UR UR39, R20 ;  /* 0x00000000142733c2 */ /* 0x00406200000e0000 */
[----:B------:R-:W-:Y:S01]  /*0d30*/  ISETP.LT.AND P3, PT, RZ, c[0x0][0x1e0], PT ;  /* 0x00007800ff007a0c */ /* 0x000fe20003f61270 */
[----:B---3-5:R-:W-:Y:S02]  /*0d40*/  FADD.FTZ R16, R28, R16 ;  /* 0x000000101c107221 */ /* 0x028fe40000010000 */
[----:B------:R-:W-:-:S02]  /*0d50*/  FADD.FTZ R17, R29, R17 ;  /* 0x000000111d117221 */ /* 0x000fc40000010000 */
[----:B----4-:R-:W-:Y:S02]  /*0d60*/  FADD.FTZ R24, R12, R24 ;  /* 0x000000180c187221 */ /* 0x010fe40000010000 */
[----:B------:R-:W-:Y:S02]  /*0d70*/  FADD.FTZ R25, R13, R25 ;  /* 0x000000190d197221 */ /* 0x000fe40000010000 */
[----:B------:R-:W-:Y:S02]  /*0d80*/  FADD.FTZ R26, R14, R26 ;  /* 0x0000001a0e1a7221 */ /* 0x000fe40000010000 */
[----:B------:R-:W-:Y:S02]  /*0d90*/  FADD.FTZ R27, R15, R27 ;  /* 0x0000001b0f1b7221 */ /* 0x000fe40000010000 */
[----:B------:R-:W-:Y:S02]  /*0da0*/  FADD.FTZ R18, R30, R18 ;  /* 0x000000121e127221 */ /* 0x000fe40000010000 */
[----:B------:R-:W-:-:S02]  /*0db0*/  FADD.FTZ R19, R31, R19 ;  /* 0x000000131f137221 */ /* 0x000fc40000010000 */
[----:B------:R-:W-:Y:S02]  /*0dc0*/  @!P0 FMUL.FTZ R24, R24, R8 ;  /* 0x0000000818188220 */ /* 0x000fe40000410000 */
[----:B------:R-:W-:Y:S02]  /*0dd0*/  @!P0 FMUL.FTZ R25, R25, R9 ;  /* 0x0000000919198220 */ /* 0x000fe40000410000 */
[----:B------:R-:W-:Y:S02]  /*0de0*/  @!P0 FMUL.FTZ R26, R26, R10 ;  /* 0x0000000a1a1a8220 */ /* 0x000fe40000410000 */
[----:B------:R-:W-:Y:S01]  /*0df0*/  @!P0 FMUL.FTZ R27, R27, R11 ;  /* 0x0000000b1b1b8220 */ /* 0x000fe20000410000 */
[----:B------:R-:W-:Y:S05]  /*0e00*/  @!P2 BRA P3, `(.L_x_2980) ;  /* 0x000009300000a947 */ /* 0x000fea0001800000 */
[----:B01----:R-:W-:-:S04]  /*0e10*/  MOV R0, c[0x0][0x1e0] ;  /* 0x0000780000007a02 */ /* 0x003fc80000000f00 */
[----:B------:R-:W-:-:S13]  /*0e20*/  ISETP.LT.OR P0, PT, R0, 0x1, !P2 ;  /* 0x000000010000780c */ /* 0x000fda0005701670 */
[----:B------:R-:W-:Y:S05]  /*0e30*/  @P0 BRA `(.L_x_2981) ;  /* 0x00000bc000000947 */ /* 0x000fea0003800000 */
[----:B------:R-:W-:Y:S02]  /*0e40*/  LEA.HI R0, R0, c[0x0][0x1e0], RZ, 0x1 ;  /* 0x0000780000007a11 */ /* 0x000fe400078f08ff */
[----:B------:R-:W-:Y:S02]  /*0e50*/  IABS R6, R23 ;  /* 0x0000001700067213 */ /* 0x000fe40000000000 */
[----:B------:R-:W-:Y:S02]  /*0e60*/  SHF.R.S32.HI R28, RZ, 0x1, R0 ;  /* 0x00000001ff1c7819 */ /* 0x000fe40000011400 */
[----:B------:R-:W-:Y:S02]  /*0e70*/  ISETP.LT.AND P1, PT, R23, c[0x0][0x1e0], !P1 ;  /* 0x0000780017007a0c */ /* 0x000fe40004f21270 */
[-C--:B------:R-:W-:Y:S02]  /*0e80*/  IABS R5, R28.reuse ;  /* 0x0000001c00057213 */ /* 0x080fe40000000000 */
[----:B------:R-:W-:-:S02]  /*0e90*/  IABS R8, R28 ;  /* 0x0000001c00087213 */ /* 0x000fc40000000000 */
[----:B------:R-:W0:Y:S01]  /*0ea0*/  I2F.RP R0, R5 ;  /* 0x0000000500007306 */ /* 0x000e220000209400 */
[----:B------:R-:W-:-:S07]  /*0eb0*/  P2R R31, PR, RZ, 0x2 ;  /* 0x00000002ff1f7803 */ /* 0x000fce0000000000 */
        /* <DEDUP_REMOVED lines=19> */
[----:B------:R-:W-:-:S03]  /*0ff0*/  LOP3.LUT P0, RZ, R28, 0x3, RZ, 0xc0, !PT ;  /* 0x000000031cff7812 */ /* 0x000fc6000780c0ff */
[----:B------:R-:W-:-:S05]  /*1000*/  IMAD.MOV.U32 R29, RZ, RZ, R3 ;  /* 0x000000ffff1d7224 */ /* 0x000fca00078e0003 */
        /* <DEDUP_REMOVED lines=24> */
.L_x_2982:
[----:B------:R-:W-:Y:S01]  /*1190*/  ISETP.NE.AND P6, PT, R31, RZ, PT ;  /* 0x000000ff1f00720c */ /* 0x000fe20003fc5270 */
[----:B------:R-:W-:Y:S01]  /*11a0*/  IMAD R0, R28, R29, R30 ;  /* 0x0000001d1c007224 */ /* 0x000fe200078e021e */
[----:B------:R-:W-:Y:S01]  /*11b0*/  WARPSYNC 0xffffffff ;  /* 0xffffffff00007948 */ /* 0x000fe20003800000 */
[----:B------:R-:W-:-:S03]  /*11c0*/  IMAD.MOV.U32 R20, RZ, RZ, c[0x0][0x1e0] ;  /* 0x00007800ff147624 */ /* 0x000fc600078e00ff */
[----:B------:R-:W-:-:S04]  /*11d0*/  LEA R13, R0, 0x240, 0x2 ;  /* 0x00000240000d7811 */ /* 0x000fc800078e10ff */
[----:B------:R-:W-:-:S03]  /*11e0*/  LEA R14, R20, R13, 0x2 ;  /* 0x0000000d140e7211 */ /* 0x000fc600078e10ff */
        /* <DEDUP_REMOVED lines=19> */
[----:B------:R-:W-:Y:S01]  /*1320*/  IMAD.SHL.U32 R0, R0, 0x2, RZ ;  /* 0x0000000200007824 */ /* 0x000fe200078e00ff */
[----:B------:R-:W-:Y:S02]  /*1330*/  LEA R20, R20, R28, 0x2 ;  /* 0x0000001c14147211 */ /* 0x000fe400078e10ff */
        /* <DEDUP_REMOVED lines=49> */
.L_x_2986:
[----:B------:R-:W-:Y:S05]  /*1650*/  BSYNC B1 ;  /* 0x0000000000017941 */ /* 0x000fea0003800000 */
.L_x_2985:
        /* <DEDUP_REMOVED lines=8> */
.L_x_2984:
[----:B------:R-:W-:Y:S05]  /*16e0*/  BSYNC B0 ;  /* 0x0000000000007941 */ /* 0x000fea0003800000 */
.L_x_2983:
[----:B------:R-:W-:Y:S06]  /*16f0*/  BAR.SYNC.DEFER_BLOCKING 0x0 ;  /* 0x0000000000007b1d */ /* 0x000fec0000010000 */
[----:B0-----:R0:W1:Y:S04]  /*1700*/  @P6 LDS.128 R16, [R13] ;  /* 0x000000000d106984 */ /* 0x0010680000000c00 */
[----:B------:R0:W2:Y:S04]  /*1710*/  @P6 LDS.128 R24, [R14] ;  /* 0x000000000e186984 */ /* 0x0000a80000000c00 */
[----:B------:R-:W-:Y:S06]  /*1720*/  BAR.SYNC.DEFER_BLOCKING 0x0 ;  /* 0x0000000000007b1d */ /* 0x000fec0000010000 */
[----:B------:R-:W-:Y:S05]  /*1730*/  BRA `(.L_x_2981) ;  /* 0x000002c000007947 */ /* 0x000fea0003800000 */
.L_x_2980:
        /* <DEDUP_REMOVED lines=43> */
.L_x_2987:
[----:B------:R-:W-:Y:S05]  /*19f0*/  BSYNC B0 ;  /* 0x0000000000007941 */ /* 0x000fea0003800000 */
.L_x_2981:
[----:B0-----:R-:W-:Y:S01]  /*1a00*/  ISETP.GT.AND P0, PT, R22, 0x1f, PT ;  /* 0x0000001f1600780c */ /* 0x001fe20003f04270 */
[----:B------:R-:W-:Y:S01]  /*1a10*/  BSSY B0, `(.L_x_2988) ;  /* 0x000001c000007945 */ /* 0x000fe20003800000 */
[----:B------:R-:W-:-:S11]  /*1a20*/  IMAD.MOV.U32 R0, RZ, RZ, RZ ;  /* 0x000000ffff007224 */ /* 0x000fd600078e00ff */
[----:B------:R-:W-:Y:S05]  /*1a30*/  @P0 BRA `(.L_x_2989) ;  /* 0x0000019000000947 */ /* 0x000fea0003800000 */
[----:B------:R-:W-:Y:S01]  /*1a40*/  ISETP.GT.AND P0, PT, R22, 0x13, PT ;  /* 0x000000131600780c */ /* 0x000fe20003f04270 */
[----:B-1----:R0:W-:Y:S01]  /*1a50*/  STS.128 [R22.X16+0x40], R16 ;  /* 0x0000401016007388 */ /* 0x0021e2000000cc00 */
[----:B------:R-:W-:Y:S01]  /*1a60*/  MOV R0, UR42 ;  /* 0x0000002a00007c02 */ /* 0x000fe20008000f00 */
[----:B--2---:R-:W-:Y:S01]  /*1a70*/  FMUL.FTZ R5, R25, R17 ;  /* 0x0000001119057220 */ /* 0x004fe20000410000 */
[----:B------:R-:W-:-:S03]  /*1a80*/  IADD3 R23, R23, UR48, RZ ;  /* 0x0000003017177c10 */ /* 0x000fc6000fffe0ff */
[----:B------:R-:W-:-:S06]  /*1a90*/  FFMA.FTZ R5, R24, R16, R5 ;  /* 0x0000001018057223 */ /* 0x000fcc0000010005 */
[----:B------:R-:W-:Y:S01]  /*1aa0*/  @!P0 IMAD.SHL.U32 R0, R0, 0x4, RZ ;  /* 0x0000000400008824 */ /* 0x000fe200078e00ff */
[----:B------:R-:W-:-:S03]  /*1ab0*/  @!P0 MOV R3, 0x4 ;  /* 0x0000000400038802 */ /* 0x000fc60000000f00 */
[----:B------:R-:W-:-:S04]  /*1ac0*/  @!P0 IMAD R0, R23, c[0x0][0x1d4], R0 ;  /* 0x0000750017008a24 */ /* 0x000fc800078e0200 */
[----:B------:R-:W-:-:S04]  /*1ad0*/  @!P0 IMAD.WIDE R2, R0, R3, c[0x0][0x198] ;  /* 0x0000660000028625 */ /* 0x000fc800078e0203 */
[----:B------:R-:W-:Y:S01]  /*1ae0*/  FFMA.FTZ R0, R26, R18, R5 ;  /* 0x000000121a007223 */ /* 0x000fe20000010005 */
[----:B------:R0:W-:Y:S03]  /*1af0*/  @!P0 STG.E.128 [R2.64], R24 ;  /* 0x0000001802008986 */ /* 0x0001e6000c101d24 */
[----:B------:R-:W-:Y:S01]  /*1b00*/  FFMA.FTZ R4, R27, R19, R0 ;  /* 0x000000131b047223 */ /* 0x000fe20000010000 */
[----:B------:R-:W-:Y:S05]  /*1b10*/  BRA.DIV ~URZ, `(.L_x_2990) ;  /* 0x000063827f007947 */ /* 0x000fea000b800000 */
[----:B------:R1:W2:Y:S02]  /*1b20*/  SHFL.BFLY PT, R0, R4, 0x10, 0x1f ;  /* 0x0e001f0004007f89 */ /* 0x0002a400000e0000 */
.L_x_3101:
        /* <DEDUP_REMOVED lines=9> */
.L_x_3102:
[----:B-1----:R-:W-:Y:S02]  /*1bc0*/  FADD.FTZ R0, R5, R4 ;  /* 0x0000000405007221 */ /* 0x002fe40000010000 */
.L_x_2989:
[----:B------:R-:W-:Y:S05]  /*1bd0*/  BSYNC B0 ;  /* 0x0000000000007941 */ /* 0x000fea0003800000 */
.L_x_2988:
[----:B0-----:R-:W-:Y:S01]  /*1be0*/  IMAD.U32 R4, RZ, RZ, UR43 ;  /* 0x0000002bff047e24 */ /* 0x001fe2000f8e00ff */
[----:B------:R-:W-:-:S04]  /*1bf0*/  ISETP.NE.AND P0, PT, R22, RZ, PT ;  /* 0x000000ff1600720c */ /* 0x000fc80003f05270 */
[----:B------:R-:W-:-:S05]  /*1c00*/  IADD3 R4, -R4, UR40, RZ ;  /* 0x0000002804047c10 */ /* 0x000fca000fffe1ff */
[----:B------:R-:W-:-:S04]  /*1c10*/  IMAD.SHL.U32 R5, R4, 0x4, RZ ;  /* 0x0000000404057824 */ /* 0x000fc800078e00ff */
[----:B------:R-:W-:Y:S01]  /*1c20*/  @P0 MOV R252, 0xff7fffff ;  /* 0xff7fffff00fc0802 */ /* 0x000fe20000000f00 */
[----:B------:R0:W-:Y:S01]  /*1c30*/  STL [R1+0x34], R5 ;  /* 0x0000340501007387 */ /* 0x0001e20000100800 */
        /* <DEDUP_REMOVED lines=12> */
[----:B------:R-:W-:Y:S01]  /*1d00*/  IMAD.U32 R3, RZ, RZ, UR5 ;  /* 0x00000005ff037e24 */ /* 0x000fe2000f8e00ff */
[----:B------:R-:W-:-:S05]  /*1d10*/  MOV R2, UR4 ;  /* 0x0000000400027c02 */ /* 0x000fca0008000f00 */
[----:B------:R-:W3:Y:S02]  /*1d20*/  LDG.E R3, [R2.64] ;  /* 0x0000002402037981 */ /* 0x000ee4000c1e1900 */
[----:B---3--:R-:W-:-:S05]  /*1d30*/  FADD.FTZ R252, R252, R3 ;  /* 0x00000003fcfc7221 */ /* 0x008fca0000010000 */
.L_x_2993:
[----:B------:R3:W-:Y:S02]  /*1d40*/  STS [R5+0x240], R252 ;  /* 0x000240fc05007388 */ /* 0x0007e40000000800 */
.L_x_2992:
[----:B------:R-:W-:Y:S02]  /*1d50*/  WARPSYNC 0xffffffff ;  /* 0xffffffff00007948 */ /* 0x000fe40003800000 */
[----:B------:R-:W4:Y:S01]  /*1d60*/  R2UR UR4, R4 ;  /* 0x00000000040473c2 */ /* 0x000f2200000e0000 */
[----:B------:R-:W-:Y:S01]  /*1d70*/  IADD3 R120, R22, UR43, RZ ;  /* 0x0000002b16787c10 */ /* 0x000fe2000fffe0ff */
[----:B------:R-:W-:Y:S06]  /*1d80*/  BAR.SYNC.DEFER_BLOCKING 0x0 ;  /* 0x0000000000007b1d */ /* 0x000fec0000010000 */
[----:B------:R-:W-:Y:S01]  /*1d90*/  BSSY B0, `(.L_x_2994) ;  /* 0x000031a000007945 */ /* 0x000fe20003800000 */
[----:B----4-:R-:W-:-:S04]  /*1da0*/  UIADD3 UR4, UR4, 0x1f, URZ ;  /* 0x0000001f04047890 */ /* 0x010fc8000fffe03f */
[----:B------:R-:W-:-:S04]  /*1db0*/  USHF.R.S32.HI UR5, URZ, 0x1f, UR4 ;  /* 0x0000001f3f057899 */ /* 0x000fc80008011404 */
[----:B------:R-:W-:-:S03]  /*1dc0*/  ULEA.HI UR5, UR5, UR4, URZ, 0x5 ;  /* 0x0000000405057291 */ /* 0x000fc6000f8f283f */
[----:B------:R-:W-:Y:S02]  /*1dd0*/  ULDC UR4, c[0x0][0x1d0] ;  /* 0x0000740000047ab9 */ /* 0x000fe40000000800 */
[----:B------:R-:W-:Y:S02]  /*1de0*/  ULOP3.LUT UR5, UR5, 0xffffffe0, URZ, 0xc0, !UPT ;  /* 0xffffffe005057892 */ /* 0x000fe4000f8ec03f */
[----:B------:R-:W-:Y:S02]  /*1df0*/  UIMAD UR44, UR44, UR4, UR46 ;  /* 0x000000042c2c72a4 */ /* 0x000fe4000f8e022e */
[----:B------:R-:W-:Y:S02]  /*1e00*/  UIADD3 UR6, UR43, UR5, URZ ;  /* 0x000000052b067290 */ /* 0x000fe4000fffe03f */
[----:B------:R-:W-:-:S04]  /*1e10*/  UIMAD UR44, UR44, 0x50, URZ ;  /* 0x000000502c2c78a4 */ /* 0x000fc8000f8e023f */
[----:B------:R-:W-:-:S13]  /*1e20*/  ISETP.GE.AND P0, PT, R120, UR6, PT ;  /* 0x0000000678007c0c */ /* 0x000fda000bf06270 */
[----:B------:R-:W-:Y:S05]  /*1e30*/  @P0 BRA `(.L_x_2995) ;  /* 0x000030f000000947 */ /* 0x000fea0003800000 */
[----:B------:R-:W-:Y:S01]  /*1e40*/  IABS R0, c[0x0][0x1d4] ;  /* 0x0000750000007a13 */ /* 0x000fe20000000000 */
[----:B------:R-:W4:Y:S01]  /*1e50*/  LDS.128 R12, [0x40] ;  /* 0x00004000ff0c7984 */ /* 0x000f220000000c00 */
[----:B------:R-:W-:Y:S02]  /*1e60*/  IMAD.MOV.U32 R2, RZ, RZ, RZ ;  /* 0x000000ffff027224 */ /* 0x000fe400078e00ff */
        /* <DEDUP_REMOVED lines=14> */
[----:B------:R-:W-:-:S03]  /*1f50*/  MOV R0, UR44 ;  /* 0x0000002c00007c02 */ /* 0x000fc60008000f00 */
[----:B------:R4:W-:Y:S01]  /*1f60*/  STL.64 [R1+0x28], R14 ;  /* 0x0000280e01007387 */ /* 0x0009e20000100a00 */
[----:B------:R-:W2:Y:S01]  /*1f70*/  F2I.FTZ.U32.TRUNC.NTZ R3, R3 ;  /* 0x0000000300037305 */ /* 0x000ea2000021f000 */
[----:B------:R-:W-:Y:S02]  /*1f80*/  IMAD R0, R0, c[0x0][0x1d4], RZ ;  /* 0x0000750000007a24 */ /* 0x000fe400078e02ff */
[----:B-----5:R4:W-:Y:S04]  /*1f90*/  STL.64 [R1+0x10], R8 ;  /* 0x0000100801007387 */ /* 0x0209e80000100a00 */
[----:B------:R4:W-:Y:S04]  /*1fa0*/  STL.64 [R1+0x18], R10 ;  /* 0x0000180a01007387 */ /* 0x0009e80000100a00 */
[----:B0-----:R4:W-:Y:S04]  /*1fb0*/  STL.64 [R1], R4 ;  /* 0x0000000401007387 */ /* 0x0019e80000100a00 */
[----:B------:R4:W-:Y:S01]  /*1fc0*/  STL.64 [R1+0x8], R6 ;  /* 0x0000080601007387 */ /* 0x0009e20000100a00 */
[----:B--2---:R-:W-:-:S03]  /*1fd0*/  IMAD.MOV R123, RZ, RZ, -R3 ;  /* 0x000000ffff7b7224 */ /* 0x004fc600078e0a03 */
[----:B------:R-:W0:Y:S01]  /*1fe0*/  LDS.128 R88, [0xe0] ;  /* 0x0000e000ff587984 */ /* 0x000e220000000c00 */
[----:B------:R-:W-:-:S03]  /*1ff0*/  IMAD R123, R123, R122, RZ ;  /* 0x0000007a7b7b7224 */ /* 0x000fc600078e02ff */
[----:B------:R-:W2:Y:S01]  /*2000*/  LDS.128 R84, [0xf0] ;  /* 0x0000f000ff547984 */ /* 0x000ea20000000c00 */
[----:B------:R-:W-:Y:S01]  /*2010*/  IMAD.HI.U32 R121, R3, R123, R2 ;  /* 0x0000007b03797227 */ /* 0x000fe200078e0002 */
[----:B------:R-:W-:Y:S02]  /*2020*/  MOV R2, R120 ;  /* 0x0000007800027202 */ /* 0x000fe40000000f00 */
[----:B------:R-:W0:Y:S01]  /*2030*/  LDS.128 R80, [0x100] ;  /* 0x00010000ff507984 */ /* 0x000e220000000c00 */
[----:B------:R-:W-:-:S03]  /*2040*/  SHF.R.S32.HI R3, RZ, 0x1f, R0 ;  /* 0x0000001fff037819 */ /* 0x000fc60000011400 */
        /* <DEDUP_REMOVED lines=20> */
.L_x_3062:
[----:B------:R-:W-:Y:S01]  /*2190*/  ULDC.64 UR4, c[0x0][0x200] ;  /* 0x0000800000047ab9 */ /* 0x000fe20000000a00 */
[----:B------:R-:W2:Y:S01]  /*21a0*/  LDL R251, [R1+0x30] ;  /* 0x0000300001fb7983 */ /* 0x000ea20000100800 */
[----:B------:R-:W-:-:S03]  /*21b0*/  UISETP.NE.U32.AND UP0, UPT, URZ, UR4, UPT ;  /* 0x000000043f00728c */ /* 0x000fc6000bf05070 */
[----:B------:R-:W-:Y:S02]  /*21c0*/  ULDC UR4, c[0x0][0x1d4] ;  /* 0x0000750000047ab9 */ /* 0x000fe40000000800 */
[----:B------:R-:W-:-:S06]  /*21d0*/  UISETP.NE.AND.EX UP0, UPT, URZ, UR5, UPT, UP0 ;  /* 0x000000053f00728c */ /* 0x000fcc000bf05300 */
[----:B------:R-:W-:-:S05]  /*21e0*/  PLOP3.LUT P0, PT, PT, PT, UP0, 0x80, 0x0 ;  /* 0x000000000000781c */ /* 0x000fca0003f0f008 */
[----:B------:R-:W-:-:S04]  /*21f0*/  @UP0 UIMAD UR4, UR45, UR4, URZ ;  /* 0x000000042d0402a4 */ /* 0x000fc8000f8e023f */
[----:B------:R-:W-:Y:S02]  /*2200*/  @UP0 USHF.R.S32.HI UR5, URZ, 0x1f, UR4 ;  /* 0x0000001f3f050899 */ /* 0x000fe40008011404 */
[----:B-1----:R-:W-:Y:S02]  /*2210*/  IMAD.U32 R248, RZ, RZ, UR4 ;  /* 0x00000004fff87e24 */ /* 0x002fe4000f8e00ff */
[----:B------:R-:W-:Y:S02]  /*2220*/  @P0 SHF.R.S32.HI R250, RZ, 0x1f, R2 ;  /* 0x0000001ffffa0819 */ /* 0x000fe40000011402 */
[----:B------:R-:W-:Y:S02]  /*2230*/  MOV R249, UR5 ;  /* 0x0000000500f97c02 */ /* 0x000fe40008000f00 */
[----:B------:R-:W-:-:S04]  /*2240*/  @P0 IADD3 R248, P1, P2, R2, c[0x0][0x200], R248 ;  /* 0x0000800002f80a10 */ /* 0x000fc80007a3e0f8 */
[----:B------:R-:W-:-:S05]  /*2250*/  @P0 IADD3.X R249, R250, c[0x0][0x204], R249, P1, P2 ;  /* 0x00008100faf90a10 */ /* 0x000fca0000fe44f9 */
[----:B------:R-:W3:Y:S01]  /*2260*/  @P0 LDG.E.U8 R248, [R248.64] ;  /* 0x00000024f8f80981 */ /* 0x000ee2000c1e1100 */
[----:B------:R-:W-:Y:S01]  /*2270*/  IABS R250, c[0x0][0x1d4] ;  /* 0x0000750000fa7a13 */ /* 0x000fe20000000000 */
[----:B------:R-:W-:Y:S01]  /*2280*/  BSSY B1, `(.L_x_2996) ;  /* 0x000001d000017945 */ /* 0x000fe20003800000 */
[----:B------:R-:W-:Y:S02]  /*2290*/  ISETP.GE.AND P2, PT, R2, RZ, PT ;  /* 0x000000ff0200720c */ /* 0x000fe40003f46270 */
[----:B------:R-:W-:Y:S02]  /*22a0*/  ISETP.NE.AND P3, PT, RZ, c[0x0][0x1d4], PT ;  /* 0x00007500ff007a0c */ /* 0x000fe40003f65270 */
[----:B---3--:R-:W-:Y:S02]  /*22b0*/  ISETP.NE.AND P0, PT, R248, RZ, P0 ;  /* 0x000000fff800720c */ /* 0x008fe40000705270 */
[----:B------:R-:W-:-:S05]  /*22c0*/  IABS R248, R2 ;  /* 0x0000000200f87213 */ /* 0x000fca0000000000 */
        /* <DEDUP_REMOVED lines=11> */
[----:B0---45:R-:W-:Y:S05]  /*2380*/  @P1 BRA `(.L_x_2997) ;  /* 0x000000c000001947 */ /* 0x031fea0003800000 */
[----:B------:R-:W-:Y:S01]  /*2390*/  IMAD.MOV.U32 R251, RZ, RZ, c[0x0][0x1d4] ;  /* 0x00007500fffb7624 */ /* 0x000fe200078e00ff */
[----:B------:R-:W-:Y:S01]  /*23a0*/  SHF.L.U32 R249, R248, 0x2, RZ ;  /* 0x00000002f8f97819 */ /* 0x000fe200000006ff */
[----:B------:R-:W-:Y:S01]  /*23b0*/  CS2R R122, SRZ ;  /* 0x00000000007a7805 */ /* 0x000fe2000001ff00 */
[----:B----4-:R-:W-:Y:S01]  /*23c0*/  CS2R R120, SRZ ;  /* 0x0000000000787805 */ /* 0x010fe2000001ff00 */
[----:B------:R-:W-:-:S05]  /*23d0*/  IMAD R251, R251, 0x50, RZ ;  /* 0x00000050fbfb7824 */ /* 0x000fca00078e02ff */
[----:B------:R-:W-:-:S13]  /*23e0*/  ISETP.GE.AND P2, PT, R249, R251, PT ;  /* 0x000000fbf900720c */ /* 0x000fda0003f46270 */
[----:B------:R-:W-:Y:S05]  /*23f0*/  @P2 BRA `(.L_x_2997) ;  /* 0x0000005000002947 */ /* 0x000fea0003800000 */
[----:B------:R-:W-:-:S04]  /*2400*/  IADD3 R121, P2, R0, R249, RZ ;  /* 0x000000f900797210 */ /* 0x000fc80007f5e0ff */
[----:B------:R-:W-:Y:S02]  /*2410*/  LEA.HI.X.SX32 R122, R249, R3, 0x1, P2 ;  /* 0x00000003f97a7211 */ /* 0x000fe400010f0eff */
[----:B------:R-:W-:-:S04]  /*2420*/  LEA R120, P2, R121, c[0x0][0x198], 0x2 ;  /* 0x0000660079787a11 */ /* 0x000fc800078410ff */
[----:B------:R-:W-:-:S06]  /*2430*/  LEA.HI.X R121, R121, c[0x0][0x19c], R122, 0x2, P2 ;  /* 0x0000670079797a11 */ /* 0x000fcc00010f147a */
[----:B------:R-:W5:Y:S03]  /*2440*/  LDG.E.128 R120, [R120.64] ;  /* 0x0000002478787981 */ /* 0x000f66000c1e1d00 */
.L_x_2997:
[----:B------:R-:W-:Y:S05]  /*2450*/  BSYNC B1 ;  /* 0x0000000000017941 */ /* 0x000fea0003800000 */
.L_x_2996:
[----:B------:R-:W-:Y:S01]  /*2460*/  BSSY B1, `(.L_x_2998) ;  /* 0x000000f000017945 */ /* 0x000fe20003800000 */
[----:B------:R-:W-:Y:S01]  /*2470*/  IADD3 R249, R248, c[0x0][0x1d4], RZ ;  /* 0x00007500f8f97a10 */ /* 0x000fe20007ffe0ff */
[----:B------:R-:W-:Y:S05]  /*2480*/  @P1 BRA `(.L_x_2999) ;  /* 0x000000c000001947 */ /* 0x000fea0003800000 */
[----:B------:R-:W-:Y:S01]  /*2490*/  IMAD.MOV.U32 R251, RZ, RZ, c[0x0][0x1d4] ;  /* 0x00007500fffb7624 */ /* 0x000fe200078e00ff */
[----:B------:R-:W-:Y:S01]  /*24a0*/  SHF.L.U32 R250, R249, 0x2, RZ ;  /* 0x00000002f9fa7819 */ /* 0x000fe200000006ff */
[----:B------:R-:W-:Y:S01]  /*24b0*/  CS2R R126, SRZ ;  /* 0x00000000007e7805 */ /* 0x000fe2000001ff00 */
[----:B------:R-:W-:Y:S01]  /*24c0*/  CS2R R124, SRZ ;  /* 0x00000000007c7805 */ /* 0x000fe2000001ff00 */
        /* <DEDUP_REMOVED lines=8> */
.L_x_2999:
[----:B------:R-:W-:Y:S05]  /*2550*/  BSYNC B1 ;  /* 0x0000000000017941 */ /* 0x000fea0003800000 */
.L_x_2998:
        /* <DEDUP_REMOVED lines=15> */
.L_x_3001:
[----:B------:R-:W-:Y:S05]  /*2650*/  BSYNC B1 ;  /* 0x0000000000017941 */ /* 0x000fea0003800000 */
.L_x_3000:
[----:B------:R-:W-:Y:S01]  /*2660*/  BSSY B1, `(.L_x_3002) ;  /* 0x000000f000017945 */ /* 0x000fe20003800000 */
[----:B------:R-:W-:Y:S05]  /*2670*/  @P1 BRA `(.L_x_3003) ;  /* 0x000000d000001947 */ /* 0x000fea0003800000 */
[----:B------:R-:W-:Y:S01]  /*2680*/  IMAD.MOV.U32 R250, RZ, RZ, c[0x0][0x1d4] ;  /* 0x00007500fffa7624 */ /* 0x000fe200078e00ff */
[----:B------:R-:W-:Y:S01]  /*2690*/  IADD3 R132, R249, c[0x0][0x1d4], RZ ;  /* 0x00007500f9847a10 */ /* 0x000fe20007ffe0ff */
[----:B------:R-:W-:Y:S02]  /*26a0*/  CS2R R134, SRZ ;  /* 0x0000000000867805 */ /* 0x000fe4000001ff00 */
[----:B------:R-:W-:Y:S01]  /*26b0*/  IMAD R250, R250, 0x50, RZ ;  /* 0x00000050fafa7824 */ /* 0x000fe200078e02ff */
[----:B------:R-:W-:Y:S02]  /*26c0*/  SHF.L.U32 R249, R132, 0x2, RZ ;  /* 0x0000000284f97819 */ /* 0x000fe400000006ff */
[----:B------:R-:W-:Y:S02]  /*26d0*/  CS2R R132, SRZ ;  /* 0x0000000000847805 */ /* 0x000fe4000001ff00 */
[----:B------:R-:W-:-:S13]  /*26e0*/  ISETP.GE.AND P2, PT, R249, R250, PT ;  /* 0x000000faf900720c */ /* 0x000fda0003f46270 */
[----:B------:R-:W-:Y:S05]  /*26f0*/  @P2 BRA `(.L_x_3003) ;  /* 0x0000005000002947 */ /* 0x000fea0003800000 */
[----:B------:R-:W-:-:S04]  /*2700*/  IADD3 R133, P2, R0, R249, RZ ;  /* 0x000000f900857210 */ /* 0x000fc80007f5e0ff */
[----:B------:R-:W-:Y:S02]  /*2710*/  LEA.HI.X.SX32 R134, R249, R3, 0x1, P2 ;  /* 0x00000003f9867211 */ /* 0x000fe400010f0eff */
[----:B------:R-:W-:-:S04]  /*2720*/  LEA R132, P2, R133, c[0x0][0x198], 0x2 ;  /* 0x0000660085847a11 */ /* 0x000fc800078410ff */
[----:B------:R-:W-:-:S06]  /*2730*/  LEA.HI.X R133, R133, c[0x0][0x19c], R134, 0x2, P2 ;  /* 0x0000670085857a11 */ /* 0x000fcc00010f1486 */
[----:B------:R-:W5:Y:S03]  /*2740*/  LDG.E.128 R132, [R132.64] ;  /* 0x0000002484847981 */ /* 0x000f66000c1e1d00 */
.L_x_3003:
[----:B------:R-:W-:Y:S05]  /*2750*/  BSYNC B1 ;  /* 0x0000000000017941 */ /* 0x000fea0003800000 */
.L_x_3002:
[----:B------:R-:W-:Y:S01]  /*2760*/  IMAD.MOV.U32 R251, RZ, RZ, c[0x0][0x1d4] ;  /* 0x00007500fffb7624 */ /* 0x000fe200078e00ff */
[----:B------:R-:W-:Y:S04]  /*2770*/  BSSY B1, `(.L_x_3004) ;  /* 0x000000f000017945 */ /* 0x000fe80003800000 */
[----:B------:R-:W-:Y:S01]  /*2780*/  LEA R249, R251, R248, 0x2 ;  /* 0x000000f8fbf97211 */ /* 0x000fe200078e10ff */
[----:B------:R-:W-:Y:S05]  /*2790*/  @P1 BRA `(.L_x_3005) ;  /* 0x000000c000001947 */ /* 0x000fea0003800000 */
[----:B------:R-:W-:Y:S01]  /*27a0*/  IMAD.MOV.U32 R136, RZ, RZ, c[0x0][0x1d4] ;  /* 0x00007500ff887624 */ /* 0x000fe200078e00ff */
[----:B------:R-:W-:Y:S01]  /*27b0*/  SHF.L.U32 R250, R249, 0x2, RZ ;  /* 0x00000002f9fa7819 */ /* 0x000fe200000006ff */
[----:B------:R-:W-:Y:S02]  /*27c0*/  CS2R R138, SRZ ;  /* 0x00000000008a7805 */ /* 0x000fe4000001ff00 */
[----:B------:R-:W-:-:S05]  /*27d0*/  IMAD R136, R136, 0x50, RZ ;  /* 0x0000005088887824 */ /* 0x000fca00078e02ff */
[----:B------:R-:W-:Y:S02]  /*27e0*/  ISETP.GE.AND P2, PT, R250, R136, PT ;  /* 0x00000088fa00720c */ /* 0x000fe40003f46270 */
[----:B------:R-:W-:-:S11]  /*27f0*/  CS2R R136, SRZ ;  /* 0x0000000000887805 */ /* 0x000fd6000001ff00 */
[----:B------:R-:W-:Y:S05]  /*2800*/  @P2 BRA `(.L_x_3005) ;  /* 0x0000005000002947 */ /* 0x000fea0003800000 */
[----:B------:R-:W-:-:S04]  /*2810*/  IADD3 R137, P2, R0, R250, RZ ;  /* 0x000000fa00897210 */ /* 0x000fc80007f5e0ff */
[----:B------:R-:W-:Y:S02]  /*2820*/  LEA.HI.X.SX32 R138, R250, R3, 0x1, P2 ;  /* 0x00000003fa8a7211 */ /* 0x000fe400010f0eff */
[----:B------:R-:W-:-:S04]  /*2830*/  LEA R136, P2, R137, c[0x0][0x198], 0x2 ;  /* 0x0000660089887a11 */ /* 0x000fc800078410ff */
[----:B------:R-:W-:-:S06]  /*2840*/  LEA.HI.X R137, R137, c[0x0][0x19c], R138, 0x2, P2 ;  /* 0x0000670089897a11 */ /* 0x000fcc00010f148a */
[----:B------:R-:W5:Y:S03]  /*2850*/  LDG.E.128 R136, [R136.64] ;  /* 0x0000002488887981 */ /* 0x000f66000c1e1d00 */
.L_x_3005:
[----:B------:R-:W-:Y:S05]  /*2860*/  BSYNC B1 ;  /* 0x0000000000017941 */ /* 0x000fea0003800000 */
.L_x_3004:
[----:B------:R-:W-:Y:S01]  /*2870*/  BSSY B1, `(.L_x_3006) ;  /* 0x000000f000017945 */ /* 0x000fe20003800000 */
[----:B------:R-:W-:Y:S01]  /*2880*/  IADD3 R249, R249, c[0x0][0x1d4], RZ ;  /* 0x00007500f9f97a10 */ /* 0x000fe20007ffe0ff */
        /* <DEDUP_REMOVED lines=13> */
.L_x_3007:
[----:B------:R-:W-:Y:S05]  /*2960*/  BSYNC B1 ;  /* 0x0000000000017941 */ /* 0x000fea0003800000 */
.L_x_3006:
        /* <DEDUP_REMOVED lines=15> */
.L_x_3009:
[----:B------:R-:W-:Y:S05]  /*2a60*/  BSYNC B1 ;  /* 0x0000000000017941 */ /* 0x000fea0003800000 */
.L_x_3008:
[----:B------:R-:W-:Y:S01]  /*2a70*/  BSSY B1, `(.L_x_3010) ;  /* 0x000000f000017945 */ /* 0x000fe20003800000 */
[----:B------:R-:W-:Y:S01]  /*2a80*/  IMAD R249, R251, 0x7, R248 ;  /* 0x00000007fbf97824 */ /* 0x000fe200078e02f8 */
        /* <DEDUP_REMOVED lines=13> */
.L_x_3011:
[----:B------:R-:W-:Y:S05]  /*2b60*/  BSYNC B1 ;  /* 0x0000000000017941 */ /* 0x000fea0003800000 */
.L_x_3010:
        /* <DEDUP_REMOVED lines=15> */
.L_x_3013:
[----:B------:R-:W-:Y:S05]  /*2c60*/  BSYNC B1 ;  /* 0x0000000000017941 */ /* 0x000fea0003800000 */
.L_x_3012:
        /* <DEDUP_REMOVED lines=15> */
.L_x_3015:
[----:B------:R-:W-:Y:S05]  /*2d60*/  BSYNC B1 ;  /* 0x0000000000017941 */ /* 0x000fea0003800000 */
.L_x_3014:
        /* <DEDUP_REMOVED lines=15> */
.L_x_3017:
[----:B------:R-:W-:Y:S05]  /*2e60*/  BSYNC B1 ;  /* 0x0000000000017941 */ /* 0x000fea0003800000 */
.L_x_3016:
        /* <DEDUP_REMOVED lines=15> */
.L_x_3019:
[----:B------:R-:W-:Y:S05]  /*2f60*/  BSYNC B1 ;  /* 0x0000000000017941 */ /* 0x000fea0003800000 */
.L_x_3018:
        /* <DEDUP_REMOVED lines=15> */
.L_x_3021:
[----:B------:R-:W-:Y:S05]  /*3060*/  BSYNC B1 ;  /* 0x0000000000017941 */ /* 0x000fea0003800000 */
.L_x_3020:
        /* <DEDUP_REMOVED lines=15> */
.L_x_3023:
[----:B------:R-:W-:Y:S05]  /*3160*/  BSYNC B1 ;  /* 0x0000000000017941 */ /* 0x000fea0003800000 */
.L_x_3022:
        /* <DEDUP_REMOVED lines=15> */
.L_x_3025:
[----:B------:R-:W-:Y:S05]  /*3260*/  BSYNC B1 ;  /* 0x0000000000017941 */ /* 0x000fea0003800000 */
.L_x_3024:
        /* <DEDUP_REMOVED lines=15> */
.L_x_3027:
[----:B------:R-:W-:Y:S05]  /*3360*/  BSYNC B1 ;  /* 0x0000000000017941 */ /* 0x000fea0003800000 */
.L_x_3026:
[----:B------:R-:W-:Y:S01]  /*3370*/  BSSY B1, `(.L_x_3028) ;  /* 0x000000f000017945 */ /* 0x000fe20003800000 */
[----:B------:R-:W-:Y:S01]  /*3380*/  IMAD R249, R251, 0x10, R248 ;  /* 0x00000010fbf97824 */ /* 0x000fe200078e02f8 */
[----:B------:R-:W-:Y:S05]  /*3390*/  @P1 BRA `(.L_x_3029) ;  /* 0x000000c000001947 */ /* 0x000fea0003800000 */
[----:B------:R-:W-:Y:S01]  /*33a0*/  MOV R184, c[0x0][0x1d4] ;  /* 0x0000750000b87a02 */ /* 0x000fe20000000f00 */
[----:B------:R-:W-:Y:S01]  /*33b0*/  IMAD.SHL.U32 R250, R249, 0x4, RZ ;  /* 0x00000004f9fa7824 */ /* 0x000fe200078e00ff */
[----:B------:R-:W-:-:S03]  /*33c0*/  CS2R R186, SRZ ;  /* 0x0000000000ba7805 */ /* 0x000fc6000001ff00 */
        /* <DEDUP_REMOVED lines=9> */
.L_x_3029:
[----:B------:R-:W-:Y:S05]  /*3460*/  BSYNC B1 ;  /* 0x0000000000017941 */ /* 0x000fea0003800000 */
.L_x_3028:
[----:B------:R-:W-:Y:S01]  /*3470*/  BSSY B1, `(.L_x_3030) ;  /* 0x000000f000017945 */ /* 0x000fe20003800000 */
[----:B------:R-:W-:Y:S01]  /*3480*/  IADD3 R249, R249, c[0x0][0x1d4], RZ ;  /* 0x00007500f9f97a10 */ /* 0x000fe20007ffe0ff */
        /* <DEDUP_REMOVED lines=13> */
.L_x_3031:
[----:B------:R-:W-:Y:S05]  /*3560*/  BSYNC B1 ;  /* 0x0000000000017941 */ /* 0x000fea0003800000 */
.L_x_3030:
[----:B------:R-:W-:Y:S01]  /*3570*/  BSSY B1, `(.L_x_3032) ;  /* 0x000000f000017945 */ /* 0x000fe20003800000 */
[----:B------:R-:W-:Y:S05]  /*3580*/  @P1 BRA `(.L_x_3033) ;  /* 0x000000d000001947 */ /* 0x000fea0003800000 */
[----:B------:R-:W-:Y:S01]  /*3590*/  MOV R250, c[0x0][0x1d4] ;  /* 0x0000750000fa7a02 */ /* 0x000fe20000000f00 */
[----:B------:R-:W-:Y:S01]  /*35a0*/  CS2R R194, SRZ ;  /* 0x0000000000c27805 */ /* 0x000fe2000001ff00 */
[----:B------:R-:W-:-:S03]  /*35b0*/  IADD3 R192, R249, c[0x0][0x1d4], RZ ;  /* 0x00007500f9c07a10 */ /* 0x000fc60007ffe0ff */
[----:B------:R-:W-:Y:S02]  /*35c0*/  IMAD R250, R250, 0x50, RZ ;  /* 0x00000050fafa7824 */ /* 0x000fe400078e02ff */
        /* <DEDUP_REMOVED lines=9> */
.L_x_3033:
[----:B------:R-:W-:Y:S05]  /*3660*/  BSYNC B1 ;  /* 0x0000000000017941 */ /* 0x000fea0003800000 */
.L_x_3032:
        /* <DEDUP_REMOVED lines=15> */
.L_x_3035:
[----:B------:R-:W-:Y:S05]  /*3760*/  BSYNC B1 ;  /* 0x0000000000017941 */ /* 0x000fea0003800000 */
.L_x_3034:
        /* <DEDUP_REMOVED lines=15> */
.L_x_3037:
[----:B------:R-:W-:Y:S05]  /*3860*/  BSYNC B1 ;  /* 0x0000000000017941 */ /* 0x000fea0003800000 */
.L_x_3036:
        /* <DEDUP_REMOVED lines=15> */
.L_x_3039:
[----:B------:R-:W-:Y:S05]  /*3960*/  BSYNC B1 ;  /* 0x0000000000017941 */ /* 0x000fea0003800000 */
.L_x_3038:
        /* <DEDUP_REMOVED lines=15> */
.L_x_3041:
[----:B------:R-:W-:Y:S05]  /*3a60*/  BSYNC B1 ;  /* 0x0000000000017941 */ /* 0x000fea0003800000 */
.L_x_3040:
        /* <DEDUP_REMOVED lines=15> */
.L_x_3043:
[----:B------:R-:W-:Y:S05]  /*3b60*/  BSYNC B1 ;  /* 0x0000000000017941 */ /* 0x000fea0003800000 */
.L_x_3042:
        /* <DEDUP_REMOVED lines=15> */
.L_x_3045:
[----:B------:R-:W-:Y:S05]  /*3c60*/  BSYNC B1 ;  /* 0x0000000000017941 */ /* 0x000fea0003800000 */
.L_x_3044:
        /* <DEDUP_REMOVED lines=15> */
.L_x_3047:
[----:B------:R-:W-:Y:S05]  /*3d60*/  BSYNC B1 ;  /* 0x0000000000017941 */ /* 0x000fea0003800000 */
.L_x_3046:
        /* <DEDUP_REMOVED lines=15> */
.L_x_3049:
[----:B------:R-:W-:Y:S05]  /*3e60*/  BSYNC B1 ;  /* 0x0000000000017941 */ /* 0x000fea0003800000 */
.L_x_3048:
        /* <DEDUP_REMOVED lines=15> */
.L_x_3051:
[----:B------:R-:W-:Y:S05]  /*3f60*/  BSYNC B1 ;  /* 0x0000000000017941 */ /* 0x000fea0003800000 */
.L_x_3050:
        /* <DEDUP_REMOVED lines=15> */
.L_x_3053:
[----:B------:R-:W-:Y:S05]  /*4060*/  BSYNC B1 ;  /* 0x0000000000017941 */ /* 0x000fea0003800000 */
.L_x_3052:
        /* <DEDUP_REMOVED lines=15> */
.L_x_3055:
[----:B------:R-:W-:Y:S05]  /*4160*/  BSYNC B1 ;  /* 0x0000000000017941 */ /* 0x000fea0003800000 */
.L_x_3054:
        /* <DEDUP_REMOVED lines=15> */
.L_x_3057:
[----:B------:R-:W-:Y:S05]  /*4260*/  BSYNC B1 ;  /* 0x0000000000017941 */ /* 0x000fea0003800000 */
.L_x_3056:
[----:B------:R-:W-:Y:S01]  /*4270*/  BSSY B1, `(.L_x_3058) ;  /* 0x000000f000017945 */ /* 0x000fe20003800000 */
[----:B------:R-:W-:Y:S01]  /*4280*/  IMAD R248, R251, 0x1f, R248 ;  /* 0x0000001ffbf87824 */ /* 0x000fe200078e02f8 */
[----:B------:R-:W-:Y:S05]  /*4290*/  @P1 BRA `(.L_x_3059) ;  /* 0x000000c000001947 */ /* 0x000fea0003800000 */
[----:B------:R-:W-:Y:S01]  /*42a0*/  MOV R249, c[0x0][0x1d4] ;  /* 0x0000750000f97a02 */ /* 0x000fe20000000f00 */
[----:B------:R-:W-:Y:S01]  /*42b0*/  IMAD.SHL.U32 R248, R248, 0x4, RZ ;  /* 0x00000004f8f87824 */ /* 0x000fe200078e00ff */
[----:B------:R-:W-:Y:S01]  /*42c0*/  CS2R R246, SRZ ;  /* 0x0000000000f67805 */ /* 0x000fe2000001ff00 */
[----:B------:R-:W-:Y:S02]  /*42d0*/  CS2R R244, SRZ ;  /* 0x0000000000f47805 */ /* 0x000fe4000001ff00 */
        /* <DEDUP_REMOVED lines=8> */
.L_x_3059:
[----:B------:R-:W-:Y:S05]  /*4360*/  BSYNC B1 ;  /* 0x0000000000017941 */ /* 0x000fea0003800000 */
.L_x_3058:
[----:B------:R-:W-:Y:S01]  /*4370*/  BSSY B1, `(.L_x_3060) ;  /* 0x00000b7000017945 */ /* 0x000fe20003800000 */
[----:B------:R-:W-:Y:S05]  /*4380*/  @P1 BRA `(.L_x_3061) ;  /* 0x00000b5000001947 */ /* 0x000fea0003800000 */
[----:B------:R-:W2:Y:S01]  /*4390*/  LDL R249, [R1+0x10] ;  /* 0x0000100001f97983 */ /* 0x000ea20000100800 */
[----:B------:R-:W-:-:S03]  /*43a0*/  ULDC.64 UR4, c[0x0][0x218] ;  /* 0x0000860000047ab9 */ /* 0x000fc60000000a00 */
[----:B------:R-:W3:Y:S04]  /*43b0*/  LDL R248, [R1+0x14] ;  /* 0x0000140001f87983 */ /* 0x000ee80000100800 */
[----:B------:R4:W-:Y:S04]  /*43c0*/  STL [R1+0x3c], R3 ;  /* 0x00003c0301007387 */ /* 0x0009e80000100800 */
[----:B----4-:R-:W4:Y:S04]  /*43d0*/  LDL R3, [R1+0x20] ;  /* 0x0000200001037983 */ /* 0x010f280000100800 */
[----:B------:R1:W-:Y:S04]  /*43e0*/  STL [R1+0x38], R0 ;  /* 0x0000380001007387 */ /* 0x0003e80000100800 */
[----:B------:R-:W4:Y:S04]  /*43f0*/  LDL R250, [R1+0x4] ;  /* 0x0000040001fa7983 */ /* 0x000f280000100800 */
[----:B------:R-:W4:Y:S04]  /*4400*/  LDL R251, [R1] ;  /* 0x0000000001fb7983 */ /* 0x000f280000100800 */
[----:B-1----:R-:W4:Y:S01]  /*4410*/  LDL R0, [R1+0x24] ;  /* 0x0000240001007983 */ /* 0x002f220000100800 */
[----:B--2--5:R-:W-:-:S02]  /*4420*/  FMUL.FTZ R249, R249, R124 ;  /* 0x0000007cf9f97220 */ /* 0x024fc40000410000 */
[----:B---3--:R-:W-:Y:S02]  /*4430*/  FMUL.FTZ R248, R248, R125 ;  /* 0x0000007df8f87220 */ /* 0x008fe40000410000 */
[----:B----4-:R-:W-:Y:S02]  /*4440*/  FFMA.FTZ R249, R3, R120, R249 ;  /* 0x0000007803f97223 */ /* 0x010fe400000100f9 */
[----:B------:R1:W5:Y:S01]  /*4450*/  LDL.LU R3, [R1+0x3c] ;  /* 0x00003c0001037983 */ /* 0x0003620000300800 */
[----:B------:R-:W-:Y:S02]  /*4460*/  FFMA.FTZ R248, R0, R121, R248 ;  /* 0x0000007900f87223 */ /* 0x000fe400000100f8 */
[----:B------:R-:W-:Y:S01]  /*4470*/  FFMA.FTZ R249, R251, R128, R249 ;  /* 0x00000080fbf97223 */ /* 0x000fe200000100f9 */
[----:B------:R1:W5:Y:S01]  /*4480*/  LDL.LU R0, [R1+0x38] ;  /* 0x0000380001007983 */ /* 0x0003620000300800 */
[----:B------:R-:W-:Y:S02]  /*4490*/  FFMA.FTZ R248, R250, R129, R248 ;  /* 0x00000081faf87223 */ /* 0x000fe400000100f8 */
[----:B------:R-:W-:Y:S01]  /*44a0*/  FFMA.FTZ R249, R116, R132, R249 ;  /* 0x0000008474f97223 */ /* 0x000fe200000100f9 */
[----:B------:R-:W2:Y:S01]  /*44b0*/  LDL R251, [R1+0x28] ;  /* 0x0000280001fb7983 */ /* 0x000ea20000100800 */
[----:B------:R-:W-:-:S02]  /*44c0*/  FFMA.FTZ R248, R117, R133, R248 ;  /* 0x0000008575f87223 */ /* 0x000fc400000100f8 */
[----:B------:R-:W-:Y:S01]  /*44d0*/  FFMA.FTZ R249, R112, R136, R249 ;  /* 0x0000008870f97223 */ /* 0x000fe200000100f9 */
[----:B------:R-:W3:Y:S01]  /*44e0*/  LDL R250, [R1+0x8] ;  /* 0x0000080001fa7983 */ /* 0x000ee20000100800 */
        /* <DEDUP_REMOVED lines=11> */
[----:B0-----:R-:W-:Y:S02]  /*45a0*/  FFMA.FTZ R249, R88, R160, R249 ;  /* 0x000000a058f97223 */ /* 0x001fe400000100f9 */
        /* <DEDUP_REMOVED lines=42> */
[----:B------:R-:W-:-:S04]  /*4850*/  FFMA.FTZ R248, R5, R245, R248 ;  /* 0x000000f505f87223 */ /* 0x000fc800000100f8 */
[----:B------:R-:W-:Y:S02]  /*4860*/  FADD.FTZ R249, R249, R248 ;  /* 0x000000f8f9f97221 */ /* 0x000fe40000010000 */
[----:B------:R-:W4:Y:S02]  /*4870*/  LDL R248, [R1+0x18] ;  /* 0x0000180001f87983 */ /* 0x000f240000100800 */
[----:B----4-:R-:W-:-:S04]  /*4880*/  FMUL.FTZ R248, R248, R126 ;  /* 0x0000007ef8f87220 */ /* 0x010fc80000410000 */
[----:B--2---:R-:W-:Y:S02]  /*4890*/  FFMA.FTZ R248, R251, R122, R248 ;  /* 0x0000007afbf87223 */ /* 0x004fe400000100f8 */
[----:B------:R-:W2:Y:S02]  /*48a0*/  LDL R251, [R1+0xc] ;  /* 0x00000c0001fb7983 */ /* 0x000ea40000100800 */
[----:B---3--:R-:W-:-:S04]  /*48b0*/  FFMA.FTZ R248, R250, R130, R248 ;  /* 0x00000082faf87223 */ /* 0x008fc800000100f8 */
        /* <DEDUP_REMOVED lines=29> */
[----:B------:R-:W-:Y:S02]  /*4a90*/  FADD.FTZ R250, R248, R249 ;  /* 0x000000f9f8fa7221 */ /* 0x000fe40000010000 */
[----:B------:R-:W3:Y:S04]  /*4aa0*/  LDL R248, [R1+0x1c] ;  /* 0x00001c0001f87983 */ /* 0x000ee80000100800 */
[----:B------:R-:W4:Y:S01]  /*4ab0*/  LDL R249, [R1+0x2c] ;  /* 0x00002c0001f97983 */ /* 0x000f220000100800 */
[----:B------:R-:W-:-:S04]  /*4ac0*/  UISETP.NE.U32.AND UP0, UPT, URZ, UR4, UPT ;  /* 0x000000043f00728c */ /* 0x000fc8000bf05070 */
[----:B------:R-:W-:Y:S02]  /*4ad0*/  UISETP.NE.AND.EX UP0, UPT, URZ, UR5, UPT, UP0 ;  /* 0x000000053f00728c */ /* 0x000fe4000bf05300 */
[----:B------:R-:W-:-:S04]  /*4ae0*/  ULDC UR4, c[0x0][0x220] ;  /* 0x0000880000047ab9 */ /* 0x000fc80000000800 */
[----:B------:R-:W-:-:S05]  /*4af0*/  PLOP3.LUT P1, PT, PT, PT, UP0, 0x80, 0x0 ;  /* 0x000000000000781c */ /* 0x000fca0003f2f008 */
[----:B------:R-:W-:Y:S01]  /*4b00*/  @UP0 UIMAD UR4, UR46, UR4, UR40 ;  /* 0x000000042e0402a4 */ /* 0x000fe2000f8e0228 */
[----:B---3--:R-:W-:-:S04]  /*4b10*/  FMUL.FTZ R248, R248, R127 ;  /* 0x0000007ff8f87220 */ /* 0x008fc80000410000 */
[----:B----4-:R-:W-:-:S04]  /*4b20*/  FFMA.FTZ R248, R249, R123, R248 ;  /* 0x0000007bf9f87223 */ /* 0x010fc800000100f8 */
[----:B--2---:R-:W-:-:S04]  /*4b30*/  FFMA.FTZ R248, R251, R131, R248 ;  /* 0x00000083fbf87223 */ /* 0x004fc800000100f8 */
        /* <DEDUP_REMOVED lines=28> */
[----:B------:R-:W-:-:S03]  /*4d00*/  MOV R249, UR4 ;  /* 0x0000000400f97c02 */ /* 0x000fc60008000f00 */
[----:B------:R-:W-:Y:S01]  /*4d10*/  FFMA.FTZ R248, R7, R247, R248 ;  /* 0x000000f707f87223 */ /* 0x000fe200000100f8 */
[----:B------:R-:W-:Y:S01]  /*4d20*/  @UP0 UMOV UR4, 0x4 ;  /* 0x0000000400040882 */ /* 0x000fe20000000000 */
[----:B------:R-:W-:Y:S02]  /*4d30*/  @P1 IMAD R249, R249, c[0x0][0x220], R2 ;  /* 0x00008800f9f91a24 */ /* 0x000fe400078e0202 */
[----:B------:R-:W-:Y:S02]  /*4d40*/  FADD.FTZ R250, R248, R250 ;  /* 0x000000faf8fa7221 */ /* 0x000fe40000010000 */
[----:B------:R-:W-:Y:S01]  /*4d50*/  IMAD.U32 R248, RZ, RZ, UR4 ;  /* 0x00000004fff87e24 */ /* 0x000fe2000f8e00ff */
[----:B------:R-:W-:-:S03]  /*4d60*/  ULDC.64 UR4, c[0x0][0x228] ;  /* 0x00008a0000047ab9 */ /* 0x000fc60000000a00 */
[----:B------:R-:W-:-:S06]  /*4d70*/  @P1 IMAD.WIDE R248, R249, R248, c[0x0][0x218] ;  /* 0x00008600f9f81625 */ /* 0x000fcc00078e02f8 */
[----:B------:R0:W2:Y:S01]  /*4d80*/  @P1 LDG.E R249, [R248.64] ;  /* 0x00000024f8f91981 */ /* 0x0000a2000c1e1900 */
[----:B------:R-:W-:-:S04]  /*4d90*/  UISETP.NE.U32.AND UP0, UPT, URZ, UR4, UPT ;  /* 0x000000043f00728c */ /* 0x000fc8000bf05070 */
[----:B------:R-:W-:-:S03]  /*4da0*/  UISETP.NE.AND.EX UP0, UPT, URZ, UR5, UPT, UP0 ;  /* 0x000000053f00728c */ /* 0x000fc6000bf05300 */
[----:B------:R-:W-:-:S03]  /*4db0*/  ULDC.64 UR4, c[0x0][0x228] ;  /* 0x00008a0000047ab9 */ /* 0x000fc60000000a00 */
[----:B------:R-:W-:-:S05]  /*4dc0*/  PLOP3.LUT P2, PT, PT, PT, UP0, 0x80, 0x0 ;  /* 0x000000000000781c */ /* 0x000fca0003f4f008 */
[----:B------:R-:W-:Y:S02]  /*4dd0*/  @UP0 UMOV UR7, 0x4 ;  /* 0x0000000400070882 */ /* 0x000fe40000000000 */
[----:B------:R-:W-:Y:S01]  /*4de0*/  @UP0 UIMAD.WIDE UR4, UR46, UR7, UR4 ;  /* 0x000000072e0402a5 */ /* 0x000fe2000f8e0204 */
[----:B0-----:R-:W-:-:S05]  /*4df0*/  FMUL.FTZ R248, R250, c[0x0][0x1f0] ;  /* 0x00007c00faf87a20 */ /* 0x001fca0000410000 */
[----:B------:R-:W-:Y:S01]  /*4e00*/  IMAD.U32 R250, RZ, RZ, UR4 ;  /* 0x00000004fffa7e24 */ /* 0x000fe2000f8e00ff */
[----:B------:R-:W-:-:S05]  /*4e10*/  MOV R251, UR5 ;  /* 0x0000000500fb7c02 */ /* 0x000fca0008000f00 */
[----:B------:R-:W3:Y:S01]  /*4e20*/  @P2 LDG.E R250, [R250.64] ;  /* 0x00000024fafa2981 */ /* 0x000ee2000c1e1900 */
[----:B--2---:R-:W-:Y:S01]  /*4e30*/  @P1 FADD.FTZ R248, R248, R249 ;  /* 0x000000f9f8f81221 */ /* 0x004fe20000010000 */
[----:B------:R-:W-:-:S04]  /*4e40*/  MOV R249, c[0x0][0x1e8] ;  /* 0x00007a0000f97a02 */ /* 0x000fc80000000f00 */
[----:B------:R-:W-:-:S04]  /*4e50*/  IADD3 R249, R249, c[0x0][0x210], RZ ;  /* 0x00008400f9f97a10 */ /* 0x000fc80007ffe0ff */
[----:B------:R-:W-:-:S04]  /*4e60*/  @P2 ISETP.GE.AND P1, PT, R2, R249, PT ;  /* 0x000000f90200220c */ /* 0x000fc80003f26270 */
[----:B------:R-:W-:-:S04]  /*4e70*/  @P2 SEL R249, RZ, UR39, P1 ;  /* 0x00000027fff92c07 */ /* 0x000fc80008800000 */
[----:B------:R-:W-:-:S06]  /*4e80*/  @P2 IADD3 R249, R249, -UR40, R2 ;  /* 0x80000028f9f92c10 */ /* 0x000fcc000fffe002 */
[----:B------:R-:W3:Y:S02]  /*4e90*/  @P2 I2F R249, R249 ;  /* 0x000000f900f92306 */ /* 0x000ee40000201400 */
[----:B---3--:R-:W-:Y:S01]  /*4ea0*/  @P2 FFMA.FTZ R248, R249, R250, R248 ;  /* 0x000000faf9f82223 */ /* 0x008fe200000100f8 */
[----:B------:R-:W-:-:S05]  /*4eb0*/  IADD3 R249, R2, -UR43, RZ ;  /* 0x8000002b02f97c10 */ /* 0x000fca000fffe0ff */
[----:B------:R1:W-:Y:S01]  /*4ec0*/  STS [R249.X4+0x240], R248 ;  /* 0x000240f8f9007388 */ /* 0x0003e20000004800 */
[----:B------:R-:W-:-:S03]  /*4ed0*/  @!P0 FMNMX.FTZ R252, R252, R248, !PT ;  /* 0x000000f8fcfc8209 */ /* 0x000fc60007810000 */
.L_x_3061:
[----:B------:R-:W-:Y:S05]  /*4ee0*/  BSYNC B1 ;  /* 0x0000000000017941 */ /* 0x000fea0003800000 */
.L_x_3060:
[----:B------:R-:W-:-:S04]  /*4ef0*/  IADD3 R2, R2, 0x100, RZ ;  /* 0x0000010002027810 */ /* 0x000fc80007ffe0ff */
[----:B------:R-:W-:-:S13]  /*4f00*/  ISETP.GE.AND P0, PT, R2, UR6, PT ;  /* 0x0000000602007c0c */ /* 0x000fda000bf06270 */
[----:B------:R-:W-:Y:S01]  /*4f10*/  @P0 CALL.REL.NOINC `(.L_x_2995) ;  /* 0x0000001000000944 */ /* 0x000fe20003c00000 */
[----:B------:R-:W-:Y:S05]  /*4f20*/  BRA `(.L_x_3062) ;  /* 0xffffd26000007947 */ /* 0x000fea000383ffff */
.L_x_2995:
[----:B------:R-:W-:Y:S05]  /*4f30*/  BSYNC B0 ;  /* 0x0000000000007941 */ /* 0x000fea0003800000 */
.L_x_2994:
[----:B-----5:R-:W3:Y:S01]  /*4f40*/  SHFL.BFLY PT, R3, R252, 0x10, 0x1f ;  /* 0x0e001f00fc037f89 */ /* 0x020ee200000e0000 */
[----:B------:R-:W-:Y:S03]  /*4f50*/  BSSY B0, `(.L_x_3063) ;  /* 0x000003e000007945 */ /* 0x000fe60003800000 */
[----:B0---4-:R-:W0:Y:S01]  /*4f60*/  S2R R11, SR_TID.X ;  /* 0x00000000000b7919 */ /* 0x011e220000002100 */
        /* <DEDUP_REMOVED lines=34> */
.L_x_3068:
        /* <DEDUP_REMOVED lines=16> */
.L_x_3066:
[----:B------:R-:W0:Y:S02]  /*5290*/  LDS R2, [R8] ;  /* 0x0000000008027984 */ /* 0x000e240000000800 */
[----:B0--3--:R-:W-:-:S04]  /*52a0*/  FADD.FTZ R2, -R9, R2 ;  /* 0x0000000209027221 */ /* 0x009fc80000010100 */
[----:B------:R-:W-:-:S04]  /*52b0*/  FMUL.FTZ R2, R2, 1.4426950216293334961 ;  /* 0x3fb8aa3b02027820 */ /* 0x000fc80000410000 */
[----:B------:R0:W3:Y:S03]  /*52c0*/  MUFU.EX2 R7, R2 ;  /* 0x0000000200077308 */ /* 0x0000e60000000800 */
.L_x_3067:
[----:B------:R-:W-:Y:S05]  /*52d0*/  BSYNC B1 ;  /* 0x0000000000017941 */ /* 0x000fea0003800000 */
.L_x_3065:
[----:B---3--:R3:W-:Y:S01]  /*52e0*/  STS [R8], R7 ;  /* 0x0000000708007388 */ /* 0x0087e20000000800 */
[----:B------:R-:W-:Y:S01]  /*52f0*/  IADD3 R5, R5, 0x100, RZ ;  /* 0x0000010005057810 */ /* 0x000fe20007ffe0ff */
[----:B------:R-:W-:-:S03]  /*5300*/  FADD.FTZ R0, R7, R0 ;  /* 0x0000000007007221 */ /* 0x000fc60000010000 */
[----:B------:R-:W-:-:S13]  /*5310*/  ISETP.GT.AND P2, PT, R5, UR40, PT ;  /* 0x0000002805007c0c */ /* 0x000fda000bf44270 */
[----:B---3--:R-:W-:Y:S05]  /*5320*/  @!P2 BRA `(.L_x_3068) ;  /* 0xfffffe600000a947 */ /* 0x008fea000383ffff */
.L_x_3064:
[----:B0-----:R-:W-:Y:S05]  /*5330*/  BSYNC B0 ;  /* 0x0000000000007941 */ /* 0x001fea0003800000 */
.L_x_3063:
        /* <DEDUP_REMOVED lines=43> */
.L_x_3071:
        /* <DEDUP_REMOVED lines=14> */
.L_x_3070:
[----:B------:R-:W-:Y:S05]  /*56d0*/  BSYNC B0 ;  /* 0x0000000000007941 */ /* 0x000fea0003800000 */
.L_x_3069:
        /* <DEDUP_REMOVED lines=38> */
[----:B------:R-:W-:Y:S01]  /*5940*/  IMAD.MOV.U32 R64, RZ, RZ, R2 ;  /* 0x000000ffff407224 */ /* 0x000fe200078e0002 */
        /* <DEDUP_REMOVED lines=8> */
[----:B------:R-:W-:Y:S01]  /*59d0*/  IMAD R8, R2, 0x50, RZ ;  /* 0x0000005002087824 */ /* 0x000fe200078e02ff */
[----:B------:R-:W-:Y:S01]  /*59e0*/  MOV R14, R12 ;  /* 0x0000000c000e7202 */ /* 0x000fe20000000f00 */
[----:B------:R-:W-:Y:S01]  /*59f0*/  IMAD.MOV.U32 R64, RZ, RZ, R2 ;  /* 0x000000ffff407224 */ /* 0x000fe200078e0002 */
[----:B------:R-:W-:Y:S02]  /*5a00*/  LEA R15, R3, 0x240, 0x2 ;  /* 0x00000240030f7811 */ /* 0x000fe400078e10ff */
[----:B------:R-:W-:-:S04]  /*5a10*/  IADD3 R13, P3, R52, R8, RZ ;  /* 0x00000008340d7210 */ /* 0x000fc80007f7e0ff */
[----:B------:R-:W-:Y:S02]  /*5a20*/  LEA.HI.X.SX32 R8, R8, R53, 0x1, P3 ;  /* 0x0000003508087211 */ /* 0x000fe400018f0eff */
[----:B------:R-:W-:-:S04]  /*5a30*/  LEA R21, P3, R13, c[0x0][0x1a0], 0x2 ;  /* 0x000068000d157a11 */ /* 0x000fc800078610ff */
[----:B------:R-:W-:Y:S01]  /*5a40*/  LEA.HI.X R13, R13, c[0x0][0x1a4], R8, 0x2, P3 ;  /* 0x000069000d0d7a11 */ /* 0x000fe200018f1408 */
[----:B------:R-:W-:Y:S02]  /*5a50*/  HFMA2.MMA R8, -RZ, RZ, 0, 0 ;  /* 0x00000000ff087435 */ /* 0x000fe400000001ff */
.L_x_3078:
[----:B------:R-:W-:Y:S01]  /*5a60*/  IMAD.MOV.U32 R12, RZ, RZ, R21 ;  /* 0x000000ffff0c7224 */ /* 0x000fe200078e0015 */
[----:B------:R0:W3:Y:S04]  /*5a70*/  LDS R20, [R15] ;  /* 0x000000000f147984 */ /* 0x0000e80000000800 */
[----:B-1----:R1:W3:Y:S01]  /*5a80*/  LDG.E.128 R16, [R12.64] ;  /* 0x000000240c107981 */ /* 0x0022e2000c1e1d00 */
[----:B------:R-:W-:Y:S02]  /*5a90*/  IADD3 R14, R14, -0x1, RZ ;  /* 0xffffffff0e0e7810 */ /* 0x000fe40007ffe0ff */
[----:B------:R-:W-:Y:S02]  /*5aa0*/  IADD3 R21, P4, R21, 0xa00, RZ ;  /* 0x00000a0015157810 */ /* 0x000fe40007f9e0ff */
[----:B------:R-:W-:-:S02]  /*5ab0*/  ISETP.NE.AND P3, PT, R14, RZ, PT ;  /* 0x000000ff0e00720c */ /* 0x000fc40003f65270 */
[----:B------:R-:W-:Y:S02]  /*5ac0*/  IADD3 R64, R64, 0x8, RZ ;  /* 0x0000000840407810 */ /* 0x000fe40007ffe0ff */
[----:B0-----:R-:W-:Y:S02]  /*5ad0*/  IADD3 R15, R15, 0x20, RZ ;  /* 0x000000200f0f7810 */ /* 0x001fe40007ffe0ff */
[----:B-1----:R-:W-:Y:S01]  /*5ae0*/  IADD3.X R13, RZ, R13, RZ, P4, !PT ;  /* 0x0000000dff0d7210 */ /* 0x002fe200027fe4ff */
[-C--:B---3--:R-:W-:Y:S02]  /*5af0*/  FFMA.FTZ R8, R16, R20.reuse, R8 ;  /* 0x0000001410087223 */ /* 0x088fe40000010008 */
[-C--:B------:R-:W-:Y:S02]  /*5b00*/  FFMA.FTZ R9, R17, R20.reuse, R9 ;  /* 0x0000001411097223 */ /* 0x080fe40000010009 */
[-C--:B------:R-:W-:Y:S02]  /*5b10*/  FFMA.FTZ R10, R18, R20.reuse, R10 ;  /* 0x00000014120a7223 */ /* 0x080fe4000001000a */
[----:B------:R-:W-:Y:S01]  /*5b20*/  FFMA.FTZ R11, R19, R20, R11 ;  /* 0x00000014130b7223 */ /* 0x000fe2000001000b */
[----:B------:R-:W-:Y:S05]  /*5b30*/  @P3 BRA `(.L_x_3078) ;  /* 0xffffff2000003947 */ /* 0x000fea000383ffff */
.L_x_3077:
[----:B------:R-:W-:Y:S05]  /*5b40*/  BSYNC B2 ;  /* 0x0000000000027941 */ /* 0x000fea0003800000 */
.L_x_3076:
[----:B------:R-:W-:Y:S05]  /*5b50*/  @!P0 BRA `(.L_x_3075) ;  /* 0x00000cf000008947 */ /* 0x000fea0003800000 */
[----:B-1----:R-:W-:Y:S01]  /*5b60*/  IMAD.IADD R17, R55, 0x1, -R64 ;  /* 0x0000000137117824 */ /* 0x002fe200078e0a40 */
[C---:B------:R-:W-:Y:S01]  /*5b70*/  LEA R13, R64.reuse, 0x40, 0x2 ;  /* 0x00000040400d7811 */ /* 0x040fe200078e10ff */
[----:B------:R-:W-:Y:S01]  /*5b80*/  IMAD R12, R64, 0x50, RZ ;  /* 0x00000050400c7824 */ /* 0x000fe200078e02ff */
[----:B------:R-:W-:Y:S01]  /*5b90*/  MOV R16, UR43 ;  /* 0x0000002b00107c02 */ /* 0x000fe20008000f00 */
[----:B------:R-:W-:Y:S01]  /*5ba0*/  BSSY B2, `(.L_x_3079) ;  /* 0x0000074000027945 */ /* 0x000fe20003800000 */
[----:B------:R-:W-:-:S02]  /*5bb0*/  ISETP.GT.AND P3, PT, R17, 0x60, PT ;  /* 0x000000601100780c */ /* 0x000fc40003f64270 */
[----:B------:R-:W-:Y:S01]  /*5bc0*/  IADD3 R14, P0, R52, R12, RZ ;  /* 0x0000000c340e7210 */ /* 0x000fe20007f1e0ff */
[----:B------:R-:W-:-:S03]  /*5bd0*/  IMAD R13, R16, -0x4, R13 ;  /* 0xfffffffc100d7824 */ /* 0x000fc600078e020d */
[----:B------:R-:W-:Y:S02]  /*5be0*/  LEA.HI.X.SX32 R15, R12, R53, 0x1, P0 ;  /* 0x000000350c0f7211 */ /* 0x000fe400000f0eff */
[C---:B------:R-:W-:Y:S02]  /*5bf0*/  LEA R66, P0, R14.reuse, c[0x0][0x1a0], 0x2 ;  /* 0x000068000e427a11 */ /* 0x040fe400078010ff */
[----:B------:R-:W-:Y:S02]  /*5c00*/  IADD3 R54, R13, 0x240, RZ ;  /* 0x000002400d367810 */ /* 0x000fe40007ffe0ff */
[----:B------:R-:W-:Y:S02]  /*5c10*/  LEA.HI.X R67, R14, c[0x0][0x1a4], R15, 0x2, P0 ;  /* 0x000069000e437a11 */ /* 0x000fe400000f140f */
[----:B------:R-:W-:Y:S01]  /*5c20*/  PLOP3.LUT P0, PT, PT, PT, PT, 0x80, 0x0 ;  /* 0x000000000000781c */ /* 0x000fe20003f0f070 */
[----:B------:R-:W-:Y:S07]  /*5c30*/  @!P3 BRA `(.L_x_3080) ;  /* 0x000006a00000b947 */ /* 0x000fee0003800000 */
[----:B------:R-:W-:Y:S02]  /*5c40*/  PLOP3.LUT P0, PT, PT, PT, PT, 0x8, 0x0 ;  /* 0x000000000000781c */ /* 0x000fe40003f0e170 */
[----:B------:R-:W-:-:S03]  /*5c50*/  IADD3 R93, R55, -0x60, RZ ;  /* 0xffffffa0375d7810 */ /* 0x000fc60007ffe0ff */
.L_x_3081:
[----:B------:R0:W3:Y:S04]  /*5c60*/  LDG.E.128 R68, [R66.64] ;  /* 0x0000002442447981 */ /* 0x0000e8000c1e1d00 */
[----:B------:R0:W4:Y:S04]  /*5c70*/  LDG.E.128 R72, [R66.64+0xa00] ;  /* 0x000a002442487981 */ /* 0x000128000c1e1d00 */
[----:B--2---:R0:W2:Y:S04]  /*5c80*/  LDG.E.128 R80, [R66.64+0x1400] ;  /* 0x0014002442507981 */ /* 0x0040a8000c1e1d00 */
[----:B------:R0:W2:Y:S04]  /*5c90*/  LDG.E.128 R84, [R66.64+0x1e00] ;  /* 0x001e002442547981 */ /* 0x0000a8000c1e1d00 */
        /* <DEDUP_REMOVED lines=11> */
[----:B------:R0:W2:Y:S01]  /*5d50*/  LDG.E.128 R12, [R66.64+0x9600] ;  /* 0x00960024420c7981 */ /* 0x0000a2000c1e1d00 */
[----:B------:R-:W-:-:S02]  /*5d60*/  IADD3 R91, P3, R66, 0xa000, RZ ;  /* 0x0000a000425b7810 */ /* 0x000fc40007f7e0ff */
[----:B------:R-:W-:Y:S01]  /*5d70*/  IADD3 R64, R64, 0x80, RZ ;  /* 0x0000008040407810 */ /* 0x000fe20007ffe0ff */
[----:B------:R-:W3:Y:S02]  /*5d80*/  LDS R65, [R54+-0x40] ;  /* 0xffffc00036417984 */ /* 0x000ee40000000800 */
[----:B------:R-:W-:Y:S01]  /*5d90*/  IMAD.X R92, RZ, RZ, R67, P3 ;  /* 0x000000ffff5c7224 */ /* 0x000fe200018e0643 */
[----:B------:R-:W-:Y:S01]  /*5da0*/  ISETP.GE.AND P3, PT, R64, R93, PT ;  /* 0x0000005d4000720c */ /* 0x000fe20003f66270 */
[----:B------:R-:W4:Y:S04]  /*5db0*/  LDS R76, [R54+-0x20] ;  /* 0xffffe000364c7984 */ /* 0x000f280000000800 */
[----:B------:R-:W2:Y:S04]  /*5dc0*/  LDS R77, [R54] ;  /* 0x00000000364d7984 */ /* 0x000ea80000000800 */
[----:B------:R-:W1:Y:S04]  /*5dd0*/  LDS R78, [R54+0x20] ;  /* 0x00002000364e7984 */ /* 0x000e680000000800 */
[----:B------:R-:W1:Y:S04]  /*5de0*/  LDS R79, [R54+0x40] ;  /* 0x00004000364f7984 */ /* 0x000e680000000800 */
[----:B------:R-:W1:Y:S04]  /*5df0*/  LDS R88, [R54+0x60] ;  /* 0x0000600036587984 */ /* 0x000e680000000800 */
[----:B------:R-:W1:Y:S04]  /*5e00*/  LDS R89, [R54+0x80] ;  /* 0x0000800036597984 */ /* 0x000e680000000800 */
[----:B------:R-:W1:Y:S04]  /*5e10*/  LDS R90, [R54+0xa0] ;  /* 0x0000a000365a7984 */ /* 0x000e680000000800 */
[----:B0-----:R-:W0:Y:S04]  /*5e20*/  LDS R66, [R54+0xc0] ;  /* 0x0000c00036427984 */ /* 0x001e280000000800 */
[----:B------:R-:W-:Y:S01]  /*5e30*/  LDS R67, [R54+0x120] ;  /* 0x0001200036437984 */ /* 0x000fe20000000800 */
[----:B---3--:R-:W-:-:S03]  /*5e40*/  FFMA.FTZ R70, R70, R65, R10 ;  /* 0x0000004146467223 */ /* 0x008fc6000001000a */
[----:B------:R-:W3:Y:S01]  /*5e50*/  LDS R10, [R54+0xe0] ;  /* 0x0000e000360a7984 */ /* 0x000ee20000000800 */
[-C--:B------:R-:W-:Y:S02]  /*5e60*/  FFMA.FTZ R68, R68, R65.reuse, R8 ;  /* 0x0000004144447223 */ /* 0x080fe40000010008 */
[-C--:B------:R-:W-:Y:S02]  /*5e70*/  FFMA.FTZ R69, R69, R65.reuse, R9 ;  /* 0x0000004145457223 */ /* 0x080fe40000010009 */
[----:B------:R-:W-:Y:S02]  /*5e80*/  FFMA.FTZ R71, R71, R65, R11 ;  /* 0x0000004147477223 */ /* 0x000fe4000001000b */
[----:B------:R-:W0:Y:S01]  /*5e90*/  LDS R65, [R54+0x100] ;  /* 0x0001000036417984 */ /* 0x000e220000000800 */
[-C--:B----4-:R-:W-:Y:S02]  /*5ea0*/  FFMA.FTZ R68, R72, R76.reuse, R68 ;  /* 0x0000004c48447223 */ /* 0x090fe40000010044 */
[-C--:B------:R-:W-:Y:S01]  /*5eb0*/  FFMA.FTZ R69, R73, R76.reuse, R69 ;  /* 0x0000004c49457223 */ /* 0x080fe20000010045 */
[----:B------:R-:W4:Y:S01]  /*5ec0*/  LDS R72, [R54+0x140] ;  /* 0x0001400036487984 */ /* 0x000f220000000800 */
[----:B------:R-:W-:-:S02]  /*5ed0*/  FFMA.FTZ R70, R74, R76, R70 ;  /* 0x0000004c4a467223 */ /* 0x000fc40000010046 */
[-C--:B--2---:R-:W-:Y:S02]  /*5ee0*/  FFMA.FTZ R68, R80, R77.reuse, R68 ;  /* 0x0000004d50447223 */ /* 0x084fe40000010044 */
[----:B------:R-:W-:Y:S02]  /*5ef0*/  FFMA.FTZ R71, R75, R76, R71 ;  /* 0x0000004c4b477223 */ /* 0x000fe40000010047 */
[-C--:B------:R-:W-:Y:S02]  /*5f00*/  FFMA.FTZ R69, R81, R77.reuse, R69 ;  /* 0x0000004d51457223 */ /* 0x080fe40000010045 */
[-C--:B------:R-:W-:Y:S02]  /*5f10*/  FFMA.FTZ R70, R82, R77.reuse, R70 ;  /* 0x0000004d52467223 */ /* 0x080fe40000010046 */
[----:B------:R-:W-:Y:S02]  /*5f20*/  FFMA.FTZ R71, R83, R77, R71 ;  /* 0x0000004d53477223 */ /* 0x000fe40000010047 */
[----:B-1----:R-:W-:-:S02]  /*5f30*/  FFMA.FTZ R9, R84, R78, R68 ;  /* 0x0000004e54097223 */ /* 0x002fc40000010044 */
[----:B------:R-:W1:Y:S01]  /*5f40*/  LDS R68, [R54+0x160] ;  /* 0x0001600036447984 */ /* 0x000e620000000800 */
[-C--:B------:R-:W-:Y:S02]  /*5f50*/  FFMA.FTZ R8, R85, R78.reuse, R69 ;  /* 0x0000004e55087223 */ /* 0x080fe40000010045 */
[-C--:B------:R-:W-:Y:S02]  /*5f60*/  FFMA.FTZ R11, R86, R78.reuse, R70 ;  /* 0x0000004e560b7223 */ /* 0x080fe40000010046 */
[----:B------:R-:W-:Y:S02]  /*5f70*/  FFMA.FTZ R78, R87, R78, R71 ;  /* 0x0000004e574e7223 */ /* 0x000fe40000010047 */
[-C--:B------:R-:W-:Y:S02]  /*5f80*/  FFMA.FTZ R9, R60, R79.reuse, R9 ;  /* 0x0000004f3c097223 */ /* 0x080fe40000010009 */
[----:B------:R-:W2:Y:S01]  /*5f90*/  LDS R60, [R54+0x180] ;  /* 0x00018000363c7984 */ /* 0x000ea20000000800 */
[----:B------:R-:W-:-:S02]  /*5fa0*/  FFMA.FTZ R8, R61, R79, R8 ;  /* 0x0000004f3d087223 */ /* 0x000fc40000010008 */
[-C--:B------:R-:W-:Y:S02]  /*5fb0*/  FFMA.FTZ R11, R62, R79.reuse, R11 ;  /* 0x0000004f3e0b7223 */ /* 0x080fe4000001000b */
[----:B------:R-:W-:Y:S02]  /*5fc0*/  FFMA.FTZ R78, R63, R79, R78 ;  /* 0x0000004f3f4e7223 */ /* 0x000fe4000001004e */
[-C--:B------:R-:W-:Y:S02]  /*5fd0*/  FFMA.FTZ R9, R56, R88.reuse, R9 ;  /* 0x0000005838097223 */ /* 0x080fe40000010009 */
[----:B------:R0:W1:Y:S01]  /*5fe0*/  LDS R56, [R54+0x1a0] ;  /* 0x0001a00036387984 */ /* 0x0000620000000800 */
[-C--:B------:R-:W-:Y:S02]  /*5ff0*/  FFMA.FTZ R8, R57, R88.reuse, R8 ;  /* 0x0000005839087223 */ /* 0x080fe40000010008 */
[-C--:B------:R-:W-:Y:S02]  /*6000*/  FFMA.FTZ R11, R58, R88.reuse, R11 ;  /* 0x000000583a0b7223 */ /* 0x080fe4000001000b */
[----:B------:R-:W-:-:S02]  /*6010*/  FFMA.FTZ R78, R59, R88, R78 ;  /* 0x000000583b4e7223 */ /* 0x000fc4000001004e */
[-C--:B------:R-:W-:Y:S01]  /*6020*/  FFMA.FTZ R9, R48, R89.reuse, R9 ;  /* 0x0000005930097223 */ /* 0x080fe20000010009 */
[----:B0-----:R-:W-:Y:S01]  /*6030*/  IADD3 R54, R54, 0x200, RZ ;  /* 0x0000020036367810 */ /* 0x001fe20007ffe0ff */
[-C--:B------:R-:W-:Y:S02]  /*6040*/  FFMA.FTZ R8, R49, R89.reuse, R8 ;  /* 0x0000005931087223 */ /* 0x080fe40000010008 */
[-C--:B------:R-:W-:Y:S02]  /*6050*/  FFMA.FTZ R11, R50, R89.reuse, R11 ;  /* 0x00000059320b7223 */ /* 0x080fe4000001000b */
[----:B------:R-:W-:Y:S02]  /*6060*/  FFMA.FTZ R78, R51, R89, R78 ;  /* 0x00000059334e7223 */ /* 0x000fe4000001004e */
[-C--:B------:R-:W-:Y:S02]  /*6070*/  FFMA.FTZ R9, R44, R90.reuse, R9 ;  /* 0x0000005a2c097223 */ /* 0x080fe40000010009 */
[----:B------:R-:W-:-:S02]  /*6080*/  FFMA.FTZ R8, R45, R90, R8 ;  /* 0x0000005a2d087223 */ /* 0x000fc40000010008 */
[-C--:B------:R-:W-:Y:S02]  /*6090*/  FFMA.FTZ R11, R46, R90.reuse, R11 ;  /* 0x0000005a2e0b7223 */ /* 0x080fe4000001000b */
[----:B------:R-:W-:Y:S02]  /*60a0*/  FFMA.FTZ R78, R47, R90, R78 ;  /* 0x0000005a2f4e7223 */ /* 0x000fe4000001004e */
[-C--:B------:R-:W-:Y:S02]  /*60b0*/  FFMA.FTZ R9, R40, R66.reuse, R9 ;  /* 0x0000004228097223 */ /* 0x080fe40000010009 */
[-C--:B------:R-:W-:Y:S02]  /*60c0*/  FFMA.FTZ R8, R41, R66.reuse, R8 ;  /* 0x0000004229087223 */ /* 0x080fe40000010008 */
[-C--:B------:R-:W-:Y:S02]  /*60d0*/  FFMA.FTZ R11, R42, R66.reuse, R11 ;  /* 0x000000422a0b7223 */ /* 0x080fe4000001000b */
[----:B------:R-:W-:Y:S01]  /*60e0*/  FFMA.FTZ R78, R43, R66, R78 ;  /* 0x000000422b4e7223 */ /* 0x000fe2000001004e */
[----:B------:R-:W-:Y:S01]  /*60f0*/  MOV R66, R91 ;  /* 0x0000005b00427202 */ /* 0x000fe20000000f00 */
[----:B---3--:R-:W-:-:S02]  /*6100*/  FFMA.FTZ R9, R36, R10, R9 ;  /* 0x0000000a24097223 */ /* 0x008fc40000010009 */
[-C--:B------:R-:W-:Y:S02]  /*6110*/  FFMA.FTZ R8, R37, R10.reuse, R8 ;  /* 0x0000000a25087223 */ /* 0x080fe40000010008 */
[-C--:B------:R-:W-:Y:S02]  /*6120*/  FFMA.FTZ R11, R38, R10.reuse, R11 ;  /* 0x0000000a260b7223 */ /* 0x080fe4000001000b */
[----:B------:R-:W-:Y:S02]  /*6130*/  FFMA.FTZ R78, R39, R10, R78 ;  /* 0x0000000a274e7223 */ /* 0x000fe4000001004e */
[-C--:B------:R-:W-:Y:S02]  /*6140*/  FFMA.FTZ R9, R32, R65.reuse, R9 ;  /* 0x0000004120097223 */ /* 0x080fe40000010009 */
[-C--:B------:R-:W-:Y:S02]  /*6150*/  FFMA.FTZ R8, R33, R65.reuse, R8 ;  /* 0x0000004121087223 */ /* 0x080fe40000010008 */
[----:B------:R-:W-:-:S02]  /*6160*/  FFMA.FTZ R11, R34, R65, R11 ;  /* 0x00000041220b7223 */ /* 0x000fc4000001000b */
[----:B------:R-:W-:Y:S02]  /*6170*/  FFMA.FTZ R78, R35, R65, R78 ;  /* 0x00000041234e7223 */ /* 0x000fe4000001004e */
[-C--:B------:R-:W-:Y:S02]  /*6180*/  FFMA.FTZ R9, R28, R67.reuse, R9 ;  /* 0x000000431c097223 */ /* 0x080fe40000010009 */
[-C--:B------:R-:W-:Y:S02]  /*6190*/  FFMA.FTZ R8, R29, R67.reuse, R8 ;  /* 0x000000431d087223 */ /* 0x080fe40000010008 */
[-C--:B------:R-:W-:Y:S02]  /*61a0*/  FFMA.FTZ R11, R30, R67.reuse, R11 ;  /* 0x000000431e0b7223 */ /* 0x080fe4000001000b */
[----:B------:R-:W-:Y:S02]  /*61b0*/  FFMA.FTZ R78, R31, R67, R78 ;  /* 0x000000431f4e7223 */ /* 0x000fe4000001004e */
[----:B----4-:R-:W-:-:S02]  /*61c0*/  FFMA.FTZ R9, R24, R72, R9 ;  /* 0x0000004818097223 */ /* 0x010fc40000010009 */
[-C--:B------:R-:W-:Y:S02]  /*61d0*/  FFMA.FTZ R8, R25, R72.reuse, R8 ;  /* 0x0000004819087223 */ /* 0x080fe40000010008 */
[-C--:B------:R-:W-:Y:S02]  /*61e0*/  FFMA.FTZ R11, R26, R72.reuse, R11 ;  /* 0x000000481a0b7223 */ /* 0x080fe4000001000b */
[----:B------:R-:W-:Y:S02]  /*61f0*/  FFMA.FTZ R78, R27, R72, R78 ;  /* 0x000000481b4e7223 */ /* 0x000fe4000001004e */
[-C--:B-1----:R-:W-:Y:S02]  /*6200*/  FFMA.FTZ R9, R20, R68.reuse, R9 ;  /* 0x0000004414097223 */ /* 0x082fe40000010009 */
[-C--:B------:R-:W-:Y:S02]  /*6210*/  FFMA.FTZ R8, R21, R68.reuse, R8 ;  /* 0x0000004415087223 */ /* 0x080fe40000010008 */
[----:B------:R-:W-:-:S02]  /*6220*/  FFMA.FTZ R11, R22, R68, R11 ;  /* 0x00000044160b7223 */ /* 0x000fc4000001000b */
[----:B------:R-:W-:Y:S02]  /*6230*/  FFMA.FTZ R78, R23, R68, R78 ;  /* 0x00000044174e7223 */ /* 0x000fe4000001004e */
[-C--:B--2---:R-:W-:Y:S02]  /*6240*/  FFMA.FTZ R9, R16, R60.reuse, R9 ;  /* 0x0000003c10097223 */ /* 0x084fe40000010009 */
[-C--:B------:R-:W-:Y:S02]  /*6250*/  FFMA.FTZ R10, R17, R60.reuse, R8 ;  /* 0x0000003c110a7223 */ /* 0x080fe40000010008 */
[-C--:B------:R-:W-:Y:S02]  /*6260*/  FFMA.FTZ R11, R18, R60.reuse, R11 ;  /* 0x0000003c120b7223 */ /* 0x080fe4000001000b */
[----:B------:R-:W-:Y:S02]  /*6270*/  FFMA.FTZ R78, R19, R60, R78 ;  /* 0x0000003c134e7223 */ /* 0x000fe4000001004e */
[----:B------:R-:W-:-:S02]  /*6280*/  FFMA.FTZ R8, R12, R56, R9 ;  /* 0x000000380c087223 */ /* 0x000fc40000010009 */
[-C--:B------:R-:W-:Y:S02]  /*6290*/  FFMA.FTZ R9, R13, R56.reuse, R10 ;  /* 0x000000380d097223 */ /* 0x080fe4000001000a */
[-C--:B------:R-:W-:Y:S02]  /*62a0*/  FFMA.FTZ R10, R14, R56.reuse, R11 ;  /* 0x000000380e0a7223 */ /* 0x080fe4000001000b */
[----:B------:R-:W-:Y:S02]  /*62b0*/  FFMA.FTZ R11, R15, R56, R78 ;  /* 0x000000380f0b7223 */ /* 0x000fe4000001004e */
[----:B------:R-:W-:Y:S01]  /*62c0*/  IMAD.MOV.U32 R67, RZ, RZ, R92 ;  /* 0x000000ffff437224 */ /* 0x000fe200078e005c */
[----:B------:R-:W-:Y:S05]  /*62d0*/  @!P3 BRA `(.L_x_3081) ;  /* 0xfffff9800000b947 */ /* 0x000fea000383ffff */
.L_x_3080:
[----:B------:R-:W-:Y:S05]  /*62e0*/  BSYNC B2 ;  /* 0x0000000000027941 */ /* 0x000fea0003800000 */
.L_x_3079:
[----:B------:R-:W-:Y:S01]  /*62f0*/  IADD3 R12, R55, -R64, RZ ;  /* 0x80000040370c7210 */ /* 0x000fe20007ffe0ff */
[----:B------:R-:W-:Y:S03]  /*6300*/  BSSY B2, `(.L_x_3082) ;  /* 0x000003a000027945 */ /* 0x000fe60003800000 */
[----:B------:R-:W-:-:S13]  /*6310*/  ISETP.GT.AND P3, PT, R12, 0x20, PT ;  /* 0x000000200c00780c */ /* 0x000fda0003f64270 */
[----:B------:R-:W-:Y:S05]  /*6320*/  @!P3 BRA `(.L_x_3083) ;  /* 0x000003700000b947 */ /* 0x000fea0003800000 */
[----:B------:R0:W3:Y:S04]  /*6330*/  LDG.E.128 R12, [R66.64] ;  /* 0x00000024420c7981 */ /* 0x0000e8000c1e1d00 */
[----:B------:R0:W4:Y:S04]  /*6340*/  LDG.E.128 R20, [R66.64+0xa00] ;  /* 0x000a002442147981 */ /* 0x000128000c1e1d00 */
[----:B--2---:R0:W2:Y:S04]  /*6350*/  LDG.E.128 R24, [R66.64+0x1400] ;  /* 0x0014002442187981 */ /* 0x0040a8000c1e1d00 */
        /* <DEDUP_REMOVED lines=9> */
[----:B------:R-:W-:Y:S01]  /*63f0*/  PLOP3.LUT P0, PT, PT, PT, PT, 0x8, 0x0 ;  /* 0x000000000000781c */ /* 0x000fe20003f0e170 */
[----:B------:R-:W4:Y:S01]  /*6400*/  LDS R17, [R54+-0x20] ;  /* 0xffffe00036117984 */ /* 0x000f220000000800 */
[----:B0-----:R-:W-:Y:S01]  /*6410*/  MOV R66, R56 ;  /* 0x0000003800427202 */ /* 0x001fe20000000f00 */
[----:B------:R-:W-:Y:S02]  /*6420*/  IMAD.MOV.U32 R67, RZ, RZ, R57 ;  /* 0x000000ffff437224 */ /* 0x000fe400078e0039 */
[----:B------:R-:W2:Y:S04]  /*6430*/  LDS R18, [R54] ;  /* 0x0000000036127984 */ /* 0x000ea80000000800 */
[----:B------:R-:W0:Y:S04]  /*6440*/  LDS R19, [R54+0x20] ;  /* 0x0000200036137984 */ /* 0x000e280000000800 */
[----:B------:R-:W1:Y:S04]  /*6450*/  LDS R36, [R54+0x40] ;  /* 0x0000400036247984 */ /* 0x000e680000000800 */
[----:B------:R-:W0:Y:S04]  /*6460*/  LDS R37, [R54+0x60] ;  /* 0x0000600036257984 */ /* 0x000e280000000800 */
[----:B------:R-:W0:Y:S04]  /*6470*/  LDS R38, [R54+0x80] ;  /* 0x0000800036267984 */ /* 0x000e280000000800 */
[----:B------:R1:W0:Y:S02]  /*6480*/  LDS R39, [R54+0xa0] ;  /* 0x0000a00036277984 */ /* 0x0002240000000800 */
[----:B-1----:R-:W-:Y:S01]  /*6490*/  IADD3 R54, R54, 0x100, RZ ;  /* 0x0000010036367810 */ /* 0x002fe20007ffe0ff */
[----:B---3--:R-:W-:-:S02]  /*64a0*/  FFMA.FTZ R12, R12, R16, R8 ;  /* 0x000000100c0c7223 */ /* 0x008fc40000010008 */
[-C--:B------:R-:W-:Y:S02]  /*64b0*/  FFMA.FTZ R13, R13, R16.reuse, R9 ;  /* 0x000000100d0d7223 */ /* 0x080fe40000010009 */
[-C--:B------:R-:W-:Y:S02]  /*64c0*/  FFMA.FTZ R14, R14, R16.reuse, R10 ;  /* 0x000000100e0e7223 */ /* 0x080fe4000001000a */
[----:B------:R-:W-:Y:S02]  /*64d0*/  FFMA.FTZ R15, R15, R16, R11 ;  /* 0x000000100f0f7223 */ /* 0x000fe4000001000b */
[-C--:B----4-:R-:W-:Y:S02]  /*64e0*/  FFMA.FTZ R12, R20, R17.reuse, R12 ;  /* 0x00000011140c7223 */ /* 0x090fe4000001000c */
[-C--:B------:R-:W-:Y:S02]  /*64f0*/  FFMA.FTZ R13, R21, R17.reuse, R13 ;  /* 0x00000011150d7223 */ /* 0x080fe4000001000d */
[----:B------:R-:W-:-:S02]  /*6500*/  FFMA.FTZ R14, R22, R17, R14 ;  /* 0x00000011160e7223 */ /* 0x000fc4000001000e */
[----:B------:R-:W-:Y:S02]  /*6510*/  FFMA.FTZ R15, R23, R17, R15 ;  /* 0x00000011170f7223 */ /* 0x000fe4000001000f */
[-C--:B--2---:R-:W-:Y:S02]  /*6520*/  FFMA.FTZ R12, R24, R18.reuse, R12 ;  /* 0x00000012180c7223 */ /* 0x084fe4000001000c */
[-C--:B------:R-:W-:Y:S02]  /*6530*/  FFMA.FTZ R13, R25, R18.reuse, R13 ;  /* 0x00000012190d7223 */ /* 0x080fe4000001000d */
[-C--:B------:R-:W-:Y:S02]  /*6540*/  FFMA.FTZ R14, R26, R18.reuse, R14 ;  /* 0x000000121a0e7223 */ /* 0x080fe4000001000e */
[----:B------:R-:W-:Y:S02]  /*6550*/  FFMA.FTZ R15, R27, R18, R15 ;  /* 0x000000121b0f7223 */ /* 0x000fe4000001000f */
[----:B0-----:R-:W-:-:S02]  /*6560*/  FFMA.FTZ R12, R28, R19, R12 ;  /* 0x000000131c0c7223 */ /* 0x001fc4000001000c */
        /* <DEDUP_REMOVED lines=11> */
[----:B------:R-:W-:-:S02]  /*6620*/  FFMA.FTZ R12, R44, R38, R12 ;  /* 0x000000262c0c7223 */ /* 0x000fc4000001000c */
[-C--:B------:R-:W-:Y:S02]  /*6630*/  FFMA.FTZ R13, R45, R38.reuse, R13 ;  /* 0x000000262d0d7223 */ /* 0x080fe4000001000d */
[-C--:B------:R-:W-:Y:S02]  /*6640*/  FFMA.FTZ R14, R46, R38.reuse, R14 ;  /* 0x000000262e0e7223 */ /* 0x080fe4000001000e */
[----:B------:R-:W-:Y:S02]  /*6650*/  FFMA.FTZ R15, R47, R38, R15 ;  /* 0x000000262f0f7223 */ /* 0x000fe4000001000f */
[-C--:B------:R-:W-:Y:S02]  /*6660*/  FFMA.FTZ R8, R48, R39.reuse, R12 ;  /* 0x0000002730087223 */ /* 0x080fe4000001000c */
[-C--:B------:R-:W-:Y:S02]  /*6670*/  FFMA.FTZ R9, R49, R39.reuse, R13 ;  /* 0x0000002731097223 */ /* 0x080fe4000001000d */
[----:B------:R-:W-:-:S02]  /*6680*/  FFMA.FTZ R10, R50, R39, R14 ;  /* 0x00000027320a7223 */ /* 0x000fc4000001000e */
[----:B------:R-:W-:Y:S02]  /*6690*/  FFMA.FTZ R11, R51, R39, R15 ;  /* 0x00000027330b7223 */ /* 0x000fe4000001000f */
.L_x_3083:
[----:B------:R-:W-:Y:S05]  /*66a0*/  BSYNC B2 ;  /* 0x0000000000027941 */ /* 0x000fea0003800000 */
.L_x_3082:
[----:B------:R-:W-:-:S13]  /*66b0*/  ISETP.LT.OR P0, PT, R64, R55, P0 ;  /* 0x000000374000720c */ /* 0x000fda0000701670 */
[----:B------:R-:W-:Y:S05]  /*66c0*/  @!P0 BRA `(.L_x_3075) ;  /* 0x0000018000008947 */ /* 0x000fea0003800000 */
[----:B------:R-:W3:Y:S04]  /*66d0*/  LDG.E.128 R12, [R66.64] ;  /* 0x00000024420c7981 */ /* 0x000ee8000c1e1d00 */
[----:B------:R-:W4:Y:S04]  /*66e0*/  LDG.E.128 R20, [R66.64+0xa00] ;  /* 0x000a002442147981 */ /* 0x000f28000c1e1d00 */
[----:B--2---:R-:W2:Y:S04]  /*66f0*/  LDG.E.128 R24, [R66.64+0x1400] ;  /* 0x0014002442187981 */ /* 0x004ea8000c1e1d00 */
[----:B------:R-:W2:Y:S04]  /*6700*/  LDG.E.128 R28, [R66.64+0x1e00] ;  /* 0x001e0024421c7981 */ /* 0x000ea8000c1e1d00 */
[----:B------:R-:W3:Y:S04]  /*6710*/  LDS R16, [R54+-0x40] ;  /* 0xffffc00036107984 */ /* 0x000ee80000000800 */
[----:B------:R-:W4:Y:S04]  /*6720*/  LDS R17, [R54+-0x20] ;  /* 0xffffe00036117984 */ /* 0x000f280000000800 */
[----:B------:R-:W2:Y:S04]  /*6730*/  LDS R18, [R54] ;  /* 0x0000000036127984 */ /* 0x000ea80000000800 */
[----:B------:R-:W0:Y:S01]  /*6740*/  LDS R19, [R54+0x20] ;  /* 0x0000200036137984 */ /* 0x000e220000000800 */
        /* <DEDUP_REMOVED lines=16> */
.L_x_3075:
[----:B------:R-:W-:Y:S05]  /*6850*/  BSYNC B0 ;  /* 0x0000000000007941 */ /* 0x000fea0003800000 */
.L_x_3074:
[----:B------:R-:W-:-:S13]  /*6860*/  ISETP.GE.AND P0, PT, R2, UR40, PT ;  /* 0x0000002802007c0c */ /* 0x000fda000bf06270 */
[----:B------:R-:W-:Y:S05]  /*6870*/  @P0 BRA `(.L_x_3073) ;  /* 0x00000d5000000947 */ /* 0x000fea0003800000 */
[----:B------:R-:W-:Y:S01]  /*6880*/  LOP3.LUT R12, RZ, R3, RZ, 0x33, !PT ;  /* 0x00000003ff0c7212 */ /* 0x000fe200078e33ff */
[----:B------:R-:W-:Y:S01]  /*6890*/  BSSY B0, `(.L_x_3084) ;  /* 0x0000032000007945 */ /* 0x000fe20003800000 */
[----:B------:R-:W-:-:S04]  /*68a0*/  MOV R21, UR43 ;  /* 0x0000002b00157c02 */ /* 0x000fc80008000f00 */
[----:B------:R-:W-:-:S04]  /*68b0*/  IADD3 R21, -R21, UR40, R12 ;  /* 0x0000002815157c10 */ /* 0x000fc8000fffe10c */
[----:B------:R-:W-:-:S04]  /*68c0*/  LEA.HI R12, R21, 0x1, RZ, 0x1d ;  /* 0x00000001150c7811 */ /* 0x000fc800078fe8ff */
[----:B------:R-:W-:-:S13]  /*68d0*/  LOP3.LUT P0, R12, R12, 0x3, RZ, 0xc0, !PT ;  /* 0x000000030c0c7812 */ /* 0x000fda000780c0ff */
[----:B------:R-:W-:Y:S05]  /*68e0*/  @!P0 BRA `(.L_x_3085) ;  /* 0x000002c000008947 */ /* 0x000fea0003800000 */
[----:B------:R-:W-:Y:S01]  /*68f0*/  IMAD.MOV.U32 R14, RZ, RZ, R12 ;  /* 0x000000ffff0e7224 */ /* 0x000fe200078e000c */
[----:B------:R-:W-:Y:S02]  /*6900*/  LEA R15, R3, 0x240, 0x2 ;  /* 0x00000240030f7811 */ /* 0x000fe400078e10ff */
.L_x_3088:
[----:B------:R-:W-:Y:S01]  /*6910*/  ISETP.GE.AND P3, PT, R2, c[0x0][0x1d4], PT ;  /* 0x0000750002007a0c */ /* 0x000fe20003f66270 */
[----:B------:R-:W-:Y:S01]  /*6920*/  BSSY B2, `(.L_x_3086) ;  /* 0x0000025000027945 */ /* 0x000fe20003800000 */
[----:B------:R-:W-:-:S04]  /*6930*/  IADD3 R14, R14, -0x1, RZ ;  /* 0xffffffff0e0e7810 */ /* 0x000fc80007ffe0ff */
[----:B------:R-:W-:-:S07]  /*6940*/  ISETP.NE.AND P0, PT, R14, RZ, PT ;  /* 0x000000ff0e00720c */ /* 0x000fce0003f05270 */
[----:B------:R-:W-:Y:S05]  /*6950*/  @!P3 BRA `(.L_x_3087) ;  /* 0x000002100000b947 */ /* 0x000fea0003800000 */
[----:B-1----:R-:W-:Y:S02]  /*6960*/  IABS R17, c[0x0][0x1d4] ;  /* 0x0000750000117a13 */ /* 0x002fe40000000000 */
[----:B------:R-:W-:Y:S02]  /*6970*/  IABS R20, R2 ;  /* 0x0000000200147213 */ /* 0x000fe40000000000 */
        /* <DEDUP_REMOVED lines=10> */
[----:B------:R-:W-:Y:S02]  /*6a20*/  MOV R13, R20 ;  /* 0x00000014000d7202 */ /* 0x000fe40000000f00 */
[----:B------:R-:W0:Y:S03]  /*6a30*/  LDS R20, [R15] ;  /* 0x000000000f147984 */ /* 0x000e260000000800 */
[----:B------:R-:W-:-:S04]  /*6a40*/  IMAD.HI.U32 R12, R12, R13, RZ ;  /* 0x0000000d0c0c7227 */ /* 0x000fc800078e00ff */
[----:B------:R-:W-:-:S04]  /*6a50*/  IMAD.MOV R12, RZ, RZ, -R12 ;  /* 0x000000ffff0c7224 */ /* 0x000fc800078e0a0c */
[----:B------:R-:W-:-:S05]  /*6a60*/  IMAD R12, R17, R12, R13 ;  /* 0x0000000c110c7224 */ /* 0x000fca00078e020d */
[----:B------:R-:W-:-:S13]  /*6a70*/  ISETP.GT.U32.AND P3, PT, R17, R12, PT ;  /* 0x0000000c1100720c */ /* 0x000fda0003f64070 */
[----:B------:R-:W-:-:S04]  /*6a80*/  @!P3 IADD3 R12, R12, -R17, RZ ;  /* 0x800000110c0cb210 */ /* 0x000fc80007ffe0ff */
[----:B------:R-:W-:-:S13]  /*6a90*/  ISETP.GT.U32.AND P3, PT, R17, R12, PT ;  /* 0x0000000c1100720c */ /* 0x000fda0003f64070 */
[----:B------:R-:W-:-:S05]  /*6aa0*/  @!P3 IMAD.IADD R12, R12, 0x1, -R17 ;  /* 0x000000010c0cb824 */ /* 0x000fca00078e0a11 */
[----:B------:R-:W-:Y:S02]  /*6ab0*/  @!P4 IADD3 R12, -R12, RZ, RZ ;  /* 0x000000ff0c0cc210 */ /* 0x000fe40007ffe1ff */
[----:B------:R-:W-:-:S05]  /*6ac0*/  @!P5 LOP3.LUT R12, RZ, c[0x0][0x1d4], RZ, 0x33, !PT ;  /* 0x00007500ff0cda12 */ /* 0x000fca00078e33ff */
        /* <DEDUP_REMOVED lines=10> */
.L_x_3087:
[----:B------:R-:W-:Y:S05]  /*6b70*/  BSYNC B2 ;  /* 0x0000000000027941 */ /* 0x000fea0003800000 */
.L_x_3086:
[----:B------:R-:W-:Y:S02]  /*6b80*/  IADD3 R2, R2, 0x8, RZ ;  /* 0x0000000802027810 */ /* 0x000fe40007ffe0ff */
[----:B------:R-:W-:Y:S01]  /*6b90*/  IADD3 R15, R15, 0x20, RZ ;  /* 0x000000200f0f7810 */ /* 0x000fe20007ffe0ff */
[----:B------:R-:W-:Y:S05]  /*6ba0*/  @P0 BRA `(.L_x_3088) ;  /* 0xfffffd6000000947 */ /* 0x000fea000383ffff */
.L_x_3085:
[----:B------:R-:W-:Y:S05]  /*6bb0*/  BSYNC B0 ;  /* 0x0000000000007941 */ /* 0x000fea0003800000 */
.L_x_3084:
[----:B------:R-:W-:-:S13]  /*6bc0*/  ISETP.GE.U32.AND P0, PT, R21, 0x18, PT ;  /* 0x000000181500780c */ /* 0x000fda0003f06070 */
[----:B------:R-:W-:Y:S05]  /*6bd0*/  @!P0 BRA `(.L_x_3073) ;  /* 0x000009f000008947 */ /* 0x000fea0003800000 */
[----:B------:R-:W-:Y:S01]  /*6be0*/  LEA R12, R2, 0x40, 0x2 ;  /* 0x00000040020c7811 */ /* 0x000fe200078e10ff */
[----:B------:R-:W-:-:S04]  /*6bf0*/  IMAD.U32 R13, RZ, RZ, UR43 ;  /* 0x0000002bff0d7e24 */ /* 0x000fc8000f8e00ff */
[----:B------:R-:W-:-:S05]  /*6c00*/  IMAD R12, R13, -0x4, R12 ;  /* 0xfffffffc0d0c7824 */ /* 0x000fca00078e020c */
[----:B------:R-:W-:Y:S02]  /*6c10*/  IADD3 R14, R12, 0x240, RZ ;  /* 0x000002400c0e7810 */ /* 0x000fe40007ffe0ff */
.L_x_3097:
[C---:B------:R-:W-:Y:S01]  /*6c20*/  ISETP.GE.AND P4, PT, R2.reuse, c[0x0][0x1d4], PT ;  /* 0x0000750002007a0c */ /* 0x040fe20003f86270 */
[----:B------:R-:W-:Y:S01]  /*6c30*/  BSSY B0, `(.L_x_3089) ;  /* 0x0000028000007945 */ /* 0x000fe20003800000 */
[C---:B------:R-:W-:Y:S02]  /*6c40*/  IADD3 R20, R2.reuse, 0x8, RZ ;  /* 0x0000000802147810 */ /* 0x040fe40007ffe0ff */
[----:B------:R-:W-:Y:S02]  /*6c50*/  IADD3 R21, R2, 0x10, RZ ;  /* 0x0000001002157810 */ /* 0x000fe40007ffe0ff */
[----:B------:R-:W-:Y:S02]  /*6c60*/  ISETP.GE.AND P0, PT, R20, c[0x0][0x1d4], PT ;  /* 0x0000750014007a0c */ /* 0x000fe40003f06270 */
[----:B------:R-:W-:Y:S02]  /*6c70*/  ISETP.GE.AND P3, PT, R21, c[0x0][0x1d4], PT ;  /* 0x0000750015007a0c */ /* 0x000fe40003f66270 */
[----:B------:R-:W-:-:S03]  /*6c80*/  IADD3 R22, R2, 0x18, RZ ;  /* 0x0000001802167810 */ /* 0x000fc60007ffe0ff */
        /* <DEDUP_REMOVED lines=20> */
[----:B------:R-:W-:Y:S02]  /*6dd0*/  @!P4 IMAD.IADD R12, R12, 0x1, -R15 ;  /* 0x000000010c0cc824 */ /* 0x000fe400078e0a0f */
[----:B------:R-:W0:Y:S03]  /*6de0*/  LDS R15, [R14+-0x40] ;  /* 0xffffc0000e0f7984 */ /* 0x000e260000000800 */
        /* <DEDUP_REMOVED lines=12> */
.L_x_3090:
[----:B------:R-:W-:Y:S05]  /*6eb0*/  BSYNC B0 ;  /* 0x0000000000007941 */ /* 0x000fea0003800000 */
.L_x_3089:
[----:B------:R-:W-:Y:S01]  /*6ec0*/  BSSY B0, `(.L_x_3091) ;  /* 0x0000024000007945 */ /* 0x000fe20003800000 */
[----:B------:R-:W-:Y:S01]  /*6ed0*/  ISETP.GE.AND P4, PT, R22, c[0x0][0x1d4], PT ;  /* 0x0000750016007a0c */ /* 0x000fe20003f86270 */
[----:B------:R-:W-:Y:S07]  /*6ee0*/  @!P0 BRA `(.L_x_3092) ;  /* 0x0000021000008947 */ /* 0x000fee0003800000 */
[----:B------:R-:W-:Y:S02]  /*6ef0*/  IABS R15, c[0x0][0x1d4] ;  /* 0x00007500000f7a13 */ /* 0x000fe40000000000 */
[----:B-1----:R-:W-:-:S02]  /*6f00*/  IABS R18, R20 ;  /* 0x0000001400127213 */ /* 0x002fc40000000000 */
        /* <DEDUP_REMOVED lines=17> */
[----:B------:R-:W-:Y:S02]  /*7020*/  @!P0 IADD3 R12, R12, -R15, RZ ;  /* 0x8000000f0c0c8210 */ /* 0x000fe40007ffe0ff */
[----:B------:R-:W0:Y:S03]  /*7030*/  LDS R15, [R14+-0x20] ;  /* 0xffffe0000e0f7984 */ /* 0x000e260000000800 */
[----:B------:R-:W-:Y:S01]  /*7040*/  @!P5 IMAD.MOV R12, RZ, RZ, -R12 ;  /* 0x000000ffff0cd224 */ /* 0x000fe200078e0a0c */
        /* <DEDUP_REMOVED lines=11> */
.L_x_3092:
[----:B------:R-:W-:Y:S05]  /*7100*/  BSYNC B0 ;  /* 0x0000000000007941 */ /* 0x000fea0003800000 */
.L_x_3091:
[----:B------:R-:W-:Y:S01]  /*7110*/  BSSY B0, `(.L_x_3093) ;  /* 0x0000023000007945 */ /* 0x000fe20003800000 */
[----:B------:R-:W-:Y:S05]  /*7120*/  @!P3 BRA `(.L_x_3094) ;  /* 0x000002100000b947 */ /* 0x000fea0003800000 */
        /* <DEDUP_REMOVED lines=20> */
[----:B------:R-:W0:Y:S03]  /*7270*/  LDS R15, [R14] ;  /* 0x000000000e0f7984 */ /* 0x000e260000000800 */
        /* <DEDUP_REMOVED lines=12> */
.L_x_3094:
[----:B------:R-:W-:Y:S05]  /*7340*/  BSYNC B0 ;  /* 0x0000000000007941 */ /* 0x000fea0003800000 */
.L_x_3093:
        /* <DEDUP_REMOVED lines=22> */
[----:B------:R-:W0:Y:S03]  /*74b0*/  LDS R15, [R14+0x20] ;  /* 0x000020000e0f7984 */ /* 0x000e260000000800 */
        /* <DEDUP_REMOVED lines=12> */
.L_x_3096:
[----:B------:R-:W-:Y:S05]  /*7580*/  BSYNC B0 ;  /* 0x0000000000007941 */ /* 0x000fea0003800000 */
.L_x_3095:
[----:B------:R-:W-:Y:S02]  /*7590*/  IADD3 R2, R2, 0x20, RZ ;  /* 0x0000002002027810 */ /* 0x000fe40007ffe0ff */
[----:B------:R-:W-:-:S02]  /*75a0*/  IADD3 R14, R14, 0x80, RZ ;  /* 0x000000800e0e7810 */ /* 0x000fc40007ffe0ff */
[----:B------:R-:W-:-:S13]  /*75b0*/  ISETP.GE.AND P0, PT, R2, UR40, PT ;  /* 0x0000002802007c0c */ /* 0x000fda000bf06270 */
[----:B------:R-:W-:Y:S05]  /*75c0*/  @!P0 BRA `(.L_x_3097) ;  /* 0xfffff65000008947 */ /* 0x000fea000383ffff */
.L_x_3073:
[----:B0-----:R-:W-:Y:S05]  /*75d0*/  BSYNC B1 ;  /* 0x0000000000017941 */ /* 0x001fea0003800000 */
.L_x_3072:
        /* <DEDUP_REMOVED lines=18> */
[----:B------:R-:W-:Y:S01]  /*7700*/  MOV R21, c[0x0][0x24c] ;  /* 0x0000930000157a02 */ /* 0x000fe20000000f00 */
[----:B------:R-:W-:Y:S02]  /*7710*/  IMAD.MOV.U32 R20, RZ, RZ, c[0x0][0x248] ;  /* 0x00009200ff147624 */ /* 0x000fe400078e00ff */
        /* <DEDUP_REMOVED lines=8> */
[----:B-1----:R-:W-:Y:S01]  /*77a0*/  IMAD.U32 R21, RZ, RZ, UR4 ;  /* 0x00000004ff157e24 */ /* 0x002fe2000f8e00ff */
[----:B------:R-:W-:-:S03]  /*77b0*/  UIMAD UR5, UR42, 0x50, URZ ;  /* 0x000000502a0578a4 */ /* 0x000fc6000f8e023f */
[----:B------:R-:W-:-:S05]  /*77c0*/  IMAD R12, R21, 0x50, R0 ;  /* 0x00000050150c7824 */ /* 0x000fca00078e0200 */
        /* <DEDUP_REMOVED lines=8> */
[----:B---3--:R1:W3:Y:S07]  /*7850*/  LDS R2, [R22+0x240] ;  /* 0x0002400016027984 */ /* 0x0082ee0000000800 */
[----:B------:R-:W4:Y:S08]  /*7860*/  @!P3 I2F.S8 R18, R18 ;  /* 0x000000120012b306 */ /* 0x000f300000001400 */
[----:B------:R-:W4:Y:S01]  /*7870*/  @!P3 I2F.S16 R16, R16 ;  /* 0x000000100010b306 */ /* 0x000f220000101400 */
[----:B-1----:R-:W-:Y:S01]  /*7880*/  MOV R22, UR5 ;  /* 0x0000000500167c02 */ /* 0x002fe20008000f00 */
[----:B--2---:R-:W-:-:S02]  /*7890*/  @!P3 FMUL.FTZ R24, R19, R20 ;  /* 0x000000141318b220 */ /* 0x004fc40000410000 */
[-C--:B0-----:R-:W-:Y:S01]  /*78a0*/  @!P3 FMUL.FTZ R26, R17, R20.reuse ;  /* 0x00000014111ab220 */ /* 0x081fe20000410000 */
        /* <DEDUP_REMOVED lines=18> */
.L_x_3099:
[----:B------:R-:W-:Y:S05]  /*79d0*/  BSYNC B0 ;  /* 0x0000000000007941 */ /* 0x000fea0003800000 */
.L_x_3098:
        /* <DEDUP_REMOVED lines=38> */
.L_x_3100:
        /* <DEDUP_REMOVED lines=38> */
.L_x_2990:
[----:B------:R-:W-:Y:S01]  /*7ea0*/  HFMA2.MMA R0, -RZ, RZ, 0, 1.847743988037109375e-06 ;  /* 0x0000001fff007435 */ /* 0x000fe200000001ff */
[----:B------:R-:W-:Y:S01]  /*7eb0*/  IMAD.MOV.U32 R5, RZ, RZ, 0x10 ;  /* 0x00000010ff057424 */ /* 0x000fe200078e00ff */
[----:B0-----:R-:W-:Y:S01]  /*7ec0*/  MOV R2, 0x7ef0 ;  /* 0x00007ef000027802 */ /* 0x001fe20000000f00 */
[----:B------:R-:W-:-:S03]  /*7ed0*/  IMAD.MOV.U32 R7, RZ, RZ, -0x1 ;  /* 0xffffffffff077424 */ /* 0x000fc600078e00ff */
[----:B------:R-:W-:Y:S05]  /*7ee0*/  CALL.REL.NOINC `($__internal_21_$__cuda_sm70_shflsync_bfly_p) ;  /* 0x000001b000007944 */ /* 0x000fea0003c00000 */
[----:B01----:R-:W-:Y:S05]  /*7ef0*/  BRA `(.L_x_3101) ;  /* 0xffff9c3000007947 */ /* 0x003fea000383ffff */
.L_x_2991:
[----:B------:R-:W-:Y:S01]  /*7f00*/  HFMA2.MMA R0, -RZ, RZ, 0, 1.847743988037109375e-06 ;  /* 0x0000001fff007435 */ /* 0x000fe200000001ff */
[----:B-1----:R-:W-:Y:S01]  /*7f10*/  MOV R4, R9 ;  /* 0x0000000900047202 */ /* 0x002fe20000000f00 */
[----:B------:R-:W-:Y:S01]  /*7f20*/  IMAD.MOV.U32 R5, RZ, RZ, 0x8 ;  /* 0x00000008ff057424 */ /* 0x000fe200078e00ff */
[----:B0-----:R-:W-:Y:S01]  /*7f30*/  MOV R2, 0x7f60 ;  /* 0x00007f6000027802 */ /* 0x001fe20000000f00 */
[----:B------:R-:W-:Y:S02]  /*7f40*/  IMAD.MOV.U32 R7, RZ, RZ, -0x1 ;  /* 0xffffffffff077424 */ /* 0x000fe400078e00ff */
[----:B------:R-:W-:Y:S05]  /*7f50*/  CALL.REL.NOINC `($__internal_21_$__cuda_sm70_shflsync_bfly_p) ;  /* 0x0000014000007944 */ /* 0x000fea0003c00000 */
[----:B01----:R-:W-:Y:S01]  /*7f60*/  FADD.FTZ R4, R9, R0 ;  /* 0x0000000009047221 */ /* 0x003fe20000010000 */
[----:B------:R-:W-:Y:S01]  /*7f70*/  MOV R5, 0x4 ;  /* 0x0000000400057802 */ /* 0x000fe20000000f00 */
[----:B------:R-:W-:Y:S01]  /*7f80*/  IMAD.MOV.U32 R0, RZ, RZ, 0x1f ;  /* 0x0000001fff007424 */ /* 0x000fe200078e00ff */
[----:B------:R-:W-:-:S02]  /*7f90*/  MOV R7, 0xffffffff ;  /* 0xffffffff00077802 */ /* 0x000fc40000000f00 */
[----:B------:R-:W-:Y:S02]  /*7fa0*/  MOV R2, 0x7fc0 ;  /* 0x00007fc000027802 */ /* 0x000fe40000000f00 */
[----:B------:R-:W-:Y:S05]  /*7fb0*/  CALL.REL.NOINC `($__internal_21_$__cuda_sm70_shflsync_bfly_p) ;  /* 0x000000e000007944 */ /* 0x000fea0003c00000 */
[----:B01----:R-:W-:Y:S01]  /*7fc0*/  FADD.FTZ R4, R4, R0 ;  /* 0x0000000004047221 */ /* 0x003fe20000010000 */
[----:B------:R-:W-:Y:S01]  /*7fd0*/  HFMA2.MMA R0, -RZ, RZ, 0, 1.847743988037109375e-06 ;  /* 0x0000001fff007435 */ /* 0x000fe200000001ff */
[----:B------:R-:W-:Y:S01]  /*7fe0*/  IMAD.MOV.U32 R5, RZ, RZ, 0x2 ;  /* 0x00000002ff057424 */ /* 0x000fe200078e00ff */
[----:B------:R-:W-:Y:S01]  /*7ff0*/  MOV R2, 0x8020 ;  /* 0x0000802000027802 */ /* 0x000fe20000000f00 */
[----:B------:R-:W-:-:S03]  /*8000*/  IMAD.MOV.U32 R7, RZ, RZ, -0x1 ;  /* 0xffffffffff077424 */ /* 0x000fc600078e00ff */
[----:B------:R-:W-:Y:S05]  /*8010*/  CALL.REL.NOINC `($__internal_21_$__cuda_sm70_shflsync_bfly_p) ;  /* 0x0000008000007944 */ /* 0x000fea0003c00000 */
[----:B01----:R-:W-:Y:S01]  /*8020*/  FADD.FTZ R4, R4, R0 ;  /* 0x0000000004047221 */ /* 0x003fe20000010000 */
[----:B------:R-:W-:Y:S01]  /*8030*/  MOV R5, 0x1 ;  /* 0x0000000100057802 */ /* 0x000fe20000000f00 */
[----:B------:R-:W-:Y:S01]  /*8040*/  IMAD.MOV.U32 R0, RZ, RZ, 0x1f ;  /* 0x0000001fff007424 */ /* 0x000fe200078e00ff */
[----:B------:R-:W-:Y:S02]  /*8050*/  MOV R7, 0xffffffff ;  /* 0xffffffff00077802 */ /* 0x000fe40000000f00 */
[----:B------:R-:W-:Y:S02]  /*8060*/  MOV R2, 0x8080 ;  /* 0x0000808000027802 */ /* 0x000fe40000000f00 */
[----:B------:R-:W-:Y:S05]  /*8070*/  CALL.REL.NOINC `($__internal_21_$__cuda_sm70_shflsync_bfly_p) ;  /* 0x0000002000007944 */ /* 0x000fea0003c00000 */
[----:B01----:R-:W-:Y:S01]  /*8080*/  IMAD.MOV.U32 R5, RZ, RZ, R0 ;  /* 0x000000ffff057224 */ /* 0x003fe200078e0000 */
[----:B------:R-:W-:Y:S05]  /*8090*/  BRA `(.L_x_3102) ;  /* 0xffff9b2000007947 */ /* 0x000fea000383ffff */
        .weak           $__internal_21_$__cuda_sm70_shflsync_bfly_p
        .type           $__internal_21_$__cuda_sm70_shflsync_bfly_p,@function
        .size           $__internal_21_$__cuda_sm70_shflsync_bfly_p,(.L_x_3272 - $__internal_21_$__cuda_sm70_shflsync_bfly_p)
$__internal_21_$__cuda_sm70_shflsync_bfly_p:
[----:B------:R-:W-:Y:S01]  /*80a0*/  HFMA2.MMA R3, -RZ, RZ, 0, 0 ;  /* 0x00000000ff037435 */ /* 0x000fe200000001ff */
[----:B------:R-:W-:Y:S04]  /*80b0*/  WARPSYNC R7 ;  /* 0x0000000700007348 */ /* 0x000fe80003800000 */
[----:B------:R0:W1:Y:S01]  /*80c0*/  SHFL.BFLY PT, R0, R4, R5, R0 ;  /* 0x0c00000504007389 */ /* 0x00006200000e0000 */
[----:B------:R-:W-:Y:S05]  /*80d0*/  RET.REL.NODEC R2 `(_ZN4mmha33masked_multihead_attention_kernelIfLi80ELi128ELi1ELi32ELi256ELb0ELb0EEEv26Multihead_attention_paramsIT_XT5_EE) ;  /* 0xffff7f2002007950 */ /* 0x000fea0003c3ffff */
.L_x_3103:
        /* <DEDUP_REMOVED lines=10> */
.L_x_3272:


//--------------------- .text._ZN4mmha33masked_multihead_attention_kernelIfLi80ELi128ELi2ELi32ELi128ELb0ELb0EEEv26Multihead_attention_paramsIT_XT5_EE --------------------------
	.section	.text._ZN4mmha33masked_multihead_attention_kernelIfLi80ELi128ELi2ELi32ELi128ELb0ELb0EEEv26Multihead_attention_paramsIT_XT5_EE,"ax",@progbits
	.sectioninfo	@"SHI_REGISTERS=167"
	.align	128
        .global         _ZN4mmha33masked_multihead_attention_kernelIfLi80ELi128ELi2ELi32ELi128ELb0ELb0EEEv26Multihead_attention_paramsIT_XT5_EE
        .type           _ZN4mmha33masked_multihead_attention_kernelIfLi80ELi128ELi2ELi32ELi128ELb0ELb0EEEv26Multihead_attention_paramsIT_XT5_EE,@function
        .size           _ZN4mmha33masked_multihead_attention_kernelIfLi80ELi128ELi2ELi32ELi128ELb0ELb0EEEv26Multihead_attention_paramsIT_XT5_EE,(.L_x_3273 - _ZN4mmha33masked_multihead_attention_kernelIfLi80ELi128ELi2ELi32ELi128ELb0ELb0EEEv26Multihead_attention_paramsIT_XT5_EE)
        .other          _ZN4mmha33masked_multihead_attention_kernelIfLi80ELi128ELi2ELi32ELi128ELb0ELb0EEEv26Multihead_attention_paramsIT_XT5_EE,@"STO_CUDA_ENTRY STV_DEFAULT"
_ZN4mmha33masked_multihead_attention_kernelIfLi80ELi128ELi2ELi32ELi128ELb0ELb0EEEv26Multihead_attention_paramsIT_XT5_EE:
.text._ZN4mmha33masked_multihead_attention_kernelIfLi80ELi128ELi2ELi32ELi128ELb0ELb0EEEv26Multihead_attention_paramsIT_XT5_EE:
        /* <DEDUP_REMOVED lines=11> */
.L_x_3104:
        /* <DEDUP_REMOVED lines=35> */
[----:B------:R-:W-:Y:S02]  /*02e0*/  ISETP.NE.U32.AND P1, PT, RZ, c[0x0][0x240], PT ;  /* 0x00009000ff007a0c */ /* 0x000fe40003f25070 */
[----:B------:R-:W-:Y:S02]  /*02f0*/  ISETP.NE.AND P3, PT, RZ, c[0x0][0x1d0], PT ;  /* 0x00007400ff007a0c */ /* 0x000fe40003f65270 */
[----:B------:R-:W-:Y:S01]  /*0300*/  ISETP.NE.AND.EX P1, PT, RZ, c[0x0][0x244], PT, P1 ;  /* 0x00009100ff007a0c */ /* 0x000fe20003f25310 */
[----:B------:R-:W0:Y:S04]  /*0310*/  S2R R18, SR_TID.X ;  /* 0x0000000000127919 */ /* 0x000e280000002100 */
[----:B------:R-:W3:Y:S01]  /*0320*/  S2R R19, SR_CTAID.X ;  /* 0x0000000000137919 */ /* 0x000ee20000002500 */
[----:B------:R-:W-:-:S05]  /*0330*/  @!P4 IMAD.MOV R42, RZ, RZ, -R42 ;  /* 0x000000ffff2ac224 */ /* 0x000fca00078e0a2a */
[----:B------:R-:W-:Y:S02]  /*0340*/  @!P3 LOP3.LUT R42, RZ, c[0x0][0x1d0], RZ, 0x33, !PT ;  /* 0x00007400ff2aba12 */ /* 0x000fe400078e33ff */
[----:B-1----:R-:W-:Y:S01]  /*0350*/  @P1 MOV R5, 0x4 ;  /* 0x0000000400051802 */ /* 0x002fe20000000f00 */
[----:B------:R-:W-:-:S04]  /*0360*/  IMAD.MOV.U32 R16, RZ, RZ, RZ ;  /* 0x000000ffff107224 */ /* 0x000fc800078e00ff */
[----:B------:R-:W-:-:S04]  /*0370*/  @P1 IMAD.WIDE R4, R42, R5, c[0x0][0x240] ;  /* 0x000090002a041625 */ /* 0x000fc800078e0205 */
[----:B------:R-:W-:Y:S01]  /*0380*/  IMAD.MOV.U32 R0, RZ, RZ, c[0x0][0x258] ;  /* 0x00009600ff007624 */ /* 0x000fe200078e00ff */
[----:B------:R1:W5:Y:S01]  /*0390*/  @P1 LDG.E R16, [R4.64] ;  /* 0x0000002404101981 */ /* 0x000362000c1e1900 */
[----:B0-----:R-:W-:Y:S01]  /*03a0*/  ISETP.GE.AND P4, PT, R18, 0x14, PT ;  /* 0x000000141200780c */ /* 0x001fe20003f86270 */
[----:B---3--:R-:W-:Y:S01]  /*03b0*/  IMAD R22, R2, c[0x0][0x1d8], R19 ;  /* 0x0000760002167a24 */ /* 0x008fe200078e0213 */
[----:B------:R-:W-:-:S03]  /*03c0*/  ISETP.NE.AND P3, PT, RZ, c[0x0][0x1c8], PT ;  /* 0x00007200ff007a0c */ /* 0x000fc60003f65270 */
[----:B------:R-:W-:Y:S02]  /*03d0*/  IMAD R40, R22, 0x50, RZ ;  /* 0x0000005016287824 */ /* 0x000fe400078e02ff */
[----:B------:R-:W-:Y:S02]  /*03e0*/  IMAD.MOV.U32 R26, RZ, RZ, 0x1 ;  /* 0x00000001ff1a7424 */ /* 0x000fe400078e00ff */
[----:B------:R-:W-:Y:S01]  /*03f0*/  IMAD.SHL.U32 R27, R18, 0x4, RZ ;  /* 0x00000004121b7824 */ /* 0x000fe200078e00ff */
[----:B------:R-:W-:Y:S01]  /*0400*/  BSSY B0, `(.L_x_3105) ;  /* 0x0000031000007945 */ /* 0x000fe20003800000 */
[----:B------:R-:W-:Y:S02]  /*0410*/  IMAD.MOV.U32 R30, RZ, RZ, c[0x0][0x248] ;  /* 0x00009200ff1e7624 */ /* 0x000fe400078e00ff */
[----:B-1----:R-:W-:Y:S01]  /*0420*/  @P4 CS2R R4, SRZ ;  /* 0x0000000000044805 */ /* 0x002fe2000001ff00 */
[----:B------:R-:W-:Y:S01]  /*0430*/  IMAD.MOV.U32 R31, RZ, RZ, c[0x0][0x24c] ;  /* 0x00009300ff1f7624 */ /* 0x000fe200078e00ff */
        /* <DEDUP_REMOVED lines=9> */
[----:B------:R-:W-:-:S04]  /*04d0*/  ISETP.NE.AND P0, PT, R0, 0x2, PT ;  /* 0x000000020000780c */ /* 0x000fc80003f05270 */
[----:B------:R-:W-:Y:S01]  /*04e0*/  ISETP.GT.U32.AND P1, PT, R8, R23, PT ;  /* 0x000000170800720c */ /* 0x000fe20003f24070 */
[----:B------:R-:W-:-:S04]  /*04f0*/  IMAD R0, R19, 0x50, RZ ;  /* 0x0000005013007824 */ /* 0x000fc800078e02ff */
[----:B------:R-:W-:-:S05]  /*0500*/  IMAD R3, R2, c[0x0][0x1c8], R0 ;  /* 0x0000720002037a24 */ /* 0x000fca00078e0200 */
[----:B------:R-:W-:-:S03]  /*0510*/  SEL R24, R40, R3, !P3 ;  /* 0x0000000328187207 */ /* 0x000fc60005800000 */
[----:B------:R-:W-:Y:S01]  /*0520*/  @!P1 IADD3 R23, R23, -R8, RZ ;  /* 0x8000000817179210 */ /* 0x000fe20007ffe0ff */
[----:B------:R-:W-:Y:S01]  /*0530*/  IMAD.IADD R12, R0, 0x1, R27 ;  /* 0x00000001000c7824 */ /* 0x000fe200078e021b */
[----:B------:R-:W-:Y:S01]  /*0540*/  ISETP.NE.AND P1, PT, RZ, c[0x0][0x1d4], PT ;  /* 0x00007500ff007a0c */ /* 0x000fe20003f25270 */
[----:B------:R-:W-:Y:S01]  /*0550*/  @P4 CS2R R6, SRZ ;  /* 0x0000000000064805 */ /* 0x000fe2000001ff00 */
[----:B------:R-:W-:Y:S01]  /*0560*/  IADD3 R26, R17, -c[0x0][0x1d4], R26 ;  /* 0x80007500111a7a10 */ /* 0x000fe20007ffe01a */
[----:B------:R-:W-:Y:S02]  /*0570*/  @!P2 IMAD.MOV R23, RZ, RZ, -R23 ;  /* 0x000000ffff17a224 */ /* 0x000fe400078e0a17 */
[----:B------:R-:W-:Y:S01]  /*0580*/  IMAD.IADD R0, R27, 0x1, R24 ;  /* 0x000000011b007824 */ /* 0x000fe200078e0218 */
[----:B------:R-:W-:Y:S05]  /*0590*/  @P4 BRA `(.L_x_3106) ;  /* 0x0000017000004947 */ /* 0x000fea0003800000 */
[----:B------:R-:W-:-:S04]  /*05a0*/  MOV R3, c[0x0][0x258] ;  /* 0x0000960000037a02 */ /* 0x000fc80000000f00 */
        /* <DEDUP_REMOVED lines=22> */
.L_x_3106:
[----:B------:R-:W-:Y:S05]  /*0710*/  BSYNC B0 ;  /* 0x0000000000007941 */ /* 0x000fea0003800000 */
.L_x_3105:
[----:B------:R-:W-:Y:S01]  /*0720*/  BSSY B0, `(.L_x_3107) ;  /* 0x000001d000007945 */ /* 0x000fe20003800000 */
[----:B------:R-:W-:Y:S01]  /*0730*/  IMNMX R26, RZ, R26, !PT ;  /* 0x0000001aff1a7217 */ /* 0x000fe20007800200 */
[----:B------:R-:W-:Y:S01]  /*0740*/  IMAD R42, R42, c[0x0][0x1d8], RZ ;  /* 0x000076002a2a7a24 */ /* 0x000fe200078e02ff */
[----:B------:R-:W-:Y:S01]  /*0750*/  @!P1 LOP3.LUT R23, RZ, c[0x0][0x1d4], RZ, 0x33, !PT ;  /* 0x00007500ff179a12 */ /* 0x000fe200078e33ff */
        /* <DEDUP_REMOVED lines=9> */
.L_x_3108:
[C---:B------:R-:W-:Y:S01]  /*07f0*/  IADD3 R8, P0, R0.reuse, c[0x0][0x178], RZ ;  /* 0x00005e0000087a10 */ /* 0x040fe20007f1e0ff */
[----:B------:R-:W2:Y:S03]  /*0800*/  LDG.E R13, [R30.64+0x4] ;  /* 0x000004241e0d7981 */ /* 0x000ea6000c1e1900 */
        /* <DEDUP_REMOVED lines=14> */
.L_x_3109:
[----:B------:R-:W-:Y:S05]  /*08f0*/  BSYNC B0 ;  /* 0x0000000000007941 */ /* 0x000fea0003800000 */
.L_x_3107:
[C---:B------:R-:W-:Y:S01]  /*0900*/  ISETP.GT.AND P3, PT, R18.reuse, 0x13, PT ;  /* 0x000000131200780c */ /* 0x040fe20003f64270 */
[----:B------:R-:W-:Y:S01]  /*0910*/  CS2R R44, SRZ ;  /* 0x00000000002c7805 */ /* 0x000fe2000001ff00 */
[----:B------:R-:W-:Y:S01]  /*0920*/  ISETP.EQ.U32.AND P2, PT, RZ, c[0x0][0x180], PT ;  /* 0x00006000ff007a0c */ /* 0x000fe20003f42070 */
[----:B------:R-:W-:Y:S01]  /*0930*/  CS2R R46, SRZ ;  /* 0x00000000002e7805 */ /* 0x000fe2000001ff00 */
[----:B------:R-:W-:Y:S01]  /*0940*/  ISETP.GT.AND P4, PT, R18, 0x1f, PT ;  /* 0x0000001f1200780c */ /* 0x000fe20003f84270 */
[----:B------:R-:W-:Y:S01]  /*0950*/  CS2R R32, SRZ ;  /* 0x0000000000207805 */ /* 0x000fe2000001ff00 */
[----:B------:R-:W-:Y:S01]  /*0960*/  ISETP.EQ.U32.AND P0, PT, RZ, c[0x0][0x240], PT ;  /* 0x00009000ff007a0c */ /* 0x000fe20003f02070 */
[----:B------:R-:W-:Y:S01]  /*0970*/  CS2R R34, SRZ ;  /* 0x0000000000227805 */ /* 0x000fe2000001ff00 */
[----:B------:R-:W-:-:S02]  /*0980*/  ISETP.EQ.U32.AND P1, PT, RZ, c[0x0][0x170], PT ;  /* 0x00005c00ff007a0c */ /* 0x000fc40003f22070 */
[----:B------:R-:W-:Y:S02]  /*0990*/  ISETP.EQ.OR.EX P2, PT, RZ, c[0x0][0x184], P3, P2 ;  /* 0x00006100ff007a0c */ /* 0x000fe40001f42720 */
[----:B------:R-:W-:Y:S02]  /*09a0*/  ISETP.EQ.OR.EX P0, PT, RZ, c[0x0][0x244], P4, P0 ;  /* 0x00009100ff007a0c */ /* 0x000fe40002702700 */
[----:B------:R-:W-:Y:S02]  /*09b0*/  ISETP.EQ.OR.EX P1, PT, RZ, c[0x0][0x174], P3, P1 ;  /* 0x00005d00ff007a0c */ /* 0x000fe40001f22710 */
[----:B------:R-:W-:Y:S02]  /*09c0*/  P2R R0, PR, RZ, 0x8 ;  /* 0x00000008ff007803 */ /* 0x000fe40000000000 */
[----:B------:R-:W-:Y:S02]  /*09d0*/  P2R R0, PR, RZ, 0x10 ;  /* 0x00000010ff007803 */ /* 0x000fe40000000000 */
[----:B------:R-:W-:-:S03]  /*09e0*/  ISETP.NE.U32.AND P3, PT, RZ, c[0x0][0x1f8], PT ;  /* 0x00007e00ff007a0c */ /* 0x000fc60003f65070 */
[----:B------:R-:W-:Y:S01]  /*09f0*/  @!P2 IMAD.MOV.U32 R11, RZ, RZ, 0x4 ;  /* 0x00000004ff0ba424 */ /* 0x000fe200078e00ff */
[----:B------:R-:W-:Y:S01]  /*0a00*/  ISETP.NE.AND.EX P3, PT, RZ, c[0x0][0x1fc], PT, P3 ;  /* 0x00007f00ff007a0c */ /* 0x000fe20003f65330 */
[----:B-----5:R-:W-:Y:S02]  /*0a10*/  @!P0 IMAD R0, R16, c[0x0][0x1d8], R19 ;  /* 0x0000760010008a24 */ /* 0x020fe400078e0213 */
[----:B0-----:R-:W-:Y:S02]  /*0a20*/  @!P1 IMAD.MOV.U32 R9, RZ, RZ, 0x4 ;  /* 0x00000004ff099424 */ /* 0x001fe400078e00ff */
[----:B------:R-:W-:-:S04]  /*0a30*/  @!P2 IMAD.WIDE R10, R12, R11, c[0x0][0x180] ;  /* 0x000060000c0aa625 */ /* 0x000fc800078e020b */
[----:B------:R-:W-:Y:S01]  /*0a40*/  @!P0 IMAD.MOV.U32 R13, RZ, RZ, 0x4 ;  /* 0x00000004ff0d8424 */ /* 0x000fe200078e00ff */
[----:B------:R-:W2:Y:S01]  /*0a50*/  @!P2 LDG.E.128 R44, [R10.64] ;  /* 0x000000240a2ca981 */ /* 0x000ea2000c1e1d00 */
[----:B------:R-:W-:Y:S02]  /*0a60*/  @!P0 IMAD R0, R0, 0x50, R27 ;  /* 0x0000005000008824 */ /* 0x000fe400078e021b */
[----:B------:R-:W-:-:S04]  /*0a70*/  @!P1 IMAD.WIDE R8, R12, R9, c[0x0][0x170] ;  /* 0x00005c000c089625 */ /* 0x000fc800078e0209 */
[----:B------:R-:W-:Y:S01]  /*0a80*/  @!P0 IMAD.WIDE R12, R0, R13, c[0x0][0x230] ;  /* 0x00008c00000c8625 */ /* 0x000fe200078e020d */
[----:B------:R-:W3:Y:S04]  /*0a90*/  @!P1 LDG.E.128 R32, [R8.64] ;  /* 0x0000002408209981 */ /* 0x000ee8000c1e1d00 */
[----:B------:R-:W4:Y:S01]  /*0aa0*/  @!P0 LDG.E.128 R48, [R12.64] ;  /* 0x000000240c308981 */ /* 0x000f22000c1e1d00 */
[----:B------:R-:W-:Y:S01]  /*0ab0*/  @P3 MOV R15, 0x4 ;  /* 0x00000004000f3802 */ /* 0x000fe20000000f00 */
[----:B------:R-:W-:-:S04]  /*0ac0*/  IMAD.MOV.U32 R28, RZ, RZ, RZ ;  /* 0x000000ffff1c7224 */ /* 0x000fc800078e00ff */
[----:B------:R-:W-:Y:S01]  /*0ad0*/  @P3 IMAD.WIDE R14, R2, R15, c[0x0][0x1f8] ;  /* 0x00007e00020e3625 */ /* 0x000fe200078e020f */
[----:B------:R-:W-:Y:S02]  /*0ae0*/  ULDC.U8 UR4, c[0x0][0x1e4] ;  /* 0x0000790000047ab9 */ /* 0x000fe40000000000 */
[----:B------:R-:W-:Y:S02]  /*0af0*/  ISETP.NE.AND P2, PT, RZ, UR4, PT ;  /* 0x00000004ff007c0c */ /* 0x000fe4000bf45270 */
[----:B------:R0:W5:Y:S01]  /*0b00*/  @P3 LDG.E R28, [R14.64] ;  /* 0x000000240e1c3981 */ /* 0x000162000c1e1900 */
[----:B------:R-:W-:Y:S02]  /*0b10*/  ISETP.LT.AND P3, PT, RZ, c[0x0][0x1e0], PT ;  /* 0x00007800ff007a0c */ /* 0x000fe40003f61270 */
[----:B------:R-:W-:Y:S01]  /*0b20*/  ISETP.GE.AND P1, PT, R18, 0x20, PT ;  /* 0x000000201200780c */ /* 0x000fe20003f26270 */
[----:B--2---:R-:W-:Y:S02]  /*0b30*/  FADD.FTZ R36, R44, R36 ;  /* 0x000000242c247221 */ /* 0x004fe40000010000 */
[----:B------:R-:W-:-:S02]  /*0b40*/  FADD.FTZ R37, R45, R37 ;  /* 0x000000252d257221 */ /* 0x000fc40000010000 */
[----:B------:R-:W-:Y:S02]  /*0b50*/  FADD.FTZ R38, R46, R38 ;  /* 0x000000262e267221 */ /* 0x000fe40000010000 */
[----:B------:R-:W-:Y:S02]  /*0b60*/  FADD.FTZ R39, R47, R39 ;  /* 0x000000272f277221 */ /* 0x000fe40000010000 */
[----:B---3--:R-:W-:Y:S02]  /*0b70*/  FADD.FTZ R32, R32, R4 ;  /* 0x0000000420207221 */ /* 0x008fe40000010000 */
[----:B------:R-:W-:Y:S02]  /*0b80*/  FADD.FTZ R33, R33, R5 ;  /* 0x0000000521217221 */ /* 0x000fe40000010000 */
[----:B------:R-:W-:Y:S02]  /*0b90*/  FADD.FTZ R34, R34, R6 ;  /* 0x0000000622227221 */ /* 0x000fe40000010000 */
[----:B------:R-:W-:-:S02]  /*0ba0*/  FADD.FTZ R35, R35, R7 ;  /* 0x0000000723237221 */ /* 0x000fc40000010000 */
[----:B----4-:R-:W-:Y:S02]  /*0bb0*/  @!P0 FMUL.FTZ R36, R36, R48 ;  /* 0x0000003024248220 */ /* 0x010fe40000410000 */
[----:B------:R-:W-:Y:S02]  /*0bc0*/  @!P0 FMUL.FTZ R37, R37, R49 ;  /* 0x0000003125258220 */ /* 0x000fe40000410000 */
[----:B------:R-:W-:Y:S02]  /*0bd0*/  @!P0 FMUL.FTZ R38, R38, R50 ;  /* 0x0000003226268220 */ /* 0x000fe40000410000 */
[----:B------:R-:W-:Y:S01]  /*0be0*/  @!P0 FMUL.FTZ R39, R39, R51 ;  /* 0x0000003327278220 */ /* 0x000fe20000410000 */
[----:B------:R-:W-:Y:S05]  /*0bf0*/  @!P2 BRA P3, `(.L_x_3110) ;  /* 0x000009200000a947 */ /* 0x000fea0001800000 */
[----:B0-----:R-:W-:-:S05]  /*0c00*/  IMAD.MOV.U32 R0, RZ, RZ, c[0x0][0x1e0] ;  /* 0x00007800ff007624 */ /* 0x001fca00078e00ff */
        /* <DEDUP_REMOVED lines=29> */
[----:B------:R-:W-:Y:S02]  /*0de0*/  LOP3.LUT P0, RZ, R44, 0x3, RZ, 0xc0, !PT ;  /* 0x000000032cff7812 */ /* 0x000fe4000780c0ff */
[----:B------:R-:W-:-:S05]  /*0df0*/  MOV R29, R5 ;  /* 0x00000005001d7202 */ /* 0x000fca0000000f00 */
        /* <DEDUP_REMOVED lines=11> */
[----:B------:R-:W-:Y:S02]  /*0eb0*/  IMAD.MOV.U32 R7, RZ, RZ, c[0x4][0xd4] ;  /* 0x01003500ff077624 */ /* 0x000fe400078e00ff */
[----:B------:R-:W-:-:S02]  /*0ec0*/  IMAD.MOV.U32 R8, RZ, RZ, 0x53f ;  /* 0x0000053fff087424 */ /* 0x000fc400078e00ff */
        /* <DEDUP_REMOVED lines=11> */
.L_x_3112:
        /* <DEDUP_REMOVED lines=22> */
[C---:B------:R-:W-:Y:S01]  /*10e0*/  LEA R25, R5.reuse, R21, 0x2 ;  /* 0x0000001505197211 */ /* 0x040fe200078e10ff */
        /* <DEDUP_REMOVED lines=52> */
.L_x_3116:
[----:B------:R-:W-:Y:S05]  /*1430*/  BSYNC B1 ;  /* 0x0000000000017941 */ /* 0x000fea0003800000 */
.L_x_3115:
        /* <DEDUP_REMOVED lines=8> */
.L_x_3114:
[----:B------:R-:W-:Y:S05]  /*14c0*/  BSYNC B0 ;  /* 0x0000000000007941 */ /* 0x000fea0003800000 */
.L_x_3113:
[----:B------:R-:W-:Y:S06]  /*14d0*/  BAR.SYNC.DEFER_BLOCKING 0x0 ;  /* 0x0000000000007b1d */ /* 0x000fec0000010000 */
[----:B0-----:R0:W1:Y:S04]  /*14e0*/  @P6 LDS.128 R32, [R14] ;  /* 0x000000000e206984 */ /* 0x0010680000000c00 */
[----:B------:R0:W2:Y:S04]  /*14f0*/  @P6 LDS.128 R36, [R15] ;  /* 0x000000000f246984 */ /* 0x0000a80000000c00 */
[----:B------:R-:W-:Y:S06]  /*1500*/  BAR.SYNC.DEFER_BLOCKING 0x0 ;  /* 0x0000000000007b1d */ /* 0x000fec0000010000 */
[----:B------:R-:W-:Y:S05]  /*1510*/  BRA `(.L_x_3111) ;  /* 0x000002b000007947 */ /* 0x000fea0003800000 */
.L_x_3110:
[----:B0-----:R-:W-:Y:S01]  /*1520*/  ISETP.GE.AND P0, PT, R27, c[0x0][0x1e0], PT ;  /* 0x000078001b007a0c */ /* 0x001fe20003f06270 */
        /* <DEDUP_REMOVED lines=41> */
.L_x_3117:
[----:B------:R-:W-:Y:S05]  /*17c0*/  BSYNC B0 ;  /* 0x0000000000007941 */ /* 0x000fea0003800000 */
.L_x_3111:
[----:B0-----:R-:W-:Y:S01]  /*17d0*/  ISETP.GT.AND P0, PT, R18, 0x1f, PT ;  /* 0x0000001f1200780c */ /* 0x001fe20003f04270 */
[----:B------:R-:W-:Y:S01]  /*17e0*/  BSSY B0, `(.L_x_3118) ;  /* 0x000001b000007945 */ /* 0x000fe20003800000 */
[----:B------:R-:W-:-:S11]  /*17f0*/  IMAD.MOV.U32 R4, RZ, RZ, RZ ;  /* 0x000000ffff047224 */ /* 0x000fd600078e00ff */
[----:B------:R-:W-:Y:S05]  /*1800*/  @P0 BRA `(.L_x_3119) ;  /* 0x0000018000000947 */ /* 0x000fea0003800000 */
[----:B------:R-:W-:Y:S01]  /*1810*/  ISETP.GT.AND P0, PT, R18, 0x13, PT ;  /* 0x000000131200780c */ /* 0x000fe20003f04270 */
[----:B------:R-:W-:Y:S01]  /*1820*/  IMAD.IADD R27, R40, 0x1, R27 ;  /* 0x00000001281b7824 */ /* 0x000fe200078e021b */
[----:B-1----:R0:W-:Y:S11]  /*1830*/  STS.128 [R18.X16+0x20], R32 ;  /* 0x0000202012007388 */ /* 0x0021f6000000cc00 */
[----:B------:R-:W-:Y:S01]  /*1840*/  @!P0 SHF.L.U32 R0, R23, 0x2, RZ ;  /* 0x0000000217008819 */ /* 0x000fe200000006ff */
[----:B------:R-:W-:-:S04]  /*1850*/  @!P0 IMAD.MOV.U32 R5, RZ, RZ, 0x4 ;  /* 0x00000004ff058424 */ /* 0x000fc800078e00ff */
        /* <DEDUP_REMOVED lines=9> */
.L_x_3170:
        /* <DEDUP_REMOVED lines=9> */
.L_x_3171:
[----:B01----:R-:W-:Y:S02]  /*1980*/  FADD.FTZ R4, R29, R4 ;  /* 0x000000041d047221 */ /* 0x003fe40000010000 */
.L_x_3119:
[----:B------:R-:W-:Y:S05]  /*1990*/  BSYNC B0 ;  /* 0x0000000000007941 */ /* 0x000fea0003800000 */
.L_x_3118:
[----:B------:R-:W-:Y:S01]  /*19a0*/  ISETP.NE.AND P0, PT, R18, RZ, PT ;  /* 0x000000ff1200720c */ /* 0x000fe20003f05270 */
[----:B------:R-:W-:-:S04]  /*19b0*/  IMAD.IADD R6, R17, 0x1, -R26 ;  /* 0x0000000111067824 */ /* 0x000fc800078e0a1a */
[----:B------:R-:W-:-:S08]  /*19c0*/  IMAD.SHL.U32 R0, R6, 0x4, RZ ;  /* 0x0000000406007824 */ /* 0x000fd000078e00ff */
        /* <DEDUP_REMOVED lines=13> */
.L_x_3123:
[----:B------:R0:W-:Y:S02]  /*1aa0*/  STS [R0+0x220], R3 ;  /* 0x0002200300007388 */ /* 0x0001e40000000800 */
.L_x_3122:
        /* <DEDUP_REMOVED lines=14> */
[----:B------:R-:W-:Y:S01]  /*1b90*/  LOP3.LUT R7, R7, 0x7ffffffe, RZ, 0xc0, !PT ;  /* 0x7ffffffe07077812 */ /* 0x000fe200078ec0ff */
[----:B------:R-:W-:-:S03]  /*1ba0*/  IMAD.MOV.U32 R25, RZ, RZ, c[0x0][0x1e8] ;  /* 0x00007a00ff197624 */ /* 0x000fc600078e00ff */
[----:B------:R-:W-:Y:S01]  /*1bb0*/  IADD3 R8, -R7, R18, RZ ;  /* 0x0000001207087210 */ /* 0x000fe20007ffe1ff */
[----:B------:R-:W-:Y:S01]  /*1bc0*/  IMAD.MOV.U32 R7, RZ, RZ, c[0x0][0x1d4] ;  /* 0x00007500ff077624 */ /* 0x000fe200078e00ff */
[----:B------:R-:W-:-:S03]  /*1bd0*/  IADD3 R25, R25, c[0x0][0x210], RZ ;  /* 0x0000840019197a10 */ /* 0x000fc60007ffe0ff */
[----:B------:R3:W4:Y:S01]  /*1be0*/  LDS.64 R14, [R8.X8+0x20] ;  /* 0x00002000080e7984 */ /* 0x0007220000008a00 */
[----:B------:R-:W-:Y:S02]  /*1bf0*/  IMAD.SHL.U32 R6, R8, 0x2, RZ ;  /* 0x0000000208067824 */ /* 0x000fe400078e00ff */
[----:B------:R-:W-:Y:S01]  /*1c00*/  IMAD R7, R7, 0x50, RZ ;  /* 0x0000005007077824 */ /* 0x000fe200078e02ff */
[----:B------:R3:W0:Y:S01]  /*1c10*/  LDS.64 R20, [R8.X8+0x30] ;  /* 0x0000300008147984 */ /* 0x0006220000008a00 */
[----:B------:R-:W-:-:S03]  /*1c20*/  IMAD R6, R5, c[0x0][0x1d4], R6 ;  /* 0x0000750005067a24 */ /* 0x000fc600078e0206 */
[----:B-1----:R3:W1:Y:S02]  /*1c30*/  LDS.64 R32, [R8.X8+0x40] ;  /* 0x0000400008207984 */ /* 0x0026640000008a00 */
[----:B------:R-:W-:Y:S02]  /*1c40*/  SHF.R.S32.HI R27, RZ, 0x1f, R6 ;  /* 0x0000001fff1b7819 */ /* 0x000fe40000011406 */
[----:B------:R3:W2:Y:S04]  /*1c50*/  LDS.64 R34, [R8.X8+0x50] ;  /* 0x0000500008227984 */ /* 0x0006a80000008a00 */
        /* <DEDUP_REMOVED lines=28> */
.L_x_3129:
[----:B------:R-:W-:Y:S01]  /*1e20*/  IABS R152, c[0x0][0x1d4] ;  /* 0x0000750000987a13 */ /* 0x000fe20000000000 */
[----:B------:R-:W-:Y:S01]  /*1e30*/  IMAD.MOV.U32 R150, RZ, RZ, RZ ;  /* 0x000000ffff967224 */ /* 0x000fe200078e00ff */
[----:B------:R-:W-:Y:S01]  /*1e40*/  IABS R159, R156 ;  /* 0x0000009c009f7213 */ /* 0x000fe20000000000 */
[----:B------:R-:W-:Y:S01]  /*1e50*/  IMAD.MOV.U32 R160, RZ, RZ, c[0x0][0x1d4] ;  /* 0x00007500ffa07624 */ /* 0x000fe200078e00ff */
[----:B------:R-:W1:Y:S01]  /*1e60*/  I2F.RP R153, R152 ;  /* 0x0000009800997306 */ /* 0x000e620000209400 */
[----:B------:R-:W-:-:S02]  /*1e70*/  ISETP.GE.AND P1, PT, R156, RZ, PT ;  /* 0x000000ff9c00720c */ /* 0x000fc40003f26270 */
[----:B------:R-:W-:-:S04]  /*1e80*/  ISETP.GE.AND P2, PT, R156, R17, PT ;  /* 0x000000119c00720c */ /* 0x000fc80003f46270 */
[----:B------:R-:W-:Y:S02]  /*1e90*/  FSEL R93, R93, RZ, P2 ;  /* 0x000000ff5d5d7208 */ /* 0x000fe40001000000 */
[----:B------:R-:W-:Y:S01]  /*1ea0*/  FSEL R92, R92, RZ, P2 ;  /* 0x000000ff5c5c7208 */ /* 0x000fe20001000000 */
        /* <DEDUP_REMOVED lines=12> */
[----:B------:R-:W-:Y:S02]  /*1f70*/  @!P0 IADD3 R159, R159, -R152, RZ ;  /* 0x800000989f9f8210 */ /* 0x000fe40007ffe0ff */
[----:B------:R-:W-:-:S03]  /*1f80*/  ISETP.NE.AND P0, PT, RZ, c[0x0][0x1d4], PT ;  /* 0x00007500ff007a0c */ /* 0x000fc60003f05270 */
[----:B------:R-:W-:-:S10]  /*1f90*/  @!P1 IMAD.MOV R159, RZ, RZ, -R159 ;  /* 0x000000ffff9f9224 */ /* 0x000fd400078e0a9f */
[----:B------:R-:W-:Y:S02]  /*1fa0*/  @!P0 LOP3.LUT R159, RZ, c[0x0][0x1d4], RZ, 0x33, !PT ;  /* 0x00007500ff9f8a12 */ /* 0x000fe400078e33ff */
[----:B------:R-:W-:Y:S02]  /*1fb0*/  ISETP.GE.AND P0, PT, R156, R17, PT ;  /* 0x000000119c00720c */ /* 0x000fe40003f06270 */
[----:B------:R-:W-:Y:S01]  /*1fc0*/  IADD3 R155, R159, c[0x0][0x1d4], RZ ;  /* 0x000075009f9b7a10 */ /* 0x000fe20007ffe0ff */
[----:B------:R-:W-:-:S04]  /*1fd0*/  IMAD R161, R160, 0x4, R159 ;  /* 0x00000004a0a17824 */ /* 0x000fc800078e029f */
[----:B------:R-:W-:Y:S02]  /*1fe0*/  IMAD.SHL.U32 R152, R155, 0x4, RZ ;  /* 0x000000049b987824 */ /* 0x000fe400078e00ff */
[----:B------:R-:W-:-:S03]  /*1ff0*/  IMAD.SHL.U32 R154, R161, 0x4, RZ ;  /* 0x00000004a19a7824 */ /* 0x000fc600078e00ff */
[-C--:B------:R-:W-:Y:S02]  /*2000*/  ISETP.GE.OR P3, PT, R152, R7.reuse, P0 ;  /* 0x000000079800720c */ /* 0x080fe40000766670 */
[----:B------:R-:W-:-:S11]  /*2010*/  ISETP.GE.OR P1, PT, R154, R7, P0 ;  /* 0x000000079a00720c */ /* 0x000fd60000726670 */
[----:B------:R-:W-:-:S04]  /*2020*/  @!P3 IADD3 R29, P4, R6, R152, RZ ;  /* 0x00000098061db210 */ /* 0x000fc80007f9e0ff */
[----:B------:R-:W-:Y:S02]  /*2030*/  @!P3 LEA.HI.X.SX32 R152, R152, R27, 0x1, P4 ;  /* 0x0000001b9898b211 */ /* 0x000fe400020f0eff */
[----:B------:R-:W-:-:S04]  /*2040*/  @!P3 LEA R150, P4, R29, c[0x0][0x198], 0x2 ;  /* 0x000066001d96ba11 */ /* 0x000fc800078810ff */
[----:B------:R-:W-:-:S05]  /*2050*/  @!P3 LEA.HI.X R151, R29, c[0x0][0x19c], R152, 0x2, P4 ;  /* 0x000067001d97ba11 */ /* 0x000fca00020f1498 */
[----:B------:R1:W2:Y:S01]  /*2060*/  @!P3 LDG.E.64 R92, [R150.64] ;  /* 0x00000024965cb981 */ /* 0x0002a2000c1e1b00 */
[----:B------:R-:W-:Y:S01]  /*2070*/  @!P1 IADD3 R29, P3, R6, R154, RZ ;  /* 0x0000009a061d9210 */ /* 0x000fe20007f7e0ff */
[----:B------:R-:W-:Y:S01]  /*2080*/  IMAD R158, R160, 0x7, R159 ;  /* 0x00000007a09e7824 */ /* 0x000fe200078e029f */
[----:B------:R-:W-:Y:S02]  /*2090*/  FSEL R95, R95, RZ, P2 ;  /* 0x000000ff5f5f7208 */ /* 0x000fe40001000000 */
[----:B------:R-:W-:Y:S02]  /*20a0*/  @!P1 LEA.HI.X.SX32 R154, R154, R27, 0x1, P3 ;  /* 0x0000001b9a9a9211 */ /* 0x000fe400018f0eff */
[C---:B------:R-:W-:Y:S02]  /*20b0*/  @!P1 LEA R152, P3, R29.reuse, c[0x0][0x198], 0x2 ;  /* 0x000066001d989a11 */ /* 0x040fe400078610ff */
[----:B------:R-:W-:Y:S01]  /*20c0*/  FSEL R94, R94, RZ, P2 ;  /* 0x000000ff5e5e7208 */ /* 0x000fe20001000000 */
[----:B------:R-:W-:Y:S01]  /*20d0*/  IMAD.SHL.U32 R162, R158, 0x4, RZ ;  /* 0x000000049ea27824 */ /* 0x000fe200078e00ff */
[----:B------:R-:W-:-:S02]  /*20e0*/  @!P1 LEA.HI.X R153, R29, c[0x0][0x19c], R154, 0x2, P3 ;  /* 0x000067001d999a11 */ /* 0x000fc400018f149a */
[----:B------:R-:W-:-:S03]  /*20f0*/  IADD3 R154, R155, c[0x0][0x1d4], RZ ;  /* 0x000075009b9a7a10 */ /* 0x000fc60007ffe0ff */
[----:B---3--:R4:W3:Y:S01]  /*2100*/  @!P1 LDG.E.64 R94, [R152.64] ;  /* 0x00000024985e9981 */ /* 0x0088e2000c1e1b00 */
[-C--:B------:R-:W-:Y:S01]  /*2110*/  ISETP.GE.OR P1, PT, R162, R7.reuse, P0 ;  /* 0x00000007a200720c */ /* 0x080fe20000726670 */
[----:B------:R-:W-:Y:S01]  /*2120*/  IMAD.SHL.U32 R164, R154, 0x4, RZ ;  /* 0x000000049aa47824 */ /* 0x000fe200078e00ff */
[----:B------:R-:W-:Y:S02]  /*2130*/  IADD3 R161, R161, c[0x0][0x1d4], RZ ;  /* 0x00007500a1a17a10 */ /* 0x000fe40007ffe0ff */
[----:B------:R-:W-:Y:S02]  /*2140*/  FSEL R97, R97, RZ, P2 ;  /* 0x000000ff61617208 */ /* 0x000fe40001000000 */
[----:B------:R-:W-:Y:S02]  /*2150*/  ISETP.GE.OR P3, PT, R164, R7, P0 ;  /* 0x00000007a400720c */ /* 0x000fe40000766670 */
[----:B------:R-:W-:-:S05]  /*2160*/  FSEL R96, R96, RZ, P2 ;  /* 0x000000ff60607208 */ /* 0x000fca0001000000 */
[----:B------:R-:W-:-:S04]  /*2170*/  @!P1 IADD3 R29, P4, R6, R162, RZ ;  /* 0x000000a2061d9210 */ /* 0x000fc80007f9e0ff */
[----:B------:R-:W-:Y:S02]  /*2180*/  @!P1 LEA.HI.X.SX32 R162, R162, R27, 0x1, P4 ;  /* 0x0000001ba2a29211 */ /* 0x000fe400020f0eff */
[----:B-1----:R-:W-:-:S04]  /*2190*/  @!P1 LEA R150, P4, R29, c[0x0][0x198], 0x2 ;  /* 0x000066001d969a11 */ /* 0x002fc800078810ff */
[----:B------:R-:W-:Y:S02]  /*21a0*/  @!P1 LEA.HI.X R151, R29, c[0x0][0x19c], R162, 0x2, P4 ;  /* 0x000067001d979a11 */ /* 0x000fe400020f14a2 */
[----:B------:R-:W-:Y:S02]  /*21b0*/  @!P3 IADD3 R29, P4, R6, R164, RZ ;  /* 0x000000a4061db210 */ /* 0x000fe40007f9e0ff */
[----:B------:R-:W-:Y:S01]  /*21c0*/  IADD3 R158, R158, c[0x0][0x1d4], RZ ;  /* 0x000075009e9e7a10 */ /* 0x000fe20007ffe0ff */
[----:B------:R1:W2:Y:S01]  /*21d0*/  @!P1 LDG.E.64 R96, [R150.64] ;  /* 0x0000002496609981 */ /* 0x0002a2000c1e1b00 */
[----:B------:R-:W-:Y:S02]  /*21e0*/  @!P3 LEA.HI.X.SX32 R162, R164, R27, 0x1, P4 ;  /* 0x0000001ba4a2b211 */ /* 0x000fe400020f0eff */
[----:B----4-:R-:W-:Y:S02]  /*21f0*/  @!P3 LEA R152, P4, R29, c[0x0][0x198], 0x2 ;  /* 0x000066001d98ba11 */ /* 0x010fe400078810ff */
[----:B------:R-:W-:-:S02]  /*2200*/  SHF.L.U32 R164, R161, 0x2, RZ ;  /* 0x00000002a1a47819 */ /* 0x000fc400000006ff */
[----:B------:R-:W-:Y:S02]  /*2210*/  @!P3 LEA.HI.X R153, R29, c[0x0][0x19c], R162, 0x2, P4 ;  /* 0x000067001d99ba11 */ /* 0x000fe400020f14a2 */
[----:B------:R-:W-:Y:S02]  /*2220*/  ISETP.GE.OR P4, PT, R164, R7, P0 ;  /* 0x00000007a400720c */ /* 0x000fe40000786670 */
[----:B------:R-:W-:Y:S02]  /*2230*/  FSEL R99, R99, RZ, P2 ;  /* 0x000000ff63637208 */ /* 0x000fe40001000000 */
[----:B------:R-:W-:Y:S01]  /*2240*/  FSEL R98, R98, RZ, P2 ;  /* 0x000000ff62627208 */ /* 0x000fe20001000000 */
[----:B-1----:R-:W-:Y:S02]  /*2250*/  IMAD.SHL.U32 R150, R158, 0x4, RZ ;  /* 0x000000049e967824 */ /* 0x002fe400078e00ff */
[----:B------:R-:W-:-:S03]  /*2260*/  IMAD R155, R160, 0xa, R159 ;  /* 0x0000000aa09b7824 */ /* 0x000fc600078e029f */
[----:B------:R1:W4:Y:S03]  /*2270*/  @!P3 LDG.E.64 R98, [R152.64] ;  /* 0x000000249862b981 */ /* 0x000326000c1e1b00 */
[----:B------:R-:W-:Y:S02]  /*2280*/  @!P4 IADD3 R29, P1, R6, R164, RZ ;  /* 0x000000a4061dc210 */ /* 0x000fe40007f3e0ff */
[----:B------:R-:W-:Y:S02]  /*2290*/  ISETP.GE.OR P3, PT, R150, R7, P0 ;  /* 0x000000079600720c */ /* 0x000fe40000766670 */
[----:B------:R-:W-:Y:S02]  /*22a0*/  @!P4 LEA.HI.X.SX32 R164, R164, R27, 0x1, P1 ;  /* 0x0000001ba4a4c211 */ /* 0x000fe400008f0eff */
[----:B------:R-:W-:Y:S02]  /*22b0*/  @!P4 LEA R162, P1, R29, c[0x0][0x198], 0x2 ;  /* 0x000066001da2ca11 */ /* 0x000fe400078210ff */
[----:B------:R-:W-:-:S02]  /*22c0*/  FSEL R101, R101, RZ, P2 ;  /* 0x000000ff65657208 */ /* 0x000fc40001000000 */
[----:B------:R-:W-:Y:S01]  /*22d0*/  @!P4 LEA.HI.X R163, R29, c[0x0][0x19c], R164, 0x2, P1 ;  /* 0x000067001da3ca11 */ /* 0x000fe200008f14a4 */
[----:B------:R-:W-:Y:S01]  /*22e0*/  IMAD.SHL.U32 R164, R155, 0x4, RZ ;  /* 0x000000049ba47824 */ /* 0x000fe200078e00ff */
[----:B------:R-:W-:-:S04]  /*22f0*/  FSEL R100, R100, RZ, P2 ;  /* 0x000000ff64647208 */ /* 0x000fc80001000000 */
[----:B------:R-:W-:Y:S02]  /*2300*/  ISETP.GE.OR P1, PT, R164, R7, P0 ;  /* 0x00000007a400720c */ /* 0x000fe40000726670 */
[----:B------:R0:W2:Y:S01]  /*2310*/  @!P4 LDG.E.64 R100, [R162.64] ;  /* 0x00000024a264c981 */ /* 0x0000a2000c1e1b00 */
[----:B------:R-:W-:-:S04]  /*2320*/  @!P3 IADD3 R29, P4, R6, R150, RZ ;  /* 0x00000096061db210 */ /* 0x000fc80007f9e0ff */
[----:B------:R-:W-:Y:S02]  /*2330*/  @!P3 LEA.HI.X.SX32 R150, R150, R27, 0x1, P4 ;  /* 0x0000001b9696b211 */ /* 0x000fe400020f0eff */
[----:B-1----:R-:W-:-:S04]  /*2340*/  @!P3 LEA R152, P4, R29, c[0x0][0x198], 0x2 ;  /* 0x000066001d98ba11 */ /* 0x002fc800078810ff */
[----:B------:R-:W-:Y:S02]  /*2350*/  @!P3 LEA.HI.X R153, R29, c[0x0][0x19c], R150, 0x2, P4 ;  /* 0x000067001d99ba11 */ /* 0x000fe400020f1496 */
[----:B------:R-:W-:Y:S02]  /*2360*/  @!P1 IADD3 R151, P4, R6, R164, RZ ;  /* 0x000000a406979210 */ /* 0x000fe40007f9e0ff */
[----:B------:R-:W-:Y:S02]  /*2370*/  IADD3 R29, R155, c[0x0][0x1d4], RZ ;  /* 0x000075009b1d7a10 */ /* 0x000fe40007ffe0ff */
[----:B0-----:R-:W-:Y:S02]  /*2380*/  @!P1 LEA.HI.X.SX32 R162, R164, R27, 0x1, P4 ;  /* 0x0000001ba4a29211 */ /* 0x001fe400020f0eff */
[----:B------:R-:W-:Y:S01]  /*2390*/  @!P1 LEA R150, P4, R151, c[0x0][0x198], 0x2 ;  /* 0x0000660097969a11 */ /* 0x000fe200078810ff */
[----:B------:R-:W-:-:S03]  /*23a0*/  IMAD.SHL.U32 R164, R29, 0x4, RZ ;  /* 0x000000041da47824 */ /* 0x000fc600078e00ff */
[----:B------:R-:W-:Y:S02]  /*23b0*/  @!P1 LEA.HI.X R151, R151, c[0x0][0x19c], R162, 0x2, P4 ;  /* 0x0000670097979a11 */ /* 0x000fe400020f14a2 */
[----:B------:R-:W-:Y:S02]  /*23c0*/  ISETP.GE.OR P4, PT, R164, R7, P0 ;  /* 0x00000007a400720c */ /* 0x000fe40000786670 */
[----:B------:R-:W-:Y:S02]  /*23d0*/  FSEL R103, R103, RZ, P2 ;  /* 0x000000ff67677208 */ /* 0x000fe40001000000 */
[----:B------:R-:W-:Y:S02]  /*23e0*/  FSEL R102, R102, RZ, P2 ;  /* 0x000000ff66667208 */ /* 0x000fe40001000000 */
[----:B------:R-:W-:-:S04]  /*23f0*/  IADD3 R154, R154, c[0x0][0x1d4], RZ ;  /* 0x000075009a9a7a10 */ /* 0x000fc80007ffe0ff */
[----:B------:R0:W2:Y:S03]  /*2400*/  @!P1 LDG.E.64 R102, [R150.64] ;  /* 0x0000002496669981 */ /* 0x0000a6000c1e1b00 */
[----:B------:R-:W-:Y:S01]  /*2410*/  @!P4 IADD3 R155, P1, R6, R164, RZ ;  /* 0x000000a4069bc210 */ /* 0x000fe20007f3e0ff */
[----:B------:R-:W-:-:S03]  /*2420*/  IMAD.SHL.U32 R154, R154, 0x4, RZ ;  /* 0x000000049a9a7824 */ /* 0x000fc600078e00ff */
[----:B------:R-:W-:Y:S02]  /*2430*/  @!P4 LEA.HI.X.SX32 R164, R164, R27, 0x1, P1 ;  /* 0x0000001ba4a4c211 */ /* 0x000fe400008f0eff */
[----:B------:R-:W-:Y:S02]  /*2440*/  @!P4 LEA R162, P1, R155, c[0x0][0x198], 0x2 ;  /* 0x000066009ba2ca11 */ /* 0x000fe400078210ff */
[----:B------:R-:W-:Y:S02]  /*2450*/  FSEL R105, R105, RZ, P2 ;  /* 0x000000ff69697208 */ /* 0x000fe40001000000 */
[----:B------:R-:W-:Y:S02]  /*2460*/  FSEL R104, R104, RZ, P2 ;  /* 0x000000ff68687208 */ /* 0x000fe40001000000 */
[----:B------:R-:W-:Y:S01]  /*2470*/  @!P4 LEA.HI.X R163, R155, c[0x0][0x19c], R164, 0x2, P1 ;  /* 0x000067009ba3ca11 */ /* 0x000fe200008f14a4 */
[----:B------:R-:W-:Y:S01]  /*2480*/  IMAD R157, R160, 0xd, R159 ;  /* 0x0000000da09d7824 */ /* 0x000fe200078e029f */
[----:B------:R-:W-:-:S02]  /*2490*/  ISETP.GE.OR P1, PT, R154, R7, P0 ;  /* 0x000000079a00720c */ /* 0x000fc40000726670 */
[----:B------:R1:W2:Y:S01]  /*24a0*/  @!P3 LDG.E.64 R104, [R152.64] ;  /* 0x000000249868b981 */ /* 0x0002a2000c1e1b00 */
[----:B------:R-:W-:Y:S02]  /*24b0*/  FSEL R107, R107, RZ, P2 ;  /* 0x000000ff6b6b7208 */ /* 0x000fe40001000000 */
[----:B------:R-:W-:-:S06]  /*24c0*/  FSEL R106, R106, RZ, P2 ;  /* 0x000000ff6a6a7208 */ /* 0x000fcc0001000000 */
[----:B------:R0:W2:Y:S01]  /*24d0*/  @!P4 LDG.E.64 R106, [R162.64] ;  /* 0x00000024a26ac981 */ /* 0x0000a2000c1e1b00 */
[----:B-1----:R-:W-:Y:S01]  /*24e0*/  IMAD.SHL.U32 R152, R157, 0x4, RZ ;  /* 0x000000049d987824 */ /* 0x002fe200078e00ff */
[----:B0-----:R-:W-:-:S04]  /*24f0*/  @!P1 IADD3 R150, P4, R6, R154, RZ ;  /* 0x0000009a06969210 */ /* 0x001fc80007f9e0ff */
[----:B------:R-:W-:Y:S02]  /*2500*/  ISETP.GE.OR P3, PT, R152, R7, P0 ;  /* 0x000000079800720c */ /* 0x000fe40000766670 */
[----:B------:R-:W-:Y:S02]  /*2510*/  @!P1 LEA.HI.X.SX32 R151, R154, R27, 0x1, P4 ;  /* 0x0000001b9a979211 */ /* 0x000fe400020f0eff */
[C---:B------:R-:W-:Y:S02]  /*2520*/  @!P1 LEA R154, P4, R150.reuse, c[0x0][0x198], 0x2 ;  /* 0x00006600969a9a11 */ /* 0x040fe400078810ff */
[----:B------:R-:W-:Y:S02]  /*2530*/  IADD3 R157, R157, c[0x0][0x1d4], RZ ;  /* 0x000075009d9d7a10 */ /* 0x000fe40007ffe0ff */
[----:B------:R-:W-:-:S05]  /*2540*/  @!P1 LEA.HI.X R155, R150, c[0x0][0x19c], R151, 0x2, P4 ;  /* 0x00006700969b9a11 */ /* 0x000fca00020f1497 */
[----:B------:R-:W-:Y:S01]  /*2550*/  @!P3 IADD3 R150, P4, R6, R152, RZ ;  /* 0x000000980696b210 */ /* 0x000fe20007f9e0ff */
[----:B------:R-:W-:-:S03]  /*2560*/  IMAD.SHL.U32 R162, R157, 0x4, RZ ;  /* 0x000000049da27824 */ /* 0x000fc600078e00ff */
[----:B------:R-:W-:Y:S02]  /*2570*/  @!P3 LEA.HI.X.SX32 R151, R152, R27, 0x1, P4 ;  /* 0x0000001b9897b211 */ /* 0x000fe400020f0eff */
[----:B------:R-:W-:-:S04]  /*2580*/  @!P3 LEA R152, P4, R150, c[0x0][0x198], 0x2 ;  /* 0x000066009698ba11 */ /* 0x000fc800078810ff */
[----:B------:R-:W-:Y:S02]  /*2590*/  @!P3 LEA.HI.X R153, R150, c[0x0][0x19c], R151, 0x2, P4 ;  /* 0x000067009699ba11 */ /* 0x000fe400020f1497 */
[----:B------:R-:W-:Y:S02]  /*25a0*/  ISETP.GE.OR P4, PT, R162, R7, P0 ;  /* 0x00000007a200720c */ /* 0x000fe40000786670 */
[----:B------:R-:W-:Y:S02]  /*25b0*/  FSEL R109, R109, RZ, P2 ;  /* 0x000000ff6d6d7208 */ /* 0x000fe40001000000 */
[----:B------:R-:W-:Y:S02]  /*25c0*/  FSEL R108, R108, RZ, P2 ;  /* 0x000000ff6c6c7208 */ /* 0x000fe40001000000 */
[----:B------:R-:W-:Y:S02]  /*25d0*/  IADD3 R161, R161, c[0x0][0x1d4], RZ ;  /* 0x00007500a1a17a10 */ /* 0x000fe40007ffe0ff */
[----:B------:R-:W-:-:S02]  /*25e0*/  FSEL R113, R113, RZ, P2 ;  /* 0x000000ff71717208 */ /* 0x000fc40001000000 */
[----:B------:R-:W-:Y:S01]  /*25f0*/  FSEL R112, R112, RZ, P2 ;  /* 0x000000ff70707208 */ /* 0x000fe20001000000 */
[----:B------:R0:W2:Y:S02]  /*2600*/  @!P3 LDG.E.64 R108, [R152.64] ;  /* 0x00000024986cb981 */ /* 0x0000a4000c1e1b00 */
[----:B------:R-:W-:-:S03]  /*2610*/  @!P4 IADD3 R151, P3, R6, R162, RZ ;  /* 0x000000a20697c210 */ /* 0x000fc60007f7e0ff */
[----:B------:R1:W2:Y:S01]  /*2620*/  @!P1 LDG.E.64 R112, [R154.64] ;  /* 0x000000249a709981 */ /* 0x0002a2000c1e1b00 */
[----:B------:R-:W-:Y:S01]  /*2630*/  @!P4 LEA.HI.X.SX32 R162, R162, R27, 0x1, P3 ;  /* 0x0000001ba2a2c211 */ /* 0x000fe200018f0eff */
[----:B0-----:R-:W-:Y:S01]  /*2640*/  IMAD.SHL.U32 R152, R161, 0x4, RZ ;  /* 0x00000004a1987824 */ /* 0x001fe200078e00ff */
[C---:B------:R-:W-:Y:S02]  /*2650*/  @!P4 LEA R150, P3, R151.reuse, c[0x0][0x198], 0x2 ;  /* 0x000066009796ca11 */ /* 0x040fe400078610ff */
[----:B------:R-:W-:Y:S02]  /*2660*/  LEA R161, R160, R159, 0x4 ;  /* 0x0000009fa0a17211 */ /* 0x000fe400078e20ff */
[----:B------:R-:W-:Y:S02]  /*2670*/  ISETP.GE.OR P1, PT, R152, R7, P0 ;  /* 0x000000079800720c */ /* 0x000fe40000726670 */
[----:B------:R-:W-:Y:S01]  /*2680*/  @!P4 LEA.HI.X R151, R151, c[0x0][0x19c], R162, 0x2, P3 ;  /* 0x000067009797ca11 */ /* 0x000fe200018f14a2 */
[----:B------:R-:W-:Y:S01]  /*2690*/  IMAD.SHL.U32 R162, R161, 0x4, RZ ;  /* 0x00000004a1a27824 */ /* 0x000fe200078e00ff */
[----:B------:R-:W-:-:S02]  /*26a0*/  FSEL R111, R111, RZ, P2 ;  /* 0x000000ff6f6f7208 */ /* 0x000fc40001000000 */
[----:B------:R-:W-:Y:S02]  /*26b0*/  FSEL R110, R110, RZ, P2 ;  /* 0x000000ff6e6e7208 */ /* 0x000fe40001000000 */
[----:B------:R-:W-:-:S04]  /*26c0*/  ISETP.GE.OR P3, PT, R162, R7, P0 ;  /* 0x00000007a200720c */ /* 0x000fc80000766670 */
[----:B------:R0:W2:Y:S01]  /*26d0*/  @!P4 LDG.E.64 R110, [R150.64] ;  /* 0x00000024966ec981 */ /* 0x0000a2000c1e1b00 */
[----:B------:R-:W-:Y:S02]  /*26e0*/  @!P1 IADD3 R153, P4, R6, R152, RZ ;  /* 0x0000009806999210 */ /* 0x000fe40007f9e0ff */
[----:B------:R-:W-:Y:S02]  /*26f0*/  IADD3 R161, R161, c[0x0][0x1d4], RZ ;  /* 0x00007500a1a17a10 */ /* 0x000fe40007ffe0ff */
[----:B0-----:R-:W-:Y:S02]  /*2700*/  @!P1 LEA.HI.X.SX32 R150, R152, R27, 0x1, P4 ;  /* 0x0000001b98969211 */ /* 0x001fe400020f0eff */
[----:B------:R-:W-:-:S04]  /*2710*/  @!P1 LEA R152, P4, R153, c[0x0][0x198], 0x2 ;  /* 0x0000660099989a11 */ /* 0x000fc800078810ff */
[----:B------:R-:W-:Y:S02]  /*2720*/  @!P1 LEA.HI.X R153, R153, c[0x0][0x19c], R150, 0x2, P4 ;  /* 0x0000670099999a11 */ /* 0x000fe400020f1496 */
[----:B------:R-:W-:-:S04]  /*2730*/  @!P3 IADD3 R150, P4, R6, R162, RZ ;  /* 0x000000a20696b210 */ /* 0x000fc80007f9e0ff */
[----:B------:R-:W-:Y:S01]  /*2740*/  @!P3 LEA.HI.X.SX32 R151, R162, R27, 0x1, P4 ;  /* 0x0000001ba297b211 */ /* 0x000fe200020f0eff */
[----:B------:R-:W-:Y:S01]  /*2750*/  IMAD.SHL.U32 R162, R161, 0x4, RZ ;  /* 0x00000004a1a27824 */ /* 0x000fe200078e00ff */
[----:B-1----:R-:W-:-:S04]  /*2760*/  @!P3 LEA R154, P4, R150, c[0x0][0x198], 0x2 ;  /* 0x00006600969aba11 */ /* 0x002fc800078810ff */
[----:B------:R-:W-:Y:S02]  /*2770*/  @!P3 LEA.HI.X R155, R150, c[0x0][0x19c], R151, 0x2, P4 ;  /* 0x00006700969bba11 */ /* 0x000fe400020f1497 */
[----:B------:R-:W-:Y:S02]  /*2780*/  ISETP.GE.OR P4, PT, R162, R7, P0 ;  /* 0x00000007a200720c */ /* 0x000fe40000786670 */
[----:B------:R-:W-:Y:S02]  /*2790*/  FSEL R115, R115, RZ, P2 ;  /* 0x000000ff73737208 */ /* 0x000fe40001000000 */
[----:B------:R-:W-:Y:S02]  /*27a0*/  FSEL R114, R114, RZ, P2 ;  /* 0x000000ff72727208 */ /* 0x000fe40001000000 */
[----:B------:R-:W-:-:S04]  /*27b0*/  IADD3 R158, R158, c[0x0][0x1d4], RZ ;  /* 0x000075009e9e7a10 */ /* 0x000fc80007ffe0ff */
[----:B------:R0:W2:Y:S01]  /*27c0*/  @!P3 LDG.E.64 R114, [R154.64] ;  /* 0x000000249a72b981 */ /* 0x0000a2000c1e1b00 */
[----:B------:R-:W-:Y:S02]  /*27d0*/  FSEL R119, R119, RZ, P2 ;  /* 0x000000ff77777208 */ /* 0x000fe40001000000 */
[----:B------:R-:W-:Y:S02]  /*27e0*/  @!P4 IADD3 R151, P3, R6, R162, RZ ;  /* 0x000000a20697c210 */ /* 0x000fe40007f7e0ff */
[----:B------:R-:W-:Y:S01]  /*27f0*/  FSEL R118, R118, RZ, P2 ;  /* 0x000000ff76767208 */ /* 0x000fe20001000000 */
[----:B------:R-:W-:Y:S01]  /*2800*/  IMAD.SHL.U32 R158, R158, 0x4, RZ ;  /* 0x000000049e9e7824 */ /* 0x000fe200078e00ff */
[----:B------:R-:W-:Y:S02]  /*2810*/  @!P4 LEA.HI.X.SX32 R162, R162, R27, 0x1, P3 ;  /* 0x0000001ba2a2c211 */ /* 0x000fe400018f0eff */
[----:B------:R-:W-:Y:S02]  /*2820*/  @!P4 LEA R150, P3, R151, c[0x0][0x198], 0x2 ;  /* 0x000066009796ca11 */ /* 0x000fe400078610ff */
[----:B------:R1:W2:Y:S01]  /*2830*/  @!P1 LDG.E.64 R118, [R152.64] ;  /* 0x0000002498769981 */ /* 0x0002a2000c1e1b00 */
[----:B------:R-:W-:-:S02]  /*2840*/  ISETP.GE.OR P1, PT, R158, R7, P0 ;  /* 0x000000079e00720c */ /* 0x000fc40000726670 */
[----:B------:R-:W-:Y:S01]  /*2850*/  @!P4 LEA.HI.X R151, R151, c[0x0][0x19c], R162, 0x2, P3 ;  /* 0x000067009797ca11 */ /* 0x000fe200018f14a2 */
[----:B------:R-:W-:Y:S01]  /*2860*/  IMAD R162, R160, 0x13, R159 ;  /* 0x00000013a0a27824 */ /* 0x000fe200078e029f */
[----:B------:R-:W-:Y:S02]  /*2870*/  FSEL R117, R117, RZ, P2 ;  /* 0x000000ff75757208 */ /* 0x000fe40001000000 */
[----:B------:R-:W-:Y:S01]  /*2880*/  FSEL R116, R116, RZ, P2 ;  /* 0x000000ff74747208 */ /* 0x000fe20001000000 */
[----:B------:R-:W-:-:S05]  /*2890*/  IMAD.SHL.U32 R164, R162, 0x4, RZ ;  /* 0x00000004a2a47824 */ /* 0x000fca00078e00ff */
[----:B------:R-:W-:Y:S01]  /*28a0*/  ISETP.GE.OR P3, PT, R164, R7, P0 ;  /* 0x00000007a400720c */ /* 0x000fe20000766670 */
[----:B------:R1:W2:Y:S01]  /*28b0*/  @!P4 LDG.E.64 R116, [R150.64] ;  /* 0x000000249674c981 */ /* 0x0002a2000c1e1b00 */
[----:B0-----:R-:W-:-:S04]  /*28c0*/  @!P1 IADD3 R155, P4, R6, R158, RZ ;  /* 0x0000009e069b9210 */ /* 0x001fc80007f9e0ff */
[----:B-1----:R-:W-:Y:S02]  /*28d0*/  @!P1 LEA.HI.X.SX32 R150, R158, R27, 0x1, P4 ;  /* 0x0000001b9e969211 */ /* 0x002fe400020f0eff */
[C---:B------:R-:W-:Y:S02]  /*28e0*/  @!P1 LEA R154, P4, R155.reuse, c[0x0][0x198], 0x2 ;  /* 0x000066009b9a9a11 */ /* 0x040fe400078810ff */
[----:B------:R-:W-:Y:S02]  /*28f0*/  IADD3 R158, R162, c[0x0][0x1d4], RZ ;  /* 0x00007500a29e7a10 */ /* 0x000fe40007ffe0ff */
[----:B------:R-:W-:Y:S02]  /*2900*/  @!P1 LEA.HI.X R155, R155, c[0x0][0x19c], R150, 0x2, P4 ;  /* 0x000067009b9b9a11 */ /* 0x000fe400020f1496 */
        /* <DEDUP_REMOVED lines=12> */
[----:B------:R-:W-:Y:S02]  /*29d0*/  FSEL R124, R124, RZ, P2 ;  /* 0x000000ff7c7c7208 */ /* 0x000fe40001000000 */
[----:B------:R-:W-:Y:S02]  /*29e0*/  @!P4 LEA.HI.X.SX32 R162, R162, R27, 0x1, P3 ;  /* 0x0000001ba2a2c211 */ /* 0x000fe400018f0eff */
[----:B------:R-:W-:Y:S01]  /*29f0*/  @!P4 LEA R150, P3, R151, c[0x0][0x198], 0x2 ;  /* 0x000066009796ca11 */ /* 0x000fe200078610ff */
[----:B0-----:R-:W-:Y:S01]  /*2a00*/  IMAD.SHL.U32 R152, R29, 0x4, RZ ;  /* 0x000000041d987824 */ /* 0x001fe200078e00ff */
[----:B------:R0:W2:Y:S02]  /*2a10*/  @!P1 LDG.E.64 R124, [R154.64] ;  /* 0x000000249a7c9981 */ /* 0x0000a4000c1e1b00 */
[----:B------:R-:W-:Y:S01]  /*2a20*/  @!P4 LEA.HI.X R151, R151, c[0x0][0x19c], R162, 0x2, P3 ;  /* 0x000067009797ca11 */ /* 0x000fe200018f14a2 */
[----:B------:R-:W-:Y:S01]  /*2a30*/  IMAD R162, R160, 0x16, R159 ;  /* 0x00000016a0a27824 */ /* 0x000fe200078e029f */
[----:B------:R-:W-:-:S02]  /*2a40*/  ISETP.GE.OR P1, PT, R152, R7, P0 ;  /* 0x000000079800720c */ /* 0x000fc40000726670 */
[----:B------:R-:W-:Y:S01]  /*2a50*/  FSEL R123, R123, RZ, P2 ;  /* 0x000000ff7b7b7208 */ /* 0x000fe20001000000 */
[----:B------:R-:W-:Y:S01]  /*2a60*/  IMAD.SHL.U32 R164, R162, 0x4, RZ ;  /* 0x00000004a2a47824 */ /* 0x000fe200078e00ff */
[----:B------:R-:W-:-:S04]  /*2a70*/  FSEL R122, R122, RZ, P2 ;  /* 0x000000ff7a7a7208 */ /* 0x000fc80001000000 */
[----:B------:R-:W-:Y:S02]  /*2a80*/  ISETP.GE.OR P3, PT, R164, R7, P0 ;  /* 0x00000007a400720c */ /* 0x000fe40000766670 */
[----:B------:R1:W2:Y:S03]  /*2a90*/  @!P4 LDG.E.64 R122, [R150.64] ;  /* 0x00000024967ac981 */ /* 0x0002a6000c1e1b00 */
[----:B------:R-:W-:-:S04]  /*2aa0*/  @!P1 IADD3 R29, P4, R6, R152, RZ ;  /* 0x00000098061d9210 */ /* 0x000fc80007f9e0ff */
[----:B-1----:R-:W-:Y:S02]  /*2ab0*/  @!P1 LEA.HI.X.SX32 R150, R152, R27, 0x1, P4 ;  /* 0x0000001b98969211 */ /* 0x002fe400020f0eff */
[----:B------:R-:W-:-:S04]  /*2ac0*/  @!P1 LEA R152, P4, R29, c[0x0][0x198], 0x2 ;  /* 0x000066001d989a11 */ /* 0x000fc800078810ff */
[----:B------:R-:W-:Y:S02]  /*2ad0*/  @!P1 LEA.HI.X R153, R29, c[0x0][0x19c], R150, 0x2, P4 ;  /* 0x000067001d999a11 */ /* 0x000fe400020f1496 */
[----:B------:R-:W-:Y:S02]  /*2ae0*/  @!P3 IADD3 R150, P4, R6, R164, RZ ;  /* 0x000000a40696b210 */ /* 0x000fe40007f9e0ff */
[----:B------:R-:W-:Y:S02]  /*2af0*/  IADD3 R29, R162, c[0x0][0x1d4], RZ ;  /* 0x00007500a21d7a10 */ /* 0x000fe40007ffe0ff */
[----:B------:R-:W-:Y:S02]  /*2b00*/  @!P3 LEA.HI.X.SX32 R151, R164, R27, 0x1, P4 ;  /* 0x0000001ba497b211 */ /* 0x000fe400020f0eff */
[----:B0-----:R-:W-:Y:S02]  /*2b10*/  @!P3 LEA R154, P4, R150, c[0x0][0x198], 0x2 ;  /* 0x00006600969aba11 */ /* 0x001fe400078810ff */
[----:B------:R-:W-:-:S02]  /*2b20*/  SHF.L.U32 R162, R29, 0x2, RZ ;  /* 0x000000021da27819 */ /* 0x000fc400000006ff */
[----:B------:R-:W-:Y:S02]  /*2b30*/  @!P3 LEA.HI.X R155, R150, c[0x0][0x19c], R151, 0x2, P4 ;  /* 0x00006700969bba11 */ /* 0x000fe400020f1497 */
[----:B------:R-:W-:Y:S02]  /*2b40*/  ISETP.GE.OR P4, PT, R162, R7, P0 ;  /* 0x00000007a200720c */ /* 0x000fe40000786670 */
[----:B------:R-:W-:Y:S02]  /*2b50*/  FSEL R127, R127, RZ, P2 ;  /* 0x000000ff7f7f7208 */ /* 0x000fe40001000000 */
[----:B------:R-:W-:-:S06]  /*2b60*/  FSEL R126, R126, RZ, P2 ;  /* 0x000000ff7e7e7208 */ /* 0x000fcc0001000000 */
[----:B------:R0:W2:Y:S03]  /*2b70*/  @!P3 LDG.E.64 R126, [R154.64] ;  /* 0x000000249a7eb981 */ /* 0x0000a6000c1e1b00 */
[----:B------:R-:W-:Y:S02]  /*2b80*/  @!P4 IADD3 R151, P3, R6, R162, RZ ;  /* 0x000000a20697c210 */ /* 0x000fe40007f7e0ff */
[----:B------:R-:W-:Y:S02]  /*2b90*/  IADD3 R157, R157, c[0x0][0x1d4], RZ ;  /* 0x000075009d9d7a10 */ /* 0x000fe40007ffe0ff */
[----:B------:R-:W-:Y:S02]  /*2ba0*/  @!P4 LEA.HI.X.SX32 R162, R162, R27, 0x1, P3 ;  /* 0x0000001ba2a2c211 */ /* 0x000fe400018f0eff */
[----:B------:R-:W-:Y:S02]  /*2bb0*/  @!P4 LEA R150, P3, R151, c[0x0][0x198], 0x2 ;  /* 0x000066009796ca11 */ /* 0x000fe400078610ff */
[----:B------:R-:W-:-:S02]  /*2bc0*/  FSEL R131, R131, RZ, P2 ;  /* 0x000000ff83837208 */ /* 0x000fc40001000000 */
[----:B------:R-:W-:Y:S02]  /*2bd0*/  FSEL R130, R130, RZ, P2 ;  /* 0x000000ff82827208 */ /* 0x000fe40001000000 */
[----:B------:R-:W-:Y:S01]  /*2be0*/  @!P4 LEA.HI.X R151, R151, c[0x0][0x19c], R162, 0x2, P3 ;  /* 0x000067009797ca11 */ /* 0x000fe200018f14a2 */
[----:B------:R-:W-:-:S03]  /*2bf0*/  IMAD.SHL.U32 R162, R157, 0x4, RZ ;  /* 0x000000049da27824 */ /* 0x000fc600078e00ff */
[----:B------:R1:W3:Y:S01]  /*2c00*/  @!P1 LDG.E.64 R130, [R152.64] ;  /* 0x0000002498829981 */ /* 0x0002e2000c1e1b00 */
[----:B------:R-:W-:Y:S01]  /*2c10*/  IMAD R157, R160, 0x19, R159 ;  /* 0x00000019a09d7824 */ /* 0x000fe200078e029f */
[----:B------:R-:W-:Y:S02]  /*2c20*/  ISETP.GE.OR P1, PT, R162, R7, P0 ;  /* 0x00000007a200720c */ /* 0x000fe40000726670 */
[----:B------:R-:W-:Y:S01]  /*2c30*/  FSEL R129, R129, RZ, P2 ;  /* 0x000000ff81817208 */ /* 0x000fe20001000000 */
[----:B------:R-:W-:Y:S01]  /*2c40*/  IMAD.SHL.U32 R164, R157, 0x4, RZ ;  /* 0x000000049da47824 */ /* 0x000fe200078e00ff */
[----:B------:R-:W-:-:S04]  /*2c50*/  FSEL R128, R128, RZ, P2 ;  /* 0x000000ff80807208 */ /* 0x000fc80001000000 */
[----:B------:R-:W-:Y:S02]  /*2c60*/  ISETP.GE.OR P3, PT, R164, R7, P0 ;  /* 0x00000007a400720c */ /* 0x000fe40000766670 */
[----:B------:R1:W3:Y:S03]  /*2c70*/  @!P4 LDG.E.64 R128, [R150.64] ;  /* 0x000000249680c981 */ /* 0x0002e6000c1e1b00 */
        /* <DEDUP_REMOVED lines=12> */
[----:B------:R-:W-:-:S06]  /*2d40*/  FSEL R132, R132, RZ, P2 ;  /* 0x000000ff84847208 */ /* 0x000fcc0001000000 */
[----:B------:R0:W3:Y:S03]  /*2d50*/  @!P3 LDG.E.64 R132, [R154.64] ;  /* 0x000000249a84b981 */ /* 0x0000e6000c1e1b00 */
        /* <DEDUP_REMOVED lines=9> */
[----:B------:R-:W-:Y:S02]  /*2df0*/  @!P3 IADD3 R162, P4, R6, R164, RZ ;  /* 0x000000a406a2b210 */ /* 0x000fe40007f9e0ff */
[----:B------:R-:W-:Y:S02]  /*2e00*/  IADD3 R161, R161, c[0x0][0x1d4], RZ ;  /* 0x00007500a1a17a10 */ /* 0x000fe40007ffe0ff */
[----:B0-----:R-:W-:Y:S02]  /*2e10*/  @!P3 LEA.HI.X.SX32 R155, R164, R27, 0x1, P4 ;  /* 0x0000001ba49bb211 */ /* 0x001fe400020f0eff */
[----:B------:R-:W-:Y:S02]  /*2e20*/  @!P3 LEA R154, P4, R162, c[0x0][0x198], 0x2 ;  /* 0x00006600a29aba11 */ /* 0x000fe400078810ff */
[----:B------:R-:W-:-:S02]  /*2e30*/  FSEL R137, R137, RZ, P2 ;  /* 0x000000ff89897208 */ /* 0x000fc40001000000 */
[----:B------:R-:W-:Y:S01]  /*2e40*/  FSEL R136, R136, RZ, P2 ;  /* 0x000000ff88887208 */ /* 0x000fe20001000000 */
[----:B-1----:R-:W-:Y:S01]  /*2e50*/  IMAD.SHL.U32 R152, R161, 0x4, RZ ;  /* 0x00000004a1987824 */ /* 0x002fe200078e00ff */
[----:B------:R-:W-:Y:S01]  /*2e60*/  @!P3 LEA.HI.X R155, R162, c[0x0][0x19c], R155, 0x2, P4 ;  /* 0x00006700a29bba11 */ /* 0x000fe200020f149b */
[----:B------:R-:W-:-:S04]  /*2e70*/  IMAD R161, R160, 0x1c, R159 ;  /* 0x0000001ca0a17824 */ /* 0x000fc800078e029f */
[----:B------:R0:W3:Y:S01]  /*2e80*/  @!P3 LDG.E.64 R136, [R154.64] ;  /* 0x000000249a88b981 */ /* 0x0000e2000c1e1b00 */
[----:B------:R-:W-:Y:S02]  /*2e90*/  ISETP.GE.OR P3, PT, R152, R7, P0 ;  /* 0x000000079800720c */ /* 0x000fe40000766670 */
[----:B------:R-:W-:Y:S02]  /*2ea0*/  FSEL R139, R139, RZ, P2 ;  /* 0x000000ff8b8b7208 */ /* 0x000fe40001000000 */
[----:B------:R-:W-:Y:S01]  /*2eb0*/  FSEL R138, R138, RZ, P2 ;  /* 0x000000ff8a8a7208 */ /* 0x000fe20001000000 */
[----:B------:R-:W-:-:S05]  /*2ec0*/  IMAD.SHL.U32 R162, R161, 0x4, RZ ;  /* 0x00000004a1a27824 */ /* 0x000fca00078e00ff */
[----:B------:R1:W4:Y:S01]  /*2ed0*/  @!P1 LDG.E.64 R138, [R150.64] ;  /* 0x00000024968a9981 */ /* 0x000322000c1e1b00 */
[----:B------:R-:W-:Y:S02]  /*2ee0*/  ISETP.GE.OR P1, PT, R162, R7, P0 ;  /* 0x00000007a200720c */ /* 0x000fe40000726670 */
[----:B------:R-:W-:-:S04]  /*2ef0*/  @!P3 IADD3 R153, P4, R6, R152, RZ ;  /* 0x000000980699b210 */ /* 0x000fc80007f9e0ff */
[----:B0-----:R-:W-:Y:S02]  /*2f00*/  @!P3 LEA.HI.X.SX32 R154, R152, R27, 0x1, P4 ;  /* 0x0000001b989ab211 */ /* 0x001fe400020f0eff */
[----:B------:R-:W-:Y:S02]  /*2f10*/  @!P3 LEA R152, P4, R153, c[0x0][0x198], 0x2 ;  /* 0x000066009998ba11 */ /* 0x000fe400078810ff */
[----:B------:R-:W-:Y:S02]  /*2f20*/  IADD3 R161, R161, c[0x0][0x1d4], RZ ;  /* 0x00007500a1a17a10 */ /* 0x000fe40007ffe0ff */
[----:B------:R-:W-:Y:S02]  /*2f30*/  @!P3 LEA.HI.X R153, R153, c[0x0][0x19c], R154, 0x2, P4 ;  /* 0x000067009999ba11 */ /* 0x000fe400020f149a */
[----:B-1----:R-:W-:-:S04]  /*2f40*/  @!P1 IADD3 R151, P4, R6, R162, RZ ;  /* 0x000000a206979210 */ /* 0x002fc80007f9e0ff */
[----:B------:R-:W-:Y:S01]  /*2f50*/  @!P1 LEA.HI.X.SX32 R154, R162, R27, 0x1, P4 ;  /* 0x0000001ba29a9211 */ /* 0x000fe200020f0eff */
[----:B------:R-:W-:Y:S01]  /*2f60*/  IMAD.SHL.U32 R162, R161, 0x4, RZ ;  /* 0x00000004a1a27824 */ /* 0x000fe200078e00ff */
[----:B------:R-:W-:Y:S02]  /*2f70*/  @!P1 LEA R150, P4, R151, c[0x0][0x198], 0x2 ;  /* 0x0000660097969a11 */ /* 0x000fe400078810ff */
[----:B------:R-:W-:Y:S02]  /*2f80*/  FSEL R13, R13, RZ, P2 ;  /* 0x000000ff0d0d7208 */ /* 0x000fe40001000000 */
[----:B------:R-:W-:Y:S02]  /*2f90*/  @!P1 LEA.HI.X R151, R151, c[0x0][0x19c], R154, 0x2, P4 ;  /* 0x0000670097979a11 */ /* 0x000fe400020f149a */
[----:B------:R-:W-:Y:S02]  /*2fa0*/  FSEL R12, R12, RZ, P2 ;  /* 0x000000ff0c0c7208 */ /* 0x000fe40001000000 */
[----:B------:R-:W-:-:S04]  /*2fb0*/  ISETP.GE.OR P4, PT, R162, R7, P0 ;  /* 0x00000007a200720c */ /* 0x000fc80000786670 */
[----:B------:R0:W4:Y:S01]  /*2fc0*/  @!P1 LDG.E.64 R12, [R150.64] ;  /* 0x00000024960c9981 */ /* 0x000122000c1e1b00 */
[----:B------:R-:W-:-:S04]  /*2fd0*/  ISETP.NE.U32.AND P1, PT, RZ, c[0x0][0x200], PT ;  /* 0x00008000ff007a0c */ /* 0x000fc80003f25070 */
[----:B------:R-:W-:-:S04]  /*2fe0*/  ISETP.NE.AND.EX P1, PT, RZ, c[0x0][0x204], PT, P1 ;  /* 0x00008100ff007a0c */ /* 0x000fc80003f25310 */
[----:B------:R-:W-:-:S04]  /*2ff0*/  @!P4 IADD3 R155, P5, R6, R162, RZ ;  /* 0x000000a2069bc210 */ /* 0x000fc80007fbe0ff */
[----:B------:R-:W-:Y:S02]  /*3000*/  @!P4 LEA.HI.X.SX32 R162, R162, R27, 0x1, P5 ;  /* 0x0000001ba2a2c211 */ /* 0x000fe400028f0eff */
[----:B------:R-:W-:Y:S02]  /*3010*/  @!P4 LEA R154, P5, R155, c[0x0][0x198], 0x2 ;  /* 0x000066009b9aca11 */ /* 0x000fe400078a10ff */
[----:B------:R-:W-:Y:S02]  /*3020*/  FSEL R11, R11, RZ, P2 ;  /* 0x000000ff0b0b7208 */ /* 0x000fe40001000000 */
[----:B------:R-:W-:Y:S01]  /*3030*/  FSEL R10, R10, RZ, P2 ;  /* 0x000000ff0a0a7208 */ /* 0x000fe20001000000 */
[----:B------:R-:W-:Y:S01]  /*3040*/  @P1 IMAD R163, R2, c[0x0][0x1d4], RZ ;  /* 0x0000750002a31a24 */ /* 0x000fe200078e02ff */
[----:B------:R-:W-:Y:S02]  /*3050*/  @!P4 LEA.HI.X R155, R155, c[0x0][0x19c], R162, 0x2, P5 ;  /* 0x000067009b9bca11 */ /* 0x000fe400028f14a2 */
[----:B------:R-:W-:-:S02]  /*3060*/  IADD3 R158, R158, c[0x0][0x1d4], RZ ;  /* 0x000075009e9e7a10 */ /* 0x000fc40007ffe0ff */
[--C-:B------:R-:W-:Y:S01]  /*3070*/  @P1 SHF.R.S32.HI R162, RZ, 0x1f, R163.reuse ;  /* 0x0000001fffa21819 */ /* 0x100fe200000114a3 */
[----:B------:R1:W4:Y:S01]  /*3080*/  @!P4 LDG.E.64 R10, [R154.64] ;  /* 0x000000249a0ac981 */ /* 0x000322000c1e1b00 */
[----:B0-----:R-:W-:Y:S02]  /*3090*/  @P1 IADD3 R150, P4, P5, R156, c[0x0][0x200], R163 ;  /* 0x000080009c961a10 */ /* 0x001fe40007d9e0a3 */
[----:B------:R-:W-:Y:S02]  /*30a0*/  @P1 SHF.R.S32.HI R151, RZ, 0x1f, R156 ;  /* 0x0000001fff971819 */ /* 0x000fe4000001149c */
[----:B------:R-:W-:Y:S02]  /*30b0*/  SHF.L.U32 R158, R158, 0x2, RZ ;  /* 0x000000029e9e7819 */ /* 0x000fe400000006ff */
[----:B------:R-:W-:Y:S02]  /*30c0*/  @P1 IADD3.X R151, R151, c[0x0][0x204], R162, P4, P5 ;  /* 0x0000810097971a10 */ /* 0x000fe400027ea4a2 */
[----:B------:R-:W-:-:S02]  /*30d0*/  ISETP.GE.OR P4, PT, R158, R7, P0 ;  /* 0x000000079e00720c */ /* 0x000fc40000786670 */
[----:B------:R-:W-:Y:S01]  /*30e0*/  IADD3 R29, R29, c[0x0][0x1d4], RZ ;  /* 0x000075001d1d7a10 */ /* 0x000fe20007ffe0ff */
[----:B------:R0:W4:Y:S01]  /*30f0*/  @P1 LDG.E.U8 R162, [R150.64] ;  /* 0x0000002496a21981 */ /* 0x000122000c1e1100 */
[----:B------:R-:W-:Y:S02]  /*3100*/  FSEL R9, R9, RZ, P2 ;  /* 0x000000ff09097208 */ /* 0x000fe40001000000 */
[----:B------:R-:W-:Y:S01]  /*3110*/  FSEL R8, R8, RZ, P2 ;  /* 0x000000ff08087208 */ /* 0x000fe20001000000 */
[----:B------:R-:W-:-:S05]  /*3120*/  IMAD.SHL.U32 R164, R29, 0x4, RZ ;  /* 0x000000041da47824 */ /* 0x000fca00078e00ff */
[----:B------:R0:W4:Y:S01]  /*3130*/  @!P3 LDG.E.64 R8, [R152.64] ;  /* 0x000000249808b981 */ /* 0x000122000c1e1b00 */
[----:B------:R-:W-:Y:S02]  /*3140*/  @!P4 IADD3 R29, P5, R6, R158, RZ ;  /* 0x0000009e061dc210 */ /* 0x000fe40007fbe0ff */
[----:B------:R-:W-:Y:S02]  /*3150*/  ISETP.GE.OR P3, PT, R164, R7, P0 ;  /* 0x00000007a400720c */ /* 0x000fe40000766670 */
[----:B-1----:R-:W-:Y:S02]  /*3160*/  @!P4 LEA.HI.X.SX32 R154, R158, R27, 0x1, P5 ;  /* 0x0000001b9e9ac211 */ /* 0x002fe400028f0eff */
[----:B0-----:R-:W-:Y:S02]  /*3170*/  @!P4 LEA R150, P5, R29, c[0x0][0x198], 0x2 ;  /* 0x000066001d96ca11 */ /* 0x001fe400078a10ff */
[----:B------:R-:W-:Y:S02]  /*3180*/  FSEL R143, R143, RZ, P2 ;  /* 0x000000ff8f8f7208 */ /* 0x000fe40001000000 */
[----:B------:R-:W-:-:S02]  /*3190*/  FSEL R142, R142, RZ, P2 ;  /* 0x000000ff8e8e7208 */ /* 0x000fc40001000000 */
[----:B------:R-:W-:Y:S02]  /*31a0*/  @!P4 LEA.HI.X R151, R29, c[0x0][0x19c], R154, 0x2, P5 ;  /* 0x000067001d97ca11 */ /* 0x000fe400028f149a */
[----:B------:R-:W-:-:S03]  /*31b0*/  IADD3 R157, R157, c[0x0][0x1d4], RZ ;  /* 0x000075009d9d7a10 */ /* 0x000fc60007ffe0ff */
[----:B------:R0:W4:Y:S01]  /*31c0*/  @!P4 LDG.E.64 R142, [R150.64] ;  /* 0x00000024968ec981 */ /* 0x000122000c1e1b00 */
[----:B------:R-:W-:Y:S01]  /*31d0*/  @!P3 IADD3 R29, P4, R6, R164, RZ ;  /* 0x000000a4061db210 */ /* 0x000fe20007f9e0ff */
[----:B------:R-:W-:-:S03]  /*31e0*/  IMAD.SHL.U32 R158, R157, 0x4, RZ ;  /* 0x000000049d9e7824 */ /* 0x000fc600078e00ff */
[----:B------:R-:W-:Y:S02]  /*31f0*/  @!P3 LEA.HI.X.SX32 R154, R164, R27, 0x1, P4 ;  /* 0x0000001ba49ab211 */ /* 0x000fe400020f0eff */
[----:B------:R-:W-:-:S04]  /*3200*/  @!P3 LEA R152, P4, R29, c[0x0][0x198], 0x2 ;  /* 0x000066001d98ba11 */ /* 0x000fc800078810ff */
[----:B------:R-:W-:Y:S02]  /*3210*/  @!P3 LEA.HI.X R153, R29, c[0x0][0x19c], R154, 0x2, P4 ;  /* 0x000067001d99ba11 */ /* 0x000fe400020f149a */
[----:B------:R-:W-:Y:S02]  /*3220*/  ISETP.GE.OR P4, PT, R158, R7, P0 ;  /* 0x000000079e00720c */ /* 0x000fe40000786670 */
[----:B------:R-:W-:Y:S01]  /*3230*/  IADD3 R161, R161, c[0x0][0x1d4], RZ ;  /* 0x00007500a1a17a10 */ /* 0x000fe20007ffe0ff */
[----:B------:R-:W-:Y:S01]  /*3240*/  IMAD R159, R160, 0x1f, R159 ;  /* 0x0000001fa09f7824 */ /* 0x000fe200078e029f */
[----:B------:R-:W-:Y:S02]  /*3250*/  FSEL R141, R141, RZ, P2 ;  /* 0x000000ff8d8d7208 */ /* 0x000fe40001000000 */
[----:B------:R-:W-:Y:S01]  /*3260*/  FSEL R140, R140, RZ, P2 ;  /* 0x000000ff8c8c7208 */ /* 0x000fe20001000000 */
[----:B------:R-:W-:-:S05]  /*3270*/  IMAD.SHL.U32 R160, R161, 0x4, RZ ;  /* 0x00000004a1a07824 */ /* 0x000fca00078e00ff */
[----:B------:R1:W4:Y:S01]  /*3280*/  @!P3 LDG.E.64 R140, [R152.64] ;  /* 0x00000024988cb981 */ /* 0x000322000c1e1b00 */
[----:B------:R-:W-:Y:S02]  /*3290*/  @!P4 IADD3 R29, P5, R6, R158, RZ ;  /* 0x0000009e061dc210 */ /* 0x000fe40007fbe0ff */
[----:B------:R-:W-:Y:S02]  /*32a0*/  ISETP.GE.OR P3, PT, R160, R7, P0 ;  /* 0x00000007a000720c */ /* 0x000fe40000766670 */
[----:B------:R-:W-:Y:S02]  /*32b0*/  @!P4 LEA.HI.X.SX32 R154, R158, R27, 0x1, P5 ;  /* 0x0000001b9e9ac211 */ /* 0x000fe400028f0eff */
[----:B0-----:R-:W-:Y:S02]  /*32c0*/  @!P4 LEA R150, P5, R29, c[0x0][0x198], 0x2 ;  /* 0x000066001d96ca11 */ /* 0x001fe400078a10ff */
[----:B------:R-:W-:Y:S02]  /*32d0*/  FSEL R145, R145, RZ, P2 ;  /* 0x000000ff91917208 */ /* 0x000fe40001000000 */
[----:B------:R-:W-:Y:S01]  /*32e0*/  FSEL R144, R144, RZ, P2 ;  /* 0x000000ff90907208 */ /* 0x000fe20001000000 */
[----:B------:R-:W-:Y:S01]  /*32f0*/  IMAD.SHL.U32 R158, R159, 0x4, RZ ;  /* 0x000000049f9e7824 */ /* 0x000fe200078e00ff */
[----:B------:R-:W-:-:S03]  /*3300*/  @!P4 LEA.HI.X R151, R29, c[0x0][0x19c], R154, 0x2, P5 ;  /* 0x000067001d97ca11 */ /* 0x000fc600028f149a */
[----:B------:R-:W-:Y:S02]  /*3310*/  @!P3 IADD3 R29, P5, R6, R160, RZ ;  /* 0x000000a0061db210 */ /* 0x000fe40007fbe0ff */
[----:B------:R0:W4:Y:S01]  /*3320*/  @!P4 LDG.E.64 R144, [R150.64] ;  /* 0x000000249690c981 */ /* 0x000122000c1e1b00 */
[----:B------:R-:W-:Y:S02]  /*3330*/  ISETP.GE.OR P4, PT, R158, R7, P0 ;  /* 0x000000079e00720c */ /* 0x000fe40000786670 */
[----:B------:R-:W-:Y:S02]  /*3340*/  @!P3 LEA.HI.X.SX32 R154, R160, R27, 0x1, P5 ;  /* 0x0000001ba09ab211 */ /* 0x000fe400028f0eff */
[----:B-1----:R-:W-:Y:S02]  /*3350*/  @!P3 LEA R152, P5, R29, c[0x0][0x198], 0x2 ;  /* 0x000066001d98ba11 */ /* 0x002fe400078a10ff */
[----:B------:R-:W-:Y:S02]  /*3360*/  FSEL R147, R147, RZ, P2 ;  /* 0x000000ff93937208 */ /* 0x000fe40001000000 */
[----:B------:R-:W-:-:S02]  /*3370*/  FSEL R146, R146, RZ, P2 ;  /* 0x000000ff92927208 */ /* 0x000fc40001000000 */
[----:B------:R-:W-:-:S05]  /*3380*/  @!P3 LEA.HI.X R153, R29, c[0x0][0x19c], R154, 0x2, P5 ;  /* 0x000067001d99ba11 */ /* 0x000fca00028f149a */
[----:B------:R-:W4:Y:S01]  /*3390*/  @!P3 LDG.E.64 R146, [R152.64] ;  /* 0x000000249892b981 */ /* 0x000f22000c1e1b00 */
[----:B------:R-:W-:-:S04]  /*33a0*/  @!P4 IADD3 R29, P3, R6, R158, RZ ;  /* 0x0000009e061dc210 */ /* 0x000fc80007f7e0ff */
[----:B------:R-:W-:Y:S02]  /*33b0*/  @!P4 LEA.HI.X.SX32 R154, R158, R27, 0x1, P3 ;  /* 0x0000001b9e9ac211 */ /* 0x000fe400018f0eff */
[----:B0-----:R-:W-:Y:S02]  /*33c0*/  @!P4 LEA R150, P3, R29, c[0x0][0x198], 0x2 ;  /* 0x000066001d96ca11 */ /* 0x001fe400078610ff */
[----:B------:R-:W-:Y:S02]  /*33d0*/  FSEL R149, R149, RZ, P2 ;  /* 0x000000ff95957208 */ /* 0x000fe40001000000 */
[----:B------:R-:W-:Y:S02]  /*33e0*/  FSEL R148, R148, RZ, P2 ;  /* 0x000000ff94947208 */ /* 0x000fe40001000000 */
[----:B------:R-:W-:-:S05]  /*33f0*/  @!P4 LEA.HI.X R151, R29, c[0x0][0x19c], R154, 0x2, P3 ;  /* 0x000067001d97ca11 */ /* 0x000fca00018f149a */
[----:B------:R-:W4:Y:S01]  /*3400*/  @!P4 LDG.E.64 R148, [R150.64] ;  /* 0x000000249694c981 */ /* 0x000f22000c1e1b00 */
[----:B--2---:R-:W-:Y:S02]  /*3410*/  FMUL.FTZ R29, R20, R92 ;  /* 0x0000005c141d7220 */ /* 0x004fe40000410000 */
[----:B------:R-:W-:Y:S02]  /*3420*/  FMUL.FTZ R154, R21, R93 ;  /* 0x0000005d159a7220 */ /* 0x000fe40000410000 */
[----:B---3--:R-:W-:Y:S02]  /*3430*/  FFMA.FTZ R29, R14, R136, R29 ;  /* 0x000000880e1d7223 */ /* 0x008fe4000001001d */
[----:B------:R-:W-:Y:S02]  /*3440*/  FFMA.FTZ R154, R15, R137, R154 ;  /* 0x000000890f9a7223 */ /* 0x000fe4000001009a */
[----:B----4-:R-:W-:Y:S02]  /*3450*/  FFMA.FTZ R29, R32, R98, R29 ;  /* 0x00000062201d7223 */ /* 0x010fe4000001001d */
        /* <DEDUP_REMOVED lines=56> */
[----:B------:R-:W-:Y:S01]  /*37e0*/  FFMA.FTZ R154, R89, R147, R154 ;  /* 0x00000093599a7223 */ /* 0x000fe2000001009a */
[----:B------:R-:W-:Y:S02]  /*37f0*/  ISETP.NE.AND P1, PT, R162, RZ, P1 ;  /* 0x000000ffa200720c */ /* 0x000fe40000f25270 */
[----:B------:R-:W-:Y:S01]  /*3800*/  LOP3.LUT R155, R18, 0x1, RZ, 0xc0, !PT ;  /* 0x00000001129b7812 */ /* 0x000fe200078ec0ff */
[----:B------:R-:W-:Y:S02]  /*3810*/  FFMA.FTZ R29, R90, R148, R29 ;  /* 0x000000945a1d7223 */ /* 0x000fe4000001001d */
[----:B------:R-:W-:-:S04]  /*3820*/  FFMA.FTZ R154, R91, R149, R154 ;  /* 0x000000955b9a7223 */ /* 0x000fc8000001009a */
[----:B------:R-:W-:Y:S01]  /*3830*/  FADD.FTZ R158, R29, R154 ;  /* 0x0000009a1d9e7221 */ /* 0x000fe20000010000 */
[----:B------:R-:W-:Y:S05]  /*3840*/  BRA.DIV ~URZ, `(.L_x_3126) ;  /* 0x000030e27f007947 */ /* 0x000fea000b800000 */
[----:B------:R0:W1:Y:S02]  /*3850*/  SHFL.BFLY PT, R29, R158, 0x1, 0x1f ;  /* 0x0c201f009e1d7f89 */ /* 0x00006400000e0000 */
.L_x_3172:
        /* <DEDUP_REMOVED lines=26> */
.L_x_3128:
[----:B------:R-:W-:Y:S05]  /*3a00*/  BSYNC B1 ;  /* 0x0000000000017941 */ /* 0x000fea0003800000 */
.L_x_3127:
[----:B------:R-:W-:-:S04]  /*3a10*/  IADD3 R156, R156, 0x40, RZ ;  /* 0x000000409c9c7810 */ /* 0x000fc80007ffe0ff */
[----:B------:R-:W-:-:S13]  /*3a20*/  ISETP.GE.AND P0, PT, R156, R4, PT ;  /* 0x000000049c00720c */ /* 0x000fda0003f06270 */
[----:B01---5:R-:W-:Y:S01]  /*3a30*/  @P0 CALL.REL.NOINC `(.L_x_3125) ;  /* 0x0000001000000944 */ /* 0x023fe20003c00000 */
[----:B------:R-:W-:Y:S05]  /*3a40*/  BRA `(.L_x_3129) ;  /* 0xffffe3d000007947 */ /* 0x000fea000383ffff */
.L_x_3125:
[----:B------:R-:W-:Y:S05]  /*3a50*/  BSYNC B0 ;  /* 0x0000000000007941 */ /* 0x000fea0003800000 */
.L_x_3124:
[----:B------:R-:W-:Y:S05]  /*3a60*/  BRA.DIV ~URZ, `(.L_x_3130) ;  /* 0x00002f327f007947 */ /* 0x000fea000b800000 */
[----:B------:R3:W4:Y:S02]  /*3a70*/  SHFL.BFLY PT, R29, R3, 0x10, 0x1f ;  /* 0x0e001f00031d7f89 */ /* 0x00072400000e0000 */
.L_x_3173:
[----:B----4-:R-:W-:Y:S01]  /*3a80*/  FMNMX.FTZ R6, R29, R3, !PT ;  /* 0x000000031d067209 */ /* 0x010fe20007810000 */
[----:B------:R-:W-:Y:S05]  /*3a90*/  BRA.DIV ~URZ, `(.L_x_3131) ;  /* 0x00002f727f007947 */ /* 0x000fea000b800000 */
[----:B0--3--:R-:W0:Y:S02]  /*3aa0*/  SHFL.BFLY PT, R3, R6, 0x8, 0x1f ;  /* 0x0d001f0006037f89 */ /* 0x009e2400000e0000 */
[----:B0-----:R-:W-:-:S05]  /*3ab0*/  FMNMX.FTZ R3, R6, R3, !PT ;  /* 0x0000000306037209 */ /* 0x001fca0007810000 */
[----:B------:R-:W0:Y:S02]  /*3ac0*/  SHFL.BFLY PT, R4, R3, 0x4, 0x1f ;  /* 0x0c801f0003047f89 */ /* 0x000e2400000e0000 */
[----:B0-----:R-:W-:-:S05]  /*3ad0*/  FMNMX.FTZ R4, R3, R4, !PT ;  /* 0x0000000403047209 */ /* 0x001fca0007810000 */
[----:B------:R0:W3:Y:S02]  /*3ae0*/  SHFL.BFLY PT, R29, R4, 0x2, 0x1f ;  /* 0x0c401f00041d7f89 */ /* 0x0000e400000e0000 */
.L_x_3174:
[----:B------:R-:W-:Y:S01]  /*3af0*/  SHF.R.S32.HI R3, RZ, 0x1f, R18 ;  /* 0x0000001fff037819 */ /* 0x000fe20000011412 */
[----:B------:R-:W-:Y:S01]  /*3b00*/  WARPSYNC 0xffffffff ;  /* 0xffffffff00007948 */ /* 0x000fe20003800000 */
[----:B0--3--:R-:W-:Y:S02]  /*3b10*/  FMNMX.FTZ R4, R29, R4, !PT ;  /* 0x000000041d047209 */ /* 0x009fe40007810000 */
        /* <DEDUP_REMOVED lines=24> */
.L_x_3137:
[----:B---3--:R-:W-:Y:S01]  /*3ca0*/  IMAD.IADD R4, R3, 0x1, -R26 ;  /* 0x0000000103047824 */ /* 0x008fe200078e0a1a */
[----:B------:R-:W-:Y:S04]  /*3cb0*/  BSSY B1, `(.L_x_3134) ;  /* 0x0000010000017945 */ /* 0x000fe80003800000 */
[----:B------:R-:W-:Y:S01]  /*3cc0*/  LEA R12, R4, 0x220, 0x2 ;  /* 0x00000220040c7811 */ /* 0x000fe200078e10ff */
[----:B------:R-:W-:Y:S05]  /*3cd0*/  @!P0 BRA `(.L_x_3135) ;  /* 0x0000009000008947 */ /* 0x000fea0003800000 */
[----:B------:R-:W-:Y:S01]  /*3ce0*/  IMAD R6, R2, c[0x0][0x1d4], RZ ;  /* 0x0000750002067a24 */ /* 0x000fe200078e02ff */
[----:B------:R-:W-:-:S04]  /*3cf0*/  SHF.R.S32.HI R4, RZ, 0x1f, R3 ;  /* 0x0000001fff047819 */ /* 0x000fc80000011403 */
[--C-:B0-----:R-:W-:Y:S02]  /*3d00*/  SHF.R.S32.HI R7, RZ, 0x1f, R6.reuse ;  /* 0x0000001fff077819 */ /* 0x101fe40000011406 */
[----:B------:R-:W-:-:S04]  /*3d10*/  IADD3 R6, P2, P3, R3, c[0x0][0x200], R6 ;  /* 0x0000800003067a10 */ /* 0x000fc80007b5e006 */
[----:B------:R-:W-:-:S05]  /*3d20*/  IADD3.X R7, R4, c[0x0][0x204], R7, P2, P3 ;  /* 0x0000810004077a10 */ /* 0x000fca00017e6407 */
[----:B------:R-:W4:Y:S02]  /*3d30*/  LDG.E.U8 R6, [R6.64] ;  /* 0x0000002406067981 */ /* 0x000f24000c1e1100 */
[----:B----4-:R-:W-:-:S13]  /*3d40*/  ISETP.NE.AND P2, PT, R6, RZ, PT ;  /* 0x000000ff0600720c */ /* 0x010fda0003f45270 */
[----:B------:R-:W-:Y:S01]  /*3d50*/  @P2 IMAD.MOV.U32 R11, RZ, RZ, RZ ;  /* 0x000000ffff0b2224 */ /* 0x000fe200078e00ff */
[----:B------:R-:W-:Y:S05]  /*3d60*/  @P2 BRA `(.L_x_3136) ;  /* 0x0000004000002947 */ /* 0x000fea0003800000 */
.L_x_3135:
[----:B------:R-:W4:Y:S02]  /*3d70*/  LDS R4, [R12] ;  /* 0x000000000c047984 */ /* 0x000f240000000800 */
[----:B---34-:R-:W-:-:S04]  /*3d80*/  FADD.FTZ R4, -R13, R4 ;  /* 0x000000040d047221 */ /* 0x018fc80000010100 */
[----:B------:R-:W-:-:S04]  /*3d90*/  FMUL.FTZ R4, R4, 1.4426950216293334961 ;  /* 0x3fb8aa3b04047820 */ /* 0x000fc80000410000 */
[----:B------:R3:W4:Y:S03]  /*3da0*/  MUFU.EX2 R11, R4 ;  /* 0x00000004000b7308 */ /* 0x0007260000000800 */
.L_x_3136:
[----:B------:R-:W-:Y:S05]  /*3db0*/  BSYNC B1 ;  /* 0x0000000000017941 */ /* 0x000fea0003800000 */
.L_x_3134:
[----:B----4-:R4:W-:Y:S01]  /*3dc0*/  STS [R12], R11 ;  /* 0x0000000b0c007388 */ /* 0x0109e20000000800 */
[----:B------:R-:W-:Y:S01]  /*3dd0*/  IADD3 R3, R3, 0x80, RZ ;  /* 0x0000008003037810 */ /* 0x000fe20007ffe0ff */
[----:B------:R-:W-:-:S03]  /*3de0*/  FADD.FTZ R10, R11, R10 ;  /* 0x0000000a0b0a7221 */ /* 0x000fc60000010000 */
[----:B------:R-:W-:-:S13]  /*3df0*/  ISETP.GT.AND P2, PT, R3, R17, PT ;  /* 0x000000110300720c */ /* 0x000fda0003f44270 */
[----:B----4-:R-:W-:Y:S05]  /*3e00*/  @!P2 BRA `(.L_x_3137) ;  /* 0xfffffe900000a947 */ /* 0x010fea000383ffff */
.L_x_3133:
[----:B------:R-:W-:Y:S05]  /*3e10*/  BSYNC B0 ;  /* 0x0000000000007941 */ /* 0x000fea0003800000 */
.L_x_3132:
        /* <DEDUP_REMOVED lines=8> */
[----:B0-----:R-:W0:Y:S02]  /*3ea0*/  SHFL.BFLY PT, R7, R2, 0x4, 0x1f ;  /* 0x0c801f0002077f89 */ /* 0x001e2400000e0000 */
[----:B0-----:R-:W-:-:S05]  /*3eb0*/  FADD.FTZ R7, R2, R7 ;  /* 0x0000000702077221 */ /* 0x001fca0000010000 */
[----:B---3--:R-:W0:Y:S02]  /*3ec0*/  SHFL.BFLY PT, R4, R7, 0x2, 0x1f ;  /* 0x0c401f0007047f89 */ /* 0x008e2400000e0000 */
        /* <DEDUP_REMOVED lines=15> */
[----:B0-----:R-:W-:-:S05]  /*3fc0*/  @P0 MOV R3, c[0x0][0x268] ;  /* 0x00009a0000030a02 */ /* 0x001fca0000000f00 */
[----:B------:R-:W-:-:S04]  /*3fd0*/  @P0 IMAD R2, R22, R3, c[0x0][0x1ec] ;  /* 0x00007b0016020624 */ /* 0x000fc800078e0203 */
[----:B------:R-:W-:Y:S02]  /*3fe0*/  @P0 IMAD R7, R2, c[0x0][0x1d4], RZ ;  /* 0x0000750002070a24 */ /* 0x000fe400078e02ff */
[----:B------:R-:W-:Y:S02]  /*3ff0*/  CS2R R2, SRZ ;  /* 0x0000000000027805 */ /* 0x000fe4000001ff00 */
[--C-:B------:R-:W-:Y:S01]  /*4000*/  @P0 IMAD.MOV.U32 R2, RZ, RZ, R7.reuse ;  /* 0x000000ffff020224 */ /* 0x100fe200078e0007 */
[----:B------:R-:W-:Y:S01]  /*4010*/  @P0 SHF.R.S32.HI R3, RZ, 0x1f, R7 ;  /* 0x0000001fff030819 */ /* 0x000fe20000011407 */
[----:B------:R-:W-:Y:S05]  /*4020*/  @P1 BRA `(.L_x_3139) ;  /* 0x000000f000001947 */ /* 0x000fea0003800000 */
[----:B---3--:R-:W-:-:S04]  /*4030*/  FADD.FTZ R4, R4, 9.9999999747524270788e-07 ;  /* 0x358637bd04047421 */ /* 0x008fc80000010000 */
[----:B------:R0:W3:Y:S03]  /*4040*/  MUFU.RCP R12, R4 ;  /* 0x00000004000c7308 */ /* 0x0000e60000001000 */
.L_x_3140:
        /* <DEDUP_REMOVED lines=13> */
.L_x_3139:
[----:B------:R-:W-:Y:S05]  /*4120*/  BSYNC B0 ;  /* 0x0000000000007941 */ /* 0x000fea0003800000 */
.L_x_3138:
[----:B------:R-:W-:Y:S01]  /*4130*/  SHF.R.S32.HI R2, RZ, 0x1f, R17 ;  /* 0x0000001fff027819 */ /* 0x000fe20000011411 */
[----:B0-----:R-:W-:Y:S01]  /*4140*/  IMAD.SHL.U32 R3, R8, 0x4, RZ ;  /* 0x0000000408037824 */ /* 0x001fe200078e00ff */
[----:B------:R-:W-:Y:S01]  /*4150*/  SHF.R.S32.HI R21, RZ, 0x5, R21 ;  /* 0x00000005ff157819 */ /* 0x000fe20000011415 */
[----:B------:R-:W-:Y:S01]  /*4160*/  CS2R R14, SRZ ;  /* 0x00000000000e7805 */ /* 0x000fe2000001ff00 */
        /* <DEDUP_REMOVED lines=18> */
[----:B0-----:R-:W-:Y:S01]  /*4290*/  IMAD.IADD R20, R26, 0x1, R21 ;  /* 0x000000011a147824 */ /* 0x001fe200078e0215 */
        /* <DEDUP_REMOVED lines=8> */
[----:B---3--:R-:W-:Y:S01]  /*4320*/  IADD3 R4, -R26, -0x2, -R21 ;  /* 0xfffffffe1a047810 */ /* 0x008fe20007ffe915 */
[----:B------:R-:W-:Y:S01]  /*4330*/  BSSY B2, `(.L_x_3145) ;  /* 0x0000021000027945 */ /* 0x000fe20003800000 */
[----:B------:R-:W-:Y:S01]  /*4340*/  LOP3.LUT R5, RZ, R93, RZ, 0x33, !PT ;  /* 0x0000005dff057212 */ /* 0x000fe200078e33ff */
[----:B------:R-:W-:Y:S01]  /*4350*/  CS2R R8, SRZ ;  /* 0x0000000000087805 */ /* 0x000fe2000001ff00 */
[----:B------:R-:W-:Y:S01]  /*4360*/  MOV R94, R20 ;  /* 0x00000014005e7202 */ /* 0x000fe20000000f00 */
[----:B------:R-:W-:Y:S02]  /*4370*/  CS2R R10, SRZ ;  /* 0x00000000000a7805 */ /* 0x000fe4000001ff00 */
[----:B------:R-:W-:-:S05]  /*4380*/  IMAD.IADD R5, R4, 0x1, -R5 ;  /* 0x0000000104057824 */ /* 0x000fca00078e0a05 */
[C---:B------:R-:W-:Y:S02]  /*4390*/  LEA.HI R4, R5.reuse, 0x1, RZ, 0x1e ;  /* 0x0000000105047811 */ /* 0x040fe400078ff0ff */
[----:B------:R-:W-:Y:S02]  /*43a0*/  ISETP.GE.U32.AND P0, PT, R5, 0xc, PT ;  /* 0x0000000c0500780c */ /* 0x000fe40003f06070 */
[----:B------:R-:W-:-:S13]  /*43b0*/  LOP3.LUT P3, R4, R4, 0x3, RZ, 0xc0, !PT ;  /* 0x0000000304047812 */ /* 0x000fda000786c0ff */
[----:B------:R-:W-:Y:S05]  /*43c0*/  @!P3 BRA `(.L_x_3146) ;  /* 0x000001700000b947 */ /* 0x000fea0003800000 */
[----:B------:R-:W-:Y:S01]  /*43d0*/  IMAD R6, R20, 0x50, RZ ;  /* 0x0000005014067824 */ /* 0x000fe200078e02ff */
[----:B------:R-:W-:Y:S01]  /*43e0*/  LEA R7, R21, 0x220, 0x2 ;  /* 0x0000022015077811 */ /* 0x000fe200078e10ff */
[----:B------:R-:W-:-:S03]  /*43f0*/  IMAD.MOV.U32 R94, RZ, RZ, R20 ;  /* 0x000000ffff5e7224 */ /* 0x000fc600078e0014 */
[----:B------:R-:W-:-:S04]  /*4400*/  IADD3 R5, P3, R25, R6, RZ ;  /* 0x0000000619057210 */ /* 0x000fc80007f7e0ff */
[----:B------:R-:W-:Y:S01]  /*4410*/  LEA.HI.X.SX32 R8, R6, R27, 0x1, P3 ;  /* 0x0000001b06087211 */ /* 0x000fe200018f0eff */
[----:B------:R-:W-:Y:S01]  /*4420*/  IMAD.MOV.U32 R6, RZ, RZ, R4 ;  /* 0x000000ffff067224 */ /* 0x000fe200078e0004 */
[----:B------:R-:W-:-:S04]  /*4430*/  LEA R29, P3, R5, c[0x0][0x1a0], 0x2 ;  /* 0x00006800051d7a11 */ /* 0x000fc800078610ff */
[----:B------:R-:W-:Y:S01]  /*4440*/  LEA.HI.X R5, R5, c[0x0][0x1a4], R8, 0x2, P3 ;  /* 0x0000690005057a11 */ /* 0x000fe200018f1408 */
[----:B------:R-:W-:Y:S02]  /*4450*/  IMAD.MOV.U32 R8, RZ, RZ, RZ ;  /* 0x000000ffff087224 */ /* 0x000fe400078e00ff */
.L_x_3147:
[----:B------:R-:W-:Y:S01]  /*4460*/  IMAD.MOV.U32 R4, RZ, RZ, R29 ;  /* 0x000000ffff047224 */ /* 0x000fe200078e001d */
[----:B-----5:R0:W3:Y:S04]  /*4470*/  LDS R28, [R7] ;  /* 0x00000000071c7984 */ /* 0x0200e80000000800 */
[----:B-1----:R1:W3:Y:S01]  /*4480*/  LDG.E.128 R32, [R4.64] ;  /* 0x0000002404207981 */ /* 0x0022e2000c1e1d00 */
[----:B------:R-:W-:Y:S02]  /*4490*/  IADD3 R6, R6, -0x1, RZ ;  /* 0xffffffff06067810 */ /* 0x000fe40007ffe0ff */
[----:B------:R-:W-:Y:S02]  /*44a0*/  IADD3 R29, P4, R29, 0x500, RZ ;  /* 0x000005001d1d7810 */ /* 0x000fe40007f9e0ff */
[----:B------:R-:W-:-:S02]  /*44b0*/  ISETP.NE.AND P3, PT, R6, RZ, PT ;  /* 0x000000ff0600720c */ /* 0x000fc40003f65270 */
[----:B------:R-:W-:Y:S02]  /*44c0*/  IADD3 R94, R94, 0x4, RZ ;  /* 0x000000045e5e7810 */ /* 0x000fe40007ffe0ff */
[----:B0-----:R-:W-:Y:S01]  /*44d0*/  IADD3 R7, R7, 0x10, RZ ;  /* 0x0000001007077810 */ /* 0x001fe20007ffe0ff */
[----:B-1----:R-:W-:Y:S02]  /*44e0*/  IMAD.X R5, RZ, RZ, R5, P4 ;  /* 0x000000ffff057224 */ /* 0x002fe400020e0605 */
[-C--:B---3--:R-:W-:Y:S02]  /*44f0*/  FFMA.FTZ R8, R32, R28.reuse, R8 ;  /* 0x0000001c20087223 */ /* 0x088fe40000010008 */
[-C--:B------:R-:W-:Y:S02]  /*4500*/  FFMA.FTZ R9, R33, R28.reuse, R9 ;  /* 0x0000001c21097223 */ /* 0x080fe40000010009 */
[-C--:B------:R-:W-:Y:S02]  /*4510*/  FFMA.FTZ R10, R34, R28.reuse, R10 ;  /* 0x0000001c220a7223 */ /* 0x080fe4000001000a */
[----:B------:R-:W-:Y:S01]  /*4520*/  FFMA.FTZ R11, R35, R28, R11 ;  /* 0x0000001c230b7223 */ /* 0x000fe2000001000b */
[----:B------:R-:W-:Y:S05]  /*4530*/  @P3 BRA `(.L_x_3147) ;  /* 0xffffff2000003947 */ /* 0x000fea000383ffff */
.L_x_3146:
[----:B------:R-:W-:Y:S05]  /*4540*/  BSYNC B2 ;  /* 0x0000000000027941 */ /* 0x000fea0003800000 */
.L_x_3145:
[----:B------:R-:W-:Y:S05]  /*4550*/  @!P0 BRA `(.L_x_3144) ;  /* 0x00000ce000008947 */ /* 0x000fea0003800000 */
[----:B------:R-:W-:Y:S01]  /*4560*/  IMAD.IADD R29, R93, 0x1, -R94 ;  /* 0x000000015d1d7824 */ /* 0x000fe200078e0a5e */
[C---:B------:R-:W-:Y:S01]  /*4570*/  LEA R5, R94.reuse, 0x20, 0x2 ;  /* 0x000000205e057811 */ /* 0x040fe200078e10ff */
[----:B------:R-:W-:Y:S01]  /*4580*/  IMAD R4, R94, 0x50, RZ ;  /* 0x000000505e047824 */ /* 0x000fe200078e02ff */
[----:B------:R-:W-:Y:S02]  /*4590*/  BSSY B2, `(.L_x_3148) ;  /* 0x0000074000027945 */ /* 0x000fe40003800000 */
[----:B------:R-:W-:Y:S01]  /*45a0*/  ISETP.GT.AND P3, PT, R29, 0x30, PT ;  /* 0x000000301d00780c */ /* 0x000fe20003f64270 */
[----:B------:R-:W-:Y:S01]  /*45b0*/  IMAD R5, R26, -0x4, R5 ;  /* 0xfffffffc1a057824 */ /* 0x000fe200078e0205 */
[----:B------:R-:W-:-:S04]  /*45c0*/  IADD3 R6, P0, R25, R4, RZ ;  /* 0x0000000419067210 */ /* 0x000fc80007f1e0ff */
[----:B------:R-:W-:Y:S02]  /*45d0*/  LEA.HI.X.SX32 R7, R4, R27, 0x1, P0 ;  /* 0x0000001b04077211 */ /* 0x000fe400000f0eff */
[C---:B-----5:R-:W-:Y:S02]  /*45e0*/  LEA R28, P0, R6.reuse, c[0x0][0x1a0], 0x2 ;  /* 0x00006800061c7a11 */ /* 0x060fe400078010ff */
[----:B------:R-:W-:Y:S02]  /*45f0*/  IADD3 R92, R5, 0x220, RZ ;  /* 0x00000220055c7810 */ /* 0x000fe40007ffe0ff */
[----:B------:R-:W-:Y:S02]  /*4600*/  LEA.HI.X R29, R6, c[0x0][0x1a4], R7, 0x2, P0 ;  /* 0x00006900061d7a11 */ /* 0x000fe400000f1407 */
[----:B------:R-:W-:Y:S01]  /*4610*/  PLOP3.LUT P0, PT, PT, PT, PT, 0x80, 0x0 ;  /* 0x000000000000781c */ /* 0x000fe20003f0f070 */
[----:B------:R-:W-:Y:S07]  /*4620*/  @!P3 BRA `(.L_x_3149) ;  /* 0x000006a00000b947 */ /* 0x000fee0003800000 */
[----:B------:R-:W-:Y:S02]  /*4630*/  PLOP3.LUT P0, PT, PT, PT, PT, 0x8, 0x0 ;  /* 0x000000000000781c */ /* 0x000fe40003f0e170 */
[----:B------:R-:W-:-:S03]  /*4640*/  IADD3 R95, R93, -0x30, RZ ;  /* 0xffffffd05d5f7810 */ /* 0x000fc60007ffe0ff */
.L_x_3150:
[----:B------:R0:W3:Y:S04]  /*4650*/  LDG.E.128 R88, [R28.64] ;  /* 0x000000241c587981 */ /* 0x0000e8000c1e1d00 */
[----:B------:R0:W4:Y:S04]  /*4660*/  LDG.E.128 R84, [R28.64+0x500] ;  /* 0x000500241c547981 */ /* 0x000128000c1e1d00 */
[----:B------:R0:W5:Y:S04]  /*4670*/  LDG.E.128 R80, [R28.64+0xa00] ;  /* 0x000a00241c507981 */ /* 0x000168000c1e1d00 */
        /* <DEDUP_REMOVED lines=11> */
[----:B-1----:R0:W2:Y:S04]  /*4730*/  LDG.E.128 R32, [R28.64+0x4600] ;  /* 0x004600241c207981 */ /* 0x0020a8000c1e1d00 */
[----:B------:R0:W2:Y:S01]  /*4740*/  LDG.E.128 R4, [R28.64+0x4b00] ;  /* 0x004b00241c047981 */ /* 0x0000a2000c1e1d00 */
[----:B------:R-:W-:-:S02]  /*4750*/  IADD3 R96, P3, R28, 0x5000, RZ ;  /* 0x000050001c607810 */ /* 0x000fc40007f7e0ff */
[----:B------:R-:W-:Y:S01]  /*4760*/  IADD3 R94, R94, 0x40, RZ ;  /* 0x000000405e5e7810 */ /* 0x000fe20007ffe0ff */
[----:B------:R-:W3:Y:S02]  /*4770*/  LDS R98, [R92+-0x20] ;  /* 0xffffe0005c627984 */ /* 0x000ee40000000800 */
[----:B------:R-:W-:Y:S01]  /*4780*/  IMAD.X R97, RZ, RZ, R29, P3 ;  /* 0x000000ffff617224 */ /* 0x000fe200018e061d */
[----:B------:R-:W-:Y:S01]  /*4790*/  ISETP.GE.AND P3, PT, R94, R95, PT ;  /* 0x0000005f5e00720c */ /* 0x000fe20003f66270 */
[----:B------:R-:W4:Y:S04]  /*47a0*/  LDS R99, [R92+-0x10] ;  /* 0xfffff0005c637984 */ /* 0x000f280000000800 */
[----:B------:R-:W5:Y:S04]  /*47b0*/  LDS R100, [R92] ;  /* 0x000000005c647984 */ /* 0x000f680000000800 */
[----:B------:R-:W2:Y:S04]  /*47c0*/  LDS R101, [R92+0x10] ;  /* 0x000010005c657984 */ /* 0x000ea80000000800 */
[----:B------:R-:W1:Y:S04]  /*47d0*/  LDS R102, [R92+0x20] ;  /* 0x000020005c667984 */ /* 0x000e680000000800 */
[----:B------:R-:W1:Y:S04]  /*47e0*/  LDS R103, [R92+0x30] ;  /* 0x000030005c677984 */ /* 0x000e680000000800 */
[----:B------:R-:W1:Y:S04]  /*47f0*/  LDS R104, [R92+0x40] ;  /* 0x000040005c687984 */ /* 0x000e680000000800 */
[----:B------:R-:W1:Y:S04]  /*4800*/  LDS R105, [R92+0x50] ;  /* 0x000050005c697984 */ /* 0x000e680000000800 */
[----:B0-----:R-:W0:Y:S01]  /*4810*/  LDS R28, [R92+0x60] ;  /* 0x000060005c1c7984 */ /* 0x001e220000000800 */
[----:B---3--:R-:W-:-:S02]  /*4820*/  FFMA.FTZ R29, R88, R98, R8 ;  /* 0x00000062581d7223 */ /* 0x008fc40000010008 */
[-C--:B------:R-:W-:Y:S02]  /*4830*/  FFMA.FTZ R8, R89, R98.reuse, R9 ;  /* 0x0000006259087223 */ /* 0x080fe40000010009 */
[-C--:B------:R-:W-:Y:S02]  /*4840*/  FFMA.FTZ R9, R90, R98.reuse, R10 ;  /* 0x000000625a097223 */ /* 0x080fe4000001000a */
[----:B------:R-:W3:Y:S01]  /*4850*/  LDS R10, [R92+0x70] ;  /* 0x000070005c0a7984 */ /* 0x000ee20000000800 */
[----:B------:R-:W-:Y:S02]  /*4860*/  FFMA.FTZ R98, R91, R98, R11 ;  /* 0x000000625b627223 */ /* 0x000fe4000001000b */
[-C--:B----4-:R-:W-:Y:S01]  /*4870*/  FFMA.FTZ R29, R84, R99.reuse, R29 ;  /* 0x00000063541d7223 */ /* 0x090fe2000001001d */
[----:B------:R-:W4:Y:S01]  /*4880*/  LDS R11, [R92+0x80] ;  /* 0x000080005c0b7984 */ /* 0x000f220000000800 */
[----:B------:R-:W-:Y:S02]  /*4890*/  FFMA.FTZ R8, R85, R99, R8 ;  /* 0x0000006355087223 */ /* 0x000fe40000010008 */
[----:B-----5:R-:W-:-:S02]  /*48a0*/  FFMA.FTZ R29, R80, R100, R29 ;  /* 0x00000064501d7223 */ /* 0x020fc4000001001d */
[----:B------:R-:W5:Y:S01]  /*48b0*/  LDS R80, [R92+0x90] ;  /* 0x000090005c507984 */ /* 0x000f620000000800 */
[-C--:B------:R-:W-:Y:S02]  /*48c0*/  FFMA.FTZ R9, R86, R99.reuse, R9 ;  /* 0x0000006356097223 */ /* 0x080fe40000010009 */
[----:B------:R-:W-:Y:S02]  /*48d0*/  FFMA.FTZ R98, R87, R99, R98 ;  /* 0x0000006357627223 */ /* 0x000fe40000010062 */
[-C--:B------:R-:W-:Y:S02]  /*48e0*/  FFMA.FTZ R8, R81, R100.reuse, R8 ;  /* 0x0000006451087223 */ /* 0x080fe40000010008 */
[----:B------:R-:W0:Y:S01]  /*48f0*/  LDS R81, [R92+0xa0] ;  /* 0x0000a0005c517984 */ /* 0x000e220000000800 */
[-C--:B------:R-:W-:Y:S02]  /*4900*/  FFMA.FTZ R9, R82, R100.reuse, R9 ;  /* 0x0000006452097223 */ /* 0x080fe40000010009 */
[----:B------:R-:W-:-:S02]  /*4910*/  FFMA.FTZ R98, R83, R100, R98 ;  /* 0x0000006453627223 */ /* 0x000fc40000010062 */
[-C--:B--2---:R-:W-:Y:S02]  /*4920*/  FFMA.FTZ R29, R76, R101.reuse, R29 ;  /* 0x000000654c1d7223 */ /* 0x084fe4000001001d */
[-C--:B------:R-:W-:Y:S01]  /*4930*/  FFMA.FTZ R8, R77, R101.reuse, R8 ;  /* 0x000000654d087223 */ /* 0x080fe20000010008 */
[----:B------:R-:W2:Y:S01]  /*4940*/  LDS R76, [R92+0xb0] ;  /* 0x0000b0005c4c7984 */ /* 0x000ea20000000800 */
[-C--:B------:R-:W-:Y:S02]  /*4950*/  FFMA.FTZ R9, R78, R101.reuse, R9 ;  /* 0x000000654e097223 */ /* 0x080fe40000010009 */
[----:B------:R-:W-:Y:S02]  /*4960*/  FFMA.FTZ R98, R79, R101, R98 ;  /* 0x000000654f627223 */ /* 0x000fe40000010062 */
[-C--:B-1----:R-:W-:Y:S02]  /*4970*/  FFMA.FTZ R29, R72, R102.reuse, R29 ;  /* 0x00000066481d7223 */ /* 0x082fe4000001001d */
[-C--:B------:R-:W-:Y:S01]  /*4980*/  FFMA.FTZ R8, R73, R102.reuse, R8 ;  /* 0x0000006649087223 */ /* 0x080fe20000010008 */
[----:B------:R-:W1:Y:S01]  /*4990*/  LDS R72, [R92+0xc0] ;  /* 0x0000c0005c487984 */ /* 0x000e620000000800 */
[----:B------:R-:W-:-:S02]  /*49a0*/  FFMA.FTZ R9, R74, R102, R9 ;  /* 0x000000664a097223 */ /* 0x000fc40000010009 */
[----:B------:R-:W-:Y:S02]  /*49b0*/  FFMA.FTZ R98, R75, R102, R98 ;  /* 0x000000664b627223 */ /* 0x000fe40000010062 */
[-C--:B------:R-:W-:Y:S02]  /*49c0*/  FFMA.FTZ R29, R68, R103.reuse, R29 ;  /* 0x00000067441d7223 */ /* 0x080fe4000001001d */
[-C--:B------:R-:W-:Y:S01]  /*49d0*/  FFMA.FTZ R8, R69, R103.reuse, R8 ;  /* 0x0000006745087223 */ /* 0x080fe20000010008 */
[----:B------:R3:W1:Y:S01]  /*49e0*/  LDS R68, [R92+0xd0] ;  /* 0x0000d0005c447984 */ /* 0x0006620000000800 */
[-C--:B------:R-:W-:Y:S02]  /*49f0*/  FFMA.FTZ R9, R70, R103.reuse, R9 ;  /* 0x0000006746097223 */ /* 0x080fe40000010009 */
[----:B------:R-:W-:Y:S02]  /*4a00*/  FFMA.FTZ R98, R71, R103, R98 ;  /* 0x0000006747627223 */ /* 0x000fe40000010062 */
[----:B------:R-:W-:-:S02]  /*4a10*/  FFMA.FTZ R8, R65, R104, R8 ;  /* 0x0000006841087223 */ /* 0x000fc40000010008 */
[-C--:B------:R-:W-:Y:S01]  /*4a20*/  FFMA.FTZ R29, R64, R104.reuse, R29 ;  /* 0x00000068401d7223 */ /* 0x080fe2000001001d */
[----:B---3--:R-:W-:Y:S01]  /*4a30*/  IADD3 R92, R92, 0x100, RZ ;  /* 0x000001005c5c7810 */ /* 0x008fe20007ffe0ff */
[-C--:B------:R-:W-:Y:S02]  /*4a40*/  FFMA.FTZ R9, R66, R104.reuse, R9 ;  /* 0x0000006842097223 */ /* 0x080fe40000010009 */
[----:B------:R-:W-:Y:S02]  /*4a50*/  FFMA.FTZ R98, R67, R104, R98 ;  /* 0x0000006843627223 */ /* 0x000fe40000010062 */
[-C--:B------:R-:W-:Y:S02]  /*4a60*/  FFMA.FTZ R8, R61, R105.reuse, R8 ;  /* 0x000000693d087223 */ /* 0x080fe40000010008 */
[-C--:B------:R-:W-:Y:S02]  /*4a70*/  FFMA.FTZ R29, R60, R105.reuse, R29 ;  /* 0x000000693c1d7223 */ /* 0x080fe4000001001d */
[----:B------:R-:W-:-:S02]  /*4a80*/  FFMA.FTZ R9, R62, R105, R9 ;  /* 0x000000693e097223 */ /* 0x000fc40000010009 */
[----:B------:R-:W-:Y:S02]  /*4a90*/  FFMA.FTZ R98, R63, R105, R98 ;  /* 0x000000693f627223 */ /* 0x000fe40000010062 */
[-C--:B0-----:R-:W-:Y:S02]  /*4aa0*/  FFMA.FTZ R8, R57, R28.reuse, R8 ;  /* 0x0000001c39087223 */ /* 0x081fe40000010008 */
[-C--:B------:R-:W-:Y:S02]  /*4ab0*/  FFMA.FTZ R29, R56, R28.reuse, R29 ;  /* 0x0000001c381d7223 */ /* 0x080fe4000001001d */
[-C--:B------:R-:W-:Y:S02]  /*4ac0*/  FFMA.FTZ R9, R58, R28.reuse, R9 ;  /* 0x0000001c3a097223 */ /* 0x080fe40000010009 */
[----:B------:R-:W-:Y:S01]  /*4ad0*/  FFMA.FTZ R98, R59, R28, R98 ;  /* 0x0000001c3b627223 */ /* 0x000fe20000010062 */
[----:B------:R-:W-:Y:S01]  /*4ae0*/  MOV R28, R96 ;  /* 0x00000060001c7202 */ /* 0x000fe20000000f00 */
[----:B------:R-:W-:-:S02]  /*4af0*/  FFMA.FTZ R8, R53, R10, R8 ;  /* 0x0000000a35087223 */ /* 0x000fc40000010008 */
[-C--:B------:R-:W-:Y:S02]  /*4b00*/  FFMA.FTZ R29, R52, R10.reuse, R29 ;  /* 0x0000000a341d7223 */ /* 0x080fe4000001001d */
[-C--:B------:R-:W-:Y:S02]  /*4b10*/  FFMA.FTZ R9, R54, R10.reuse, R9 ;  /* 0x0000000a36097223 */ /* 0x080fe40000010009 */
[----:B------:R-:W-:Y:S02]  /*4b20*/  FFMA.FTZ R98, R55, R10, R98 ;  /* 0x0000000a37627223 */ /* 0x000fe40000010062 */
[-C--:B----4-:R-:W-:Y:S02]  /*4b30*/  FFMA.FTZ R8, R49, R11.reuse, R8 ;  /* 0x0000000b31087223 */ /* 0x090fe40000010008 */
[-C--:B------:R-:W-:Y:S02]  /*4b40*/  FFMA.FTZ R29, R48, R11.reuse, R29 ;  /* 0x0000000b301d7223 */ /* 0x080fe4000001001d */
[----:B------:R-:W-:-:S02]  /*4b50*/  FFMA.FTZ R9, R50, R11, R9 ;  /* 0x0000000b32097223 */ /* 0x000fc40000010009 */
[----:B------:R-:W-:Y:S02]  /*4b60*/  FFMA.FTZ R98, R51, R11, R98 ;  /* 0x0000000b33627223 */ /* 0x000fe40000010062 */
[-C--:B-----5:R-:W-:Y:S02]  /*4b70*/  FFMA.FTZ R8, R45, R80.reuse, R8 ;  /* 0x000000502d087223 */ /* 0x0a0fe40000010008 */
[-C--:B------:R-:W-:Y:S02]  /*4b80*/  FFMA.FTZ R29, R44, R80.reuse, R29 ;  /* 0x000000502c1d7223 */ /* 0x080fe4000001001d */
[-C--:B------:R-:W-:Y:S02]  /*4b90*/  FFMA.FTZ R9, R46, R80.reuse, R9 ;  /* 0x000000502e097223 */ /* 0x080fe40000010009 */
[----:B------:R-:W-:Y:S02]  /*4ba0*/  FFMA.FTZ R98, R47, R80, R98 ;  /* 0x000000502f627223 */ /* 0x000fe40000010062 */
[----:B------:R-:W-:-:S02]  /*4bb0*/  FFMA.FTZ R8, R41, R81, R8 ;  /* 0x0000005129087223 */ /* 0x000fc40000010008 */
[-C--:B------:R-:W-:Y:S02]  /*4bc0*/  FFMA.FTZ R29, R40, R81.reuse, R29 ;  /* 0x00000051281d7223 */ /* 0x080fe4000001001d */
[-C--:B------:R-:W-:Y:S02]  /*4bd0*/  FFMA.FTZ R9, R42, R81.reuse, R9 ;  /* 0x000000512a097223 */ /* 0x080fe40000010009 */
[----:B------:R-:W-:Y:S02]  /*4be0*/  FFMA.FTZ R98, R43, R81, R98 ;  /* 0x000000512b627223 */ /* 0x000fe40000010062 */
        /* <DEDUP_REMOVED lines=14> */
.L_x_3149:
[----:B------:R-:W-:Y:S05]  /*4cd0*/  BSYNC B2 ;  /* 0x0000000000027941 */ /* 0x000fea0003800000 */
.L_x_3148:
[----:B------:R-:W-:Y:S01]  /*4ce0*/  IMAD.IADD R4, R93, 0x1, -R94 ;  /* 0x000000015d047824 */ /* 0x000fe200078e0a5e */
[----:B------:R-:W-:Y:S04]  /*4cf0*/  BSSY B2, `(.L_x_3151) ;  /* 0x000003a000027945 */ /* 0x000fe80003800000 */
[----:B------:R-:W-:-:S13]  /*4d00*/  ISETP.GT.AND P3, PT, R4, 0x10, PT ;  /* 0x000000100400780c */ /* 0x000fda0003f64270 */
[----:B------:R-:W-:Y:S05]  /*4d10*/  @!P3 BRA `(.L_x_3152) ;  /* 0x000003700000b947 */ /* 0x000fea0003800000 */
[----:B------:R0:W3:Y:S04]  /*4d20*/  LDG.E.128 R56, [R28.64] ;  /* 0x000000241c387981 */ /* 0x0000e8000c1e1d00 */
[----:B------:R0:W4:Y:S04]  /*4d30*/  LDG.E.128 R52, [R28.64+0x500] ;  /* 0x000500241c347981 */ /* 0x000128000c1e1d00 */
[----:B------:R0:W5:Y:S04]  /*4d40*/  LDG.E.128 R48, [R28.64+0xa00] ;  /* 0x000a00241c307981 */ /* 0x000168000c1e1d00 */
[----:B--2---:R0:W2:Y:S04]  /*4d50*/  LDG.E.128 R44, [R28.64+0xf00] ;  /* 0x000f00241c2c7981 */ /* 0x0040a8000c1e1d00 */
        /* <DEDUP_REMOVED lines=8> */
[----:B------:R-:W-:Y:S01]  /*4de0*/  PLOP3.LUT P0, PT, PT, PT, PT, 0x8, 0x0 ;  /* 0x000000000000781c */ /* 0x000fe20003f0e170 */
[----:B------:R-:W4:Y:S01]  /*4df0*/  LDS R61, [R92+-0x10] ;  /* 0xfffff0005c3d7984 */ /* 0x000f220000000800 */
[----:B0-----:R-:W-:-:S03]  /*4e00*/  IMAD.MOV.U32 R28, RZ, RZ, R68 ;  /* 0x000000ffff1c7224 */ /* 0x001fc600078e0044 */
[----:B------:R-:W5:Y:S04]  /*4e10*/  LDS R62, [R92] ;  /* 0x000000005c3e7984 */ /* 0x000f680000000800 */
[----:B------:R-:W2:Y:S04]  /*4e20*/  LDS R63, [R92+0x10] ;  /* 0x000010005c3f7984 */ /* 0x000ea80000000800 */
[----:B------:R-:W0:Y:S04]  /*4e30*/  LDS R64, [R92+0x20] ;  /* 0x000020005c407984 */ /* 0x000e280000000800 */
[----:B------:R-:W1:Y:S04]  /*4e40*/  LDS R65, [R92+0x30] ;  /* 0x000030005c417984 */ /* 0x000e680000000800 */
        /* <DEDUP_REMOVED lines=15> */
[----:B--2---:R-:W-:-:S02]  /*4f40*/  FFMA.FTZ R8, R45, R63, R8 ;  /* 0x0000003f2d087223 */ /* 0x004fc40000010008 */
[-C--:B------:R-:W-:Y:S02]  /*4f50*/  FFMA.FTZ R29, R44, R63.reuse, R29 ;  /* 0x0000003f2c1d7223 */ /* 0x080fe4000001001d */
[-C--:B------:R-:W-:Y:S02]  /*4f60*/  FFMA.FTZ R9, R46, R63.reuse, R9 ;  /* 0x0000003f2e097223 */ /* 0x080fe40000010009 */
[----:B------:R-:W-:Y:S02]  /*4f70*/  FFMA.FTZ R60, R47, R63, R60 ;  /* 0x0000003f2f3c7223 */ /* 0x000fe4000001003c */
[-C--:B0-----:R-:W-:Y:S02]  /*4f80*/  FFMA.FTZ R8, R41, R64.reuse, R8 ;  /* 0x0000004029087223 */ /* 0x081fe40000010008 */
        /* <DEDUP_REMOVED lines=15> */
[----:B------:R-:W-:Y:S02]  /*5080*/  IMAD.MOV.U32 R29, RZ, RZ, R69 ;  /* 0x000000ffff1d7224 */ /* 0x000fe400078e0045 */
.L_x_3152:
[----:B------:R-:W-:Y:S05]  /*5090*/  BSYNC B2 ;  /* 0x0000000000027941 */ /* 0x000fea0003800000 */
.L_x_3151:
[----:B------:R-:W-:-:S13]  /*50a0*/  ISETP.LT.OR P0, PT, R94, R93, P0 ;  /* 0x0000005d5e00720c */ /* 0x000fda0000701670 */
[----:B------:R-:W-:Y:S05]  /*50b0*/  @!P0 BRA `(.L_x_3144) ;  /* 0x0000018000008947 */ /* 0x000fea0003800000 */
[----:B------:R-:W3:Y:S04]  /*50c0*/  LDG.E.128 R4, [R28.64] ;  /* 0x000000241c047981 */ /* 0x000ee8000c1e1d00 */
[----:B--2---:R-:W2:Y:S04]  /*50d0*/  LDG.E.128 R36, [R28.64+0x500] ;  /* 0x000500241c247981 */ /* 0x004ea8000c1e1d00 */
[----:B------:R-:W4:Y:S04]  /*50e0*/  LDG.E.128 R40, [R28.64+0xa00] ;  /* 0x000a00241c287981 */ /* 0x000f28000c1e1d00 */
[----:B------:R-:W5:Y:S04]  /*50f0*/  LDG.E.128 R44, [R28.64+0xf00] ;  /* 0x000f00241c2c7981 */ /* 0x000f68000c1e1d00 */
[----:B-1----:R-:W3:Y:S04]  /*5100*/  LDS R32, [R92+-0x20] ;  /* 0xffffe0005c207984 */ /* 0x002ee80000000800 */
[----:B------:R-:W2:Y:S04]  /*5110*/  LDS R33, [R92+-0x10] ;  /* 0xfffff0005c217984 */ /* 0x000ea80000000800 */
[----:B------:R-:W4:Y:S04]  /*5120*/  LDS R34, [R92] ;  /* 0x000000005c227984 */ /* 0x000f280000000800 */
[----:B------:R-:W5:Y:S01]  /*5130*/  LDS R35, [R92+0x10] ;  /* 0x000010005c237984 */ /* 0x000f620000000800 */
[----:B---3--:R-:W-:-:S02]  /*5140*/  FFMA.FTZ R4, R4, R32, R8 ;  /* 0x0000002004047223 */ /* 0x008fc40000010008 */
[-C--:B------:R-:W-:Y:S02]  /*5150*/  FFMA.FTZ R5, R5, R32.reuse, R9 ;  /* 0x0000002005057223 */ /* 0x080fe40000010009 */
[-C--:B------:R-:W-:Y:S02]  /*5160*/  FFMA.FTZ R6, R6, R32.reuse, R10 ;  /* 0x0000002006067223 */ /* 0x080fe4000001000a */
[----:B------:R-:W-:Y:S02]  /*5170*/  FFMA.FTZ R7, R7, R32, R11 ;  /* 0x0000002007077223 */ /* 0x000fe4000001000b */
[-C--:B--2---:R-:W-:Y:S02]  /*5180*/  FFMA.FTZ R4, R36, R33.reuse, R4 ;  /* 0x0000002124047223 */ /* 0x084fe40000010004 */
[-C--:B------:R-:W-:Y:S02]  /*5190*/  FFMA.FTZ R5, R37, R33.reuse, R5 ;  /* 0x0000002125057223 */ /* 0x080fe40000010005 */
[----:B------:R-:W-:-:S02]  /*51a0*/  FFMA.FTZ R6, R38, R33, R6 ;  /* 0x0000002126067223 */ /* 0x000fc40000010006 */
[----:B------:R-:W-:Y:S02]  /*51b0*/  FFMA.FTZ R7, R39, R33, R7 ;  /* 0x0000002127077223 */ /* 0x000fe40000010007 */
[-C--:B----4-:R-:W-:Y:S02]  /*51c0*/  FFMA.FTZ R4, R40, R34.reuse, R4 ;  /* 0x0000002228047223 */ /* 0x090fe40000010004 */
[-C--:B------:R-:W-:Y:S02]  /*51d0*/  FFMA.FTZ R5, R41, R34.reuse, R5 ;  /* 0x0000002229057223 */ /* 0x080fe40000010005 */
[-C--:B------:R-:W-:Y:S02]  /*51e0*/  FFMA.FTZ R6, R42, R34.reuse, R6 ;  /* 0x000000222a067223 */ /* 0x080fe40000010006 */
[----:B------:R-:W-:Y:S02]  /*51f0*/  FFMA.FTZ R7, R43, R34, R7 ;  /* 0x000000222b077223 */ /* 0x000fe40000010007 */
[----:B-----5:R-:W-:-:S02]  /*5200*/  FFMA.FTZ R8, R44, R35, R4 ;  /* 0x000000232c087223 */ /* 0x020fc40000010004 */
[-C--:B------:R-:W-:Y:S02]  /*5210*/  FFMA.FTZ R9, R45, R35.reuse, R5 ;  /* 0x000000232d097223 */ /* 0x080fe40000010005 */
[-C--:B------:R-:W-:Y:S02]  /*5220*/  FFMA.FTZ R10, R46, R35.reuse, R6 ;  /* 0x000000232e0a7223 */ /* 0x080fe40000010006 */
[----:B------:R-:W-:Y:S02]  /*5230*/  FFMA.FTZ R11, R47, R35, R7 ;  /* 0x000000232f0b7223 */ /* 0x000fe40000010007 */
.L_x_3144:
[----:B------:R-:W-:Y:S05]  /*5240*/  BSYNC B0 ;  /* 0x0000000000007941 */ /* 0x000fea0003800000 */
.L_x_3143:
[----:B------:R-:W-:-:S13]  /*5250*/  ISETP.GE.AND P0, PT, R20, R17, PT ;  /* 0x000000111400720c */ /* 0x000fda0003f06270 */
[----:B------:R-:W-:Y:S05]  /*5260*/  @P0 BRA `(.L_x_3142) ;  /* 0x00000d3000000947 */ /* 0x000fea0003800000 */
[----:B---3--:R-:W-:Y:S01]  /*5270*/  LOP3.LUT R4, RZ, R21, RZ, 0x33, !PT ;  /* 0x00000015ff047212 */ /* 0x008fe200078e33ff */
[----:B------:R-:W-:Y:S03]  /*5280*/  BSSY B0, `(.L_x_3153) ;  /* 0x0000031000007945 */ /* 0x000fe60003800000 */
[----:B------:R-:W-:-:S04]  /*5290*/  IADD3 R29, -R26, R17, R4 ;  /* 0x000000111a1d7210 */ /* 0x000fc80007ffe104 */
[----:B------:R-:W-:-:S04]  /*52a0*/  LEA.HI R4, R29, 0x1, RZ, 0x1e ;  /* 0x000000011d047811 */ /* 0x000fc800078ff0ff */
[----:B------:R-:W-:-:S13]  /*52b0*/  LOP3.LUT P0, R4, R4, 0x3, RZ, 0xc0, !PT ;  /* 0x0000000304047812 */ /* 0x000fda000780c0ff */
[----:B------:R-:W-:Y:S05]  /*52c0*/  @!P0 BRA `(.L_x_3154) ;  /* 0x000002c000008947 */ /* 0x000fea0003800000 */
[----:B------:R-:W-:Y:S01]  /*52d0*/  IMAD.MOV.U32 R6, RZ, RZ, R4 ;  /* 0x000000ffff067224 */ /* 0x000fe200078e0004 */
[----:B------:R-:W-:Y:S02]  /*52e0*/  LEA R7, R21, 0x220, 0x2 ;  /* 0x0000022015077811 */ /* 0x000fe400078e10ff */
.L_x_3157:
[----:B------:R-:W-:Y:S01]  /*52f0*/  ISETP.GE.AND P3, PT, R20, c[0x0][0x1d4], PT ;  /* 0x0000750014007a0c */ /* 0x000fe20003f66270 */
[----:B------:R-:W-:Y:S01]  /*5300*/  BSSY B2, `(.L_x_3155) ;  /* 0x0000025000027945 */ /* 0x000fe20003800000 */
[----:B------:R-:W-:-:S04]  /*5310*/  IADD3 R6, R6, -0x1, RZ ;  /* 0xffffffff06067810 */ /* 0x000fc80007ffe0ff */
[----:B------:R-:W-:-:S07]  /*5320*/  ISETP.NE.AND P0, PT, R6, RZ, PT ;  /* 0x000000ff0600720c */ /* 0x000fce0003f05270 */
[----:B------:R-:W-:Y:S05]  /*5330*/  @!P3 BRA `(.L_x_3156) ;  /* 0x000002100000b947 */ /* 0x000fea0003800000 */
[----:B-1----:R-:W-:Y:S02]  /*5340*/  IABS R33, c[0x0][0x1d4] ;  /* 0x0000750000217a13 */ /* 0x002fe40000000000 */
[----:B------:R-:W-:Y:S02]  /*5350*/  IABS R34, R20 ;  /* 0x0000001400227213 */ /* 0x000fe40000000000 */
[----:B-----5:R-:W0:Y:S01]  /*5360*/  I2F.RP R28, R33 ;  /* 0x00000021001c7306 */ /* 0x020e220000209400 */
        /* <DEDUP_REMOVED lines=30> */
.L_x_3156:
[----:B------:R-:W-:Y:S05]  /*5550*/  BSYNC B2 ;  /* 0x0000000000027941 */ /* 0x000fea0003800000 */
.L_x_3155:
[----:B------:R-:W-:Y:S02]  /*5560*/  IADD3 R20, R20, 0x4, RZ ;  /* 0x0000000414147810 */ /* 0x000fe40007ffe0ff */
[----:B------:R-:W-:Y:S01]  /*5570*/  IADD3 R7, R7, 0x10, RZ ;  /* 0x0000001007077810 */ /* 0x000fe20007ffe0ff */
[----:B------:R-:W-:Y:S05]  /*5580*/  @P0 BRA `(.L_x_3157) ;  /* 0xfffffd6000000947 */ /* 0x000fea000383ffff */
.L_x_3154:
[----:B------:R-:W-:Y:S05]  /*5590*/  BSYNC B0 ;  /* 0x0000000000007941 */ /* 0x000fea0003800000 */
.L_x_3153:
[----:B------:R-:W-:-:S13]  /*55a0*/  ISETP.GE.U32.AND P0, PT, R29, 0xc, PT ;  /* 0x0000000c1d00780c */ /* 0x000fda0003f06070 */
[----:B------:R-:W-:Y:S05]  /*55b0*/  @!P0 BRA `(.L_x_3142) ;  /* 0x000009e000008947 */ /* 0x000fea0003800000 */
[----:B------:R-:W-:-:S05]  /*55c0*/  LEA R5, R20, 0x20, 0x2 ;  /* 0x0000002014057811 */ /* 0x000fca00078e10ff */
[----:B------:R-:W-:-:S05]  /*55d0*/  IMAD R5, R26, -0x4, R5 ;  /* 0xfffffffc1a057824 */ /* 0x000fca00078e0205 */
[----:B------:R-:W-:Y:S02]  /*55e0*/  IADD3 R6, R5, 0x220, RZ ;  /* 0x0000022005067810 */ /* 0x000fe40007ffe0ff */
.L_x_3166:
[C---:B------:R-:W-:Y:S01]  /*55f0*/  ISETP.GE.AND P4, PT, R20.reuse, c[0x0][0x1d4], PT ;  /* 0x0000750014007a0c */ /* 0x040fe20003f86270 */
[----:B------:R-:W-:Y:S01]  /*5600*/  BSSY B0, `(.L_x_3158) ;  /* 0x0000028000007945 */ /* 0x000fe20003800000 */
[C---:B--2---:R-:W-:Y:S02]  /*5610*/  IADD3 R36, R20.reuse, 0x4, RZ ;  /* 0x0000000414247810 */ /* 0x044fe40007ffe0ff */
        /* <DEDUP_REMOVED lines=11> */
[----:B0----5:R-:W-:-:S06]  /*56d0*/  IADD3 R28, R26, 0xffffffe, RZ ;  /* 0x0ffffffe1a1c7810 */ /* 0x021fcc0007ffe0ff */
        /* <DEDUP_REMOVED lines=13> */
[----:B------:R-:W0:Y:S02]  /*57b0*/  LDS R7, [R6+-0x20] ;  /* 0xffffe00006077984 */ /* 0x000e240000000800 */
        /* <DEDUP_REMOVED lines=12> */
.L_x_3159:
[----:B------:R-:W-:Y:S05]  /*5880*/  BSYNC B0 ;  /* 0x0000000000007941 */ /* 0x000fea0003800000 */
.L_x_3158:
        /* <DEDUP_REMOVED lines=36> */
.L_x_3161:
[----:B------:R-:W-:Y:S05]  /*5ad0*/  BSYNC B0 ;  /* 0x0000000000007941 */ /* 0x000fea0003800000 */
.L_x_3160:
        /* <DEDUP_REMOVED lines=22> */
[----:B------:R-:W0:Y:S02]  /*5c40*/  LDS R7, [R6] ;  /* 0x0000000006077984 */ /* 0x000e240000000800 */
        /* <DEDUP_REMOVED lines=12> */
.L_x_3163:
[----:B------:R-:W-:Y:S05]  /*5d10*/  BSYNC B0 ;  /* 0x0000000000007941 */ /* 0x000fea0003800000 */
.L_x_3162:
        /* <DEDUP_REMOVED lines=35> */
.L_x_3165:
[----:B------:R-:W-:Y:S05]  /*5f50*/  BSYNC B0 ;  /* 0x0000000000007941 */ /* 0x000fea0003800000 */
.L_x_3164:
[----:B------:R-:W-:Y:S02]  /*5f60*/  IADD3 R20, R20, 0x10, RZ ;  /* 0x0000001014147810 */ /* 0x000fe40007ffe0ff */
[----:B------:R-:W-:-:S02]  /*5f70*/  IADD3 R6, R6, 0x40, RZ ;  /* 0x0000004006067810 */ /* 0x000fc40007ffe0ff */
[----:B------:R-:W-:-:S13]  /*5f80*/  ISETP.GE.AND P0, PT, R20, R17, PT ;  /* 0x000000111400720c */ /* 0x000fda0003f06270 */
[----:B------:R-:W-:Y:S05]  /*5f90*/  @!P0 BRA `(.L_x_3166) ;  /* 0xfffff65000008947 */ /* 0x000fea000383ffff */
.L_x_3142:
[----:B0-----:R-:W-:Y:S05]  /*5fa0*/  BSYNC B1 ;  /* 0x0000000000017941 */ /* 0x001fea0003800000 */
.L_x_3141:
[----:B---3--:R-:W-:Y:S01]  /*5fb0*/  IADD3 R4, R18, 0x1f, RZ ;  /* 0x0000001f12047810 */ /* 0x008fe20007ffe0ff */
[----:B------:R-:W-:Y:S03]  /*5fc0*/  BSSY B0, `(.L_x_3167) ;  /* 0x0000035000007945 */ /* 0x000fe60003800000 */
[----:B------:R-:W-:Y:S01]  /*5fd0*/  ISETP.GT.U32.OR P3, PT, R4, 0x3e, P1 ;  /* 0x0000003e0400780c */ /* 0x000fe20000f64470 */
[----:B------:R-:W-:Y:S07]  /*5fe0*/  @P2 BRA `(.L_x_3168) ;  /* 0x0000032000002947 */ /* 0x000fee0003800000 */
[----:B------:R-:W-:Y:S01]  /*5ff0*/  IMAD.MOV.U32 R4, RZ, RZ, c[0x0][0x258] ;  /* 0x00009600ff047624 */ /* 0x000fe200078e00ff */
[----:B------:R-:W0:Y:S04]  /*6000*/  LDS R0, [R0+0x220] ;  /* 0x0002200000007984 */ /* 0x000e280000000800 */
[----:B------:R-:W-:Y:S01]  /*6010*/  ISETP.NE.AND P2, PT, R4, 0x2, PT ;  /* 0x000000020400780c */ /* 0x000fe20003f45270 */
[----:B------:R-:W-:-:S12]  /*6020*/  IMAD.IADD R4, R24, 0x1, R3 ;  /* 0x0000000118047824 */ /* 0x000fd800078e0203 */
[C---:B------:R-:W-:Y:S01]  /*6030*/  @!P2 IADD3 R24, P0, R4.reuse, c[0x0][0x188], RZ ;  /* 0x000062000418aa10 */ /* 0x040fe20007f1e0ff */
[----:B------:R-:W3:Y:S03]  /*6040*/  @!P2 LDG.E R30, [R30.64+0x8] ;  /* 0x000008241e1ea981 */ /* 0x000ee6000c1e1900 */
[----:B------:R-:W-:-:S05]  /*6050*/  @!P2 LEA.HI.X.SX32 R25, R4, c[0x0][0x18c], 0x1, P0 ;  /* 0x000063000419aa11 */ /* 0x000fca00000f0eff */
[----:B------:R-:W4:Y:S01]  /*6060*/  @!P2 LDG.E R24, [R24.64] ;  /* 0x000000241818a981 */ /* 0x000f22000c1e1900 */
[----:B------:R-:W-:Y:S01]  /*6070*/  ISETP.NE.U32.AND P0, PT, RZ, c[0x0][0x240], PT ;  /* 0x00009000ff007a0c */ /* 0x000fe20003f05070 */
[----:B------:R-:W-:-:S03]  /*6080*/  @P2 IMAD.MOV.U32 R5, RZ, RZ, 0x4 ;  /* 0x00000004ff052424 */ /* 0x000fc600078e00ff */
[----:B------:R-:W-:Y:S01]  /*6090*/  ISETP.NE.AND.EX P0, PT, RZ, c[0x0][0x244], PT, P0 ;  /* 0x00009100ff007a0c */ /* 0x000fe20003f05300 */
[----:B------:R-:W-:-:S05]  /*60a0*/  @P2 IMAD.WIDE R4, R4, R5, c[0x0][0x188] ;  /* 0x0000620004042625 */ /* 0x000fca00078e0205 */
[----:B-12---:R1:W2:Y:S07]  /*60b0*/  @P2 LDG.E.128 R32, [R4.64] ;  /* 0x0000002404202981 */ /* 0x0062ae000c1e1d00 */
        /* <DEDUP_REMOVED lines=37> */
.L_x_3168:
[----:B------:R-:W-:Y:S05]  /*6310*/  BSYNC B0 ;  /* 0x0000000000007941 */ /* 0x000fea0003800000 */
.L_x_3167:
        /* <DEDUP_REMOVED lines=26> */
.L_x_3169:
        /* <DEDUP_REMOVED lines=8> */
[----:B0-----:R-:W-:Y:S01]  /*6540*/  MOV R4, c[0x0][0x250] ;  /* 0x0000940000047a02 */ /* 0x001fe20000000f00 */
        /* <DEDUP_REMOVED lines=27> */
.L_x_3120:
[----:B------:R-:W-:Y:S01]  /*6700*/  IMAD.MOV.U32 R29, RZ, RZ, R0 ;  /* 0x000000ffff1d7224 */ /* 0x000fe200078e0000 */
[----:B------:R-:W-:Y:S01]  /*6710*/  MOV R150, 0x6760 ;  /* 0x0000676000967802 */ /* 0x000fe20000000f00 */
[----:B------:R-:W-:Y:S02]  /*6720*/  IMAD.MOV.U32 R152, RZ, RZ, 0x10 ;  /* 0x00000010ff987424 */ /* 0x000fe400078e00ff */
[----:B------:R-:W-:Y:S02]  /*6730*/  IMAD.MOV.U32 R153, RZ, RZ, 0x1f ;  /* 0x0000001fff997424 */ /* 0x000fe400078e00ff */
[----:B------:R-:W-:Y:S02]  /*6740*/  IMAD.MOV.U32 R154, RZ, RZ, -0x1 ;  /* 0xffffffffff9a7424 */ /* 0x000fe400078e00ff */
[----:B0----5:R-:W-:Y:S05]  /*6750*/  CALL.REL.NOINC `($__internal_22_$__cuda_sm70_shflsync_bfly_p) ;  /* 0x0000040000007944 */ /* 0x021fea0003c00000 */
[----:B01----:R-:W-:Y:S05]  /*6760*/  BRA `(.L_x_3170) ;  /* 0xffffb18000007947 */ /* 0x003fea000383ffff */
.L_x_3121:
[----:B------:R-:W-:Y:S01]  /*6770*/  HFMA2.MMA R153, -RZ, RZ, 0, 1.847743988037109375e-06 ;  /* 0x0000001fff997435 */ /* 0x000fe200000001ff */
[----:B------:R-:W-:Y:S01]  /*6780*/  IMAD.MOV.U32 R29, RZ, RZ, R5 ;  /* 0x000000ffff1d7224 */ /* 0x000fe200078e0005 */
[----:B------:R-:W-:Y:S01]  /*6790*/  MOV R150, 0x67d0 ;  /* 0x000067d000967802 */ /* 0x000fe20000000f00 */
[----:B------:R-:W-:-:S02]  /*67a0*/  IMAD.MOV.U32 R152, RZ, RZ, 0x8 ;  /* 0x00000008ff987424 */ /* 0x000fc400078e00ff */
[----:B------:R-:W-:Y:S02]  /*67b0*/  IMAD.MOV.U32 R154, RZ, RZ, -0x1 ;  /* 0xffffffffff9a7424 */ /* 0x000fe400078e00ff */
[----:B-1---5:R-:W-:Y:S05]  /*67c0*/  CALL.REL.NOINC `($__internal_22_$__cuda_sm70_shflsync_bfly_p) ;  /* 0x0000039000007944 */ /* 0x022fea0003c00000 */
[----:B-1----:R-:W-:Y:S01]  /*67d0*/  FADD.FTZ R0, R5, R29 ;  /* 0x0000001d05007221 */ /* 0x002fe20000010000 */
[----:B------:R-:W-:Y:S01]  /*67e0*/  MOV R150, 0x6840 ;  /* 0x0000684000967802 */ /* 0x000fe20000000f00 */
[----:B0-----:R-:W-:Y:S02]  /*67f0*/  IMAD.MOV.U32 R152, RZ, RZ, 0x4 ;  /* 0x00000004ff987424 */ /* 0x001fe400078e00ff */
[----:B------:R-:W-:Y:S02]  /*6800*/  IMAD.MOV.U32 R153, RZ, RZ, 0x1f ;  /* 0x0000001fff997424 */ /* 0x000fe400078e00ff */
[----:B------:R-:W-:Y:S02]  /*6810*/  IMAD.MOV.U32 R154, RZ, RZ, -0x1 ;  /* 0xffffffffff9a7424 */ /* 0x000fe400078e00ff */
[----:B------:R-:W-:Y:S02]  /*6820*/  IMAD.MOV.U32 R29, RZ, RZ, R0 ;  /* 0x000000ffff1d7224 */ /* 0x000fe400078e0000 */
[----:B------:R-:W-:Y:S05]  /*6830*/  CALL.REL.NOINC `($__internal_22_$__cuda_sm70_shflsync_bfly_p) ;  /* 0x0000032000007944 */ /* 0x000fea0003c00000 */
[----:B-1----:R-:W-:Y:S01]  /*6840*/  FADD.FTZ R0, R0, R29 ;  /* 0x0000001d00007221 */ /* 0x002fe20000010000 */
[----:B0-----:R-:W-:Y:S01]  /*6850*/  MOV R154, 0xffffffff ;  /* 0xffffffff009a7802 */ /* 0x001fe20000000f00 */
[----:B------:R-:W-:Y:S01]  /*6860*/  IMAD.MOV.U32 R152, RZ, RZ, 0x2 ;  /* 0x00000002ff987424 */ /* 0x000fe200078e00ff */
[----:B------:R-:W-:Y:S01]  /*6870*/  MOV R150, 0x68b0 ;  /* 0x000068b000967802 */ /* 0x000fe20000000f00 */
[----:B------:R-:W-:-:S02]  /*6880*/  IMAD.MOV.U32 R153, RZ, RZ, 0x1f ;  /* 0x0000001fff997424 */ /* 0x000fc400078e00ff */
[----:B------:R-:W-:Y:S02]  /*6890*/  IMAD.MOV.U32 R29, RZ, RZ, R0 ;  /* 0x000000ffff1d7224 */ /* 0x000fe400078e0000 */
[----:B------:R-:W-:Y:S05]  /*68a0*/  CALL.REL.NOINC `($__internal_22_$__cuda_sm70_shflsync_bfly_p) ;  /* 0x000002b000007944 */ /* 0x000fea0003c00000 */
[----:B-1----:R-:W-:Y:S01]  /*68b0*/  FADD.FTZ R4, R0, R29 ;  /* 0x0000001d00047221 */ /* 0x002fe20000010000 */
[----:B------:R-:W-:Y:S01]  /*68c0*/  MOV R150, 0x6920 ;  /* 0x0000692000967802 */ /* 0x000fe20000000f00 */
[----:B0-----:R-:W-:Y:S02]  /*68d0*/  IMAD.MOV.U32 R152, RZ, RZ, 0x1 ;  /* 0x00000001ff987424 */ /* 0x001fe400078e00ff */
[----:B------:R-:W-:Y:S02]  /*68e0*/  IMAD.MOV.U32 R153, RZ, RZ, 0x1f ;  /* 0x0000001fff997424 */ /* 0x000fe400078e00ff */
[----:B------:R-:W-:Y:S02]  /*68f0*/  IMAD.MOV.U32 R154, RZ, RZ, -0x1 ;  /* 0xffffffffff9a7424 */ /* 0x000fe400078e00ff */
[----:B------:R-:W-:Y:S02]  /*6900*/  IMAD.MOV.U32 R29, RZ, RZ, R4 ;  /* 0x000000ffff1d7224 */ /* 0x000fe400078e0004 */
[----:B------:R-:W-:Y:S05]  /*6910*/  CALL.REL.NOINC `($__internal_22_$__cuda_sm70_shflsync_bfly_p) ;  /* 0x0000024000007944 */ /* 0x000fea0003c00000 */
[----:B01----:R-:W-:Y:S05]  /*6920*/  BRA `(.L_x_3171) ;  /* 0xffffb05000007947 */ /* 0x003fea000383ffff */
.L_x_3126:
[----:B------:R-:W-:Y:S01]  /*6930*/  HFMA2.MMA R152, -RZ, RZ, 0, 5.9604644775390625e-08 ;  /* 0x00000001ff987435 */ /* 0x000fe200000001ff */
[----:B------:R-:W-:Y:S01]  /*6940*/  IMAD.MOV.U32 R29, RZ, RZ, R158 ;  /* 0x000000ffff1d7224 */ /* 0x000fe200078e009e */
[----:B------:R-:W-:Y:S01]  /*6950*/  MOV R150, 0x6990 ;  /* 0x0000699000967802 */ /* 0x000fe20000000f00 */
[----:B------:R-:W-:-:S02]  /*6960*/  IMAD.MOV.U32 R153, RZ, RZ, 0x1f ;  /* 0x0000001fff997424 */ /* 0x000fc400078e00ff */
[----:B------:R-:W-:Y:S02]  /*6970*/  IMAD.MOV.U32 R154, RZ, RZ, -0x1 ;  /* 0xffffffffff9a7424 */ /* 0x000fe400078e00ff */
[----:B-----5:R-:W-:Y:S05]  /*6980*/  CALL.REL.NOINC `($__internal_22_$__cuda_sm70_shflsync_bfly_p) ;  /* 0x000001d000007944 */ /* 0x020fea0003c00000 */
[----:B01----:R-:W-:Y:S05]  /*6990*/  BRA `(.L_x_3172) ;  /* 0xffffcec000007947 */ /* 0x003fea000383ffff */
.L_x_3130:
[----:B------:R-:W-:Y:S01]  /*69a0*/  IMAD.MOV.U32 R29, RZ, RZ, R3 ;  /* 0x000000ffff1d7224 */ /* 0x000fe200078e0003 */
[----:B------:R-:W-:Y:S01]  /*69b0*/  MOV R150, 0x6a00 ;  /* 0x00006a0000967802 */ /* 0x000fe20000000f00 */
[----:B------:R-:W-:Y:S02]  /*69c0*/  IMAD.MOV.U32 R152, RZ, RZ, 0x10 ;  /* 0x00000010ff987424 */ /* 0x000fe400078e00ff */
[----:B------:R-:W-:Y:S02]  /*69d0*/  IMAD.MOV.U32 R153, RZ, RZ, 0x1f ;  /* 0x0000001fff997424 */ /* 0x000fe400078e00ff */
[----:B------:R-:W-:Y:S02]  /*69e0*/  IMAD.MOV.U32 R154, RZ, RZ, -0x1 ;  /* 0xffffffffff9a7424 */ /* 0x000fe400078e00ff */
[----:B012--5:R-:W-:Y:S05]  /*69f0*/  CALL.REL.NOINC `($__internal_22_$__cuda_sm70_shflsync_bfly_p) ;  /* 0x0000016000007944 */ /* 0x027fea0003c00000 */
[----:B01----:R-:W-:Y:S05]  /*6a00*/  BRA `(.L_x_3173) ;  /* 0xffffd07000007947 */ /* 0x003fea000383ffff */
.L_x_3131:
[----:B------:R-:W-:Y:S01]  /*6a10*/  MOV R29, R6 ;  /* 0x00000006001d7202 */ /* 0x000fe20000000f00 */
[----:B------:R-:W-:Y:S01]  /*6a20*/  IMAD.MOV.U32 R152, RZ, RZ, 0x8 ;  /* 0x00000008ff987424 */ /* 0x000fe200078e00ff */
[----:B------:R-:W-:Y:S01]  /*6a30*/  MOV R150, 0x6a70 ;  /* 0x00006a7000967802 */ /* 0x000fe20000000f00 */
[----:B------:R-:W-:Y:S02]  /*6a40*/  IMAD.MOV.U32 R153, RZ, RZ, 0x1f ;  /* 0x0000001fff997424 */ /* 0x000fe400078e00ff */
[----:B------:R-:W-:-:S02]  /*6a50*/  IMAD.MOV.U32 R154, RZ, RZ, -0x1 ;  /* 0xffffffffff9a7424 */ /* 0x000fc400078e00ff */
[----:B0123-5:R-:W-:Y:S05]  /*6a60*/  CALL.REL.NOINC `($__internal_22_$__cuda_sm70_shflsync_bfly_p) ;  /* 0x000000f000007944 */ /* 0x02ffea0003c00000 */
[----:B-1----:R-:W-:Y:S01]  /*6a70*/  FMNMX.FTZ R4, R6, R29, !PT ;  /* 0x0000001d06047209 */ /* 0x002fe20007810000 */
[----:B0-----:R-:W-:Y:S01]  /*6a80*/  IMAD.MOV.U32 R152, RZ, RZ, 0x4 ;  /* 0x00000004ff987424 */ /* 0x001fe200078e00ff */
[----:B------:R-:W-:Y:S01]  /*6a90*/  MOV R150, 0x6ae0 ;  /* 0x00006ae000967802 */ /* 0x000fe20000000f00 */
[----:B------:R-:W-:Y:S01]  /*6aa0*/  IMAD.MOV.U32 R153, RZ, RZ, 0x1f ;  /* 0x0000001fff997424 */ /* 0x000fe200078e00ff */
[----:B------:R-:W-:Y:S01]  /*6ab0*/  MOV R29, R4 ;  /* 0x00000004001d7202 */ /* 0x000fe20000000f00 */
[----:B------:R-:W-:-:S02]  /*6ac0*/  IMAD.MOV.U32 R154, RZ, RZ, -0x1 ;  /* 0xffffffffff9a7424 */ /* 0x000fc400078e00ff */
[----:B------:R-:W-:Y:S05]  /*6ad0*/  CALL.REL.NOINC `($__internal_22_$__cuda_sm70_shflsync_bfly_p) ;  /* 0x0000008000007944 */ /* 0x000fea0003c00000 */
[----:B-1----:R-:W-:Y:S01]  /*6ae0*/  FMNMX.FTZ R4, R4, R29, !PT ;  /* 0x0000001d04047209 */ /* 0x002fe20007810000 */
[----:B0-----:R-:W-:Y:S01]  /*6af0*/  IMAD.MOV.U32 R152, RZ, RZ, 0x2 ;  /* 0x00000002ff987424 */ /* 0x001fe200078e00ff */
[----:B------:R-:W-:Y:S01]  /*6b00*/  MOV R150, 0x6b50 ;  /* 0x00006b5000967802 */ /* 0x000fe20000000f00 */
[----:B------:R-:W-:-:S02]  /*6b10*/  IMAD.MOV.U32 R153, RZ, RZ, 0x1f ;  /* 0x0000001fff997424 */ /* 0x000fc400078e00ff */
[----:B------:R-:W-:Y:S02]  /*6b20*/  IMAD.MOV.U32 R154, RZ, RZ, -0x1 ;  /* 0xffffffffff9a7424 */ /* 0x000fe400078e00ff */
[----:B------:R-:W-:Y:S02]  /*6b30*/  IMAD.MOV.U32 R29, RZ, RZ, R4 ;  /* 0x000000ffff1d7224 */ /* 0x000fe400078e0004 */
[----:B------:R-:W-:Y:S05]  /*6b40*/  CALL.REL.NOINC `($__internal_22_$__cuda_sm70_shflsync_bfly_p) ;  /* 0x0000001000007944 */ /* 0x000fea0003c00000 */
[----:B01----:R-:W-:Y:S05]  /*6b50*/  BRA `(.L_x_3174) ;  /* 0xffffcf9000007947 */ /* 0x003fea000383ffff */
        .weak           $__internal_22_$__cuda_sm70_shflsync_bfly_p
        .type           $__internal_22_$__cuda_sm70_shflsync_bfly_p,@function
        .size           $__internal_22_$__cuda_sm70_shflsync_bfly_p,(.L_x_3273 - $__internal_22_$__cuda_sm70_shflsync_bfly_p)
$__internal_22_$__cuda_sm70_shflsync_bfly_p:
[----:B------:R-:W-:Y:S01]  /*6b60*/  IMAD.MOV.U32 R151, RZ, RZ, 0x0 ;  /* 0x00000000ff977424 */ /* 0x000fe200078e00ff */
[----:B------:R-:W-:Y:S04]  /*6b70*/  WARPSYNC R154 ;  /* 0x0000009a00007348 */ /* 0x000fe80003800000 */
[----:B------:R0:W1:Y:S01]  /*6b80*/  SHFL.BFLY PT, R29, R29, R152, R153 ;  /* 0x0c0000981d1d7389 */ /* 0x00006200000e0099 */
[----:B------:R-:W-:Y:S05]  /*6b90*/  RET.REL.NODEC R150 `(_ZN4mmha33masked_multihead_attention_kernelIfLi80ELi128ELi2ELi32ELi128ELb0ELb0EEEv26Multihead_attention_paramsIT_XT5_EE) ;  /* 0xffff946096007950 */ /* 0x000fea0003c3ffff */
.L_x_3175:
        /* <DEDUP_REMOVED lines=14> */
.L_x_3273:


//--------------------- .text._ZN4mmha33masked_multihead_attention_kernelIfLi80ELi128ELi4ELi32ELi64ELb0ELb0EEEv26Multihead_attention_paramsIT_XT5_EE --------------------------
	.section	.text._ZN4mmha33masked_multihead_attention_kernelIfLi80ELi128ELi4ELi32ELi64ELb0ELb0EEEv26Multihead_attention_paramsIT_XT5_EE,"ax",@progbits
	.sectioninfo	@"SHI_REGISTERS=96"
	.align	128
        .global         _ZN4mmha33masked_multihead_attention_kernelIfLi80ELi128ELi4ELi32ELi64ELb0ELb0EEEv26Multihead_attention_paramsIT_XT5_EE
        .type           _ZN4mmha33masked_multihead_attention_kernelIfLi80ELi128ELi4ELi32ELi64ELb0ELb0EEEv26Multihead_attention_paramsIT_XT5_EE,@function
        .size           _ZN4mmha33masked_multihead_attention_kernelIfLi80ELi128ELi4ELi32ELi64ELb0ELb0EEEv26Multihead_attention_paramsIT_XT5_EE,(.L_x_3274 - _ZN4mmha33masked_multihead_attention_kernelIfLi80ELi128ELi4ELi32ELi64ELb0ELb0EEEv26Multihead_attention_paramsIT_XT5_EE)
        .other          _ZN4mmha33masked_multihead_attention_kernelIfLi80ELi128ELi4ELi32ELi64ELb0ELb0EEEv26Multihead_attention_paramsIT_XT5_EE,@"STO_CUDA_ENTRY STV_DEFAULT"
_ZN4mmha33masked_multihead_attention_kernelIfLi80ELi128ELi4ELi32ELi64ELb0ELb0EEEv26Multihead_attention_paramsIT_XT5_EE:
.text._ZN4mmha33masked_multihead_attention_kernelIfLi80ELi128ELi4ELi32ELi64ELb0ELb0EEEv26Multihead_attention_paramsIT_XT5_EE:
        /* <DEDUP_REMOVED lines=14> */
.L_x_3176:
[----:B------:R-:W-:Y:S01]  /*00e0*/  IABS R4, c[0x0][0x1d0] ;  /* 0x0000740000047a13 */ /* 0x000fe20000000000 */
[----:B------:R-:W-:Y:S01]  /*00f0*/  ULDC.64 UR4, c[0x0][0x280] ;  /* 0x0000a00000047ab9 */ /* 0x000fe20000000a00 */
[----:B------:R-:W1:Y:S01]  /*0100*/  S2R R3, SR_CTAID.Y ;  /* 0x0000000000037919 */ /* 0x000e620000002600 */
[----:B------:R-:W-:Y:S01]  /*0110*/  UISETP.NE.U32.AND UP0, UPT, URZ, UR4, UPT ;  /* 0x000000043f00728c */ /* 0x000fe2000bf05070 */
[----:B------:R-:W2:Y:S01]  /*0120*/  R2UR UR10, R4 ;  /* 0x00000000040a73c2 */ /* 0x000ea200000e0000 */
[----:B------:R-:W-:Y:S02]  /*0130*/  ULDC.64 UR8, c[0x0][0x280] ;  /* 0x0000a00000087ab9 */ /* 0x000fe40000000a00 */
[----:B------:R-:W-:-:S06]  /*0140*/  UISETP.NE.AND.EX UP0, UPT, URZ, UR5, UPT, UP0 ;  /* 0x000000053f00728c */ /* 0x000fcc000bf05300 */
[----:B------:R-:W-:-:S05]  /*0150*/  PLOP3.LUT P0, PT, PT, PT, UP0, 0x80, 0x0 ;  /* 0x000000000000781c */ /* 0x000fca0003f0f008 */
[----:B------:R-:W-:Y:S02]  /*0160*/  @UP0 UMOV UR4, 0x4 ;  /* 0x0000000400040882 */ /* 0x000fe40000000000 */
[----:B0-----:R-:W-:Y:S01]  /*0170*/  @UP0 UIMAD.WIDE UR8, UR6, UR4, UR8 ;  /* 0x00000004060802a5 */ /* 0x001fe2000f8e0208 */
[----:B--2---:R-:W0:Y:S08]  /*0180*/  I2F.RP R0, UR10 ;  /* 0x0000000a00007d06 */ /* 0x004e300008209400 */
[----:B0-----:R-:W0:Y:S02]  /*0190*/  MUFU.RCP R0, R0 ;  /* 0x0000000000007308 */ /* 0x001e240000001000 */
[----:B0-----:R-:W-:-:S02]  /*01a0*/  IADD3 R2, R0, 0xffffffe, RZ ;  /* 0x0ffffffe00027810 */ /* 0x001fc40007ffe0ff */
[----:B-1----:R-:W-:Y:S01]  /*01b0*/  IABS R0, R3 ;  /* 0x0000000300007213 */ /* 0x002fe20000000000 */
[----:B------:R-:W-:-:S03]  /*01c0*/  IMAD.U32 R3, RZ, RZ, UR9 ;  /* 0x00000009ff037e24 */ /* 0x000fc6000f8e00ff */
[----:B------:R0:W1:Y:S02]  /*01d0*/  F2I.FTZ.U32.TRUNC.NTZ R5, R2 ;  /* 0x0000000200057305 */ /* 0x000064000021f000 */
[----:B0-----:R-:W-:Y:S01]  /*01e0*/  IMAD.U32 R2, RZ, RZ, UR8 ;  /* 0x00000008ff027e24 */ /* 0x001fe2000f8e00ff */
[----:B-1----:R-:W0:Y:S04]  /*01f0*/  R2UR UR5, R5 ;  /* 0x00000000050573c2 */ /* 0x002e2800000e0000 */
[----:B------:R1:W2:Y:S01]  /*0200*/  @P0 LDG.E R6, [R2.64] ;  /* 0x0000002402060981 */ /* 0x0002a2000c1e1900 */
[----:B------:R-:W-:-:S03]  /*0210*/  UMOV UR4, URZ ;  /* 0x0000003f00047c82 */ /* 0x000fc60008000000 */
[----:B------:R-:W3:Y:S01]  /*0220*/  R2UR UR8, R0 ;  /* 0x00000000000873c2 */ /* 0x000ee200000e0000 */
        /* <DEDUP_REMOVED lines=8> */
[----:B------:R-:W-:Y:S02]  /*02b0*/  @!UP3 UIADD3 UR4, UR4, -UR10, URZ ;  /* 0x8000000a0404b290 */ /* 0x000fe4000fffe03f */
[----:B------:R-:W-:Y:S02]  /*02c0*/  @!UP3 UIADD3 UR5, UR5, 0x1, URZ ;  /* 0x000000010505b890 */ /* 0x000fe4000fffe03f */
[----:B------:R-:W-:Y:S02]  /*02d0*/  UISETP.GE.U32.AND UP2, UPT, UR4, UR10, UPT ;  /* 0x0000000a0400728c */ /* 0x000fe4000bf46070 */
[----:B------:R-:W-:Y:S02]  /*02e0*/  ULOP3.LUT UR4, UR6, UR8, URZ, 0x3c, !UPT ;  /* 0x0000000806047292 */ /* 0x000fe4000f8e3c3f */
[----:B------:R-:W-:Y:S02]  /*02f0*/  ULDC.64 UR10, c[0x0][0x240] ;  /* 0x00009000000a7ab9 */ /* 0x000fe40000000a00 */
[----:B------:R-:W-:-:S02]  /*0300*/  UISETP.NE.U32.AND UP1, UPT, URZ, UR10, UPT ;  /* 0x0000000a3f00728c */ /* 0x000fc4000bf25070 */
[----:B------:R-:W-:Y:S02]  /*0310*/  UISETP.GE.AND UP3, UPT, UR4, URZ, UPT ;  /* 0x0000003f0400728c */ /* 0x000fe4000bf66270 */
[----:B------:R-:W-:Y:S02]  /*0320*/  UISETP.NE.AND.EX UP1, UPT, URZ, UR11, UPT, UP1 ;  /* 0x0000000b3f00728c */ /* 0x000fe4000bf25310 */
[----:B------:R-:W-:Y:S02]  /*0330*/  @UP2 UIADD3 UR5, UR5, 0x1, URZ ;  /* 0x0000000105052890 */ /* 0x000fe4000fffe03f */
[----:B------:R-:W-:Y:S02]  /*0340*/  UISETP.NE.AND UP2, UPT, URZ, UR8, UPT ;  /* 0x000000083f00728c */ /* 0x000fe4000bf45270 */
[----:B------:R-:W-:-:S03]  /*0350*/  PLOP3.LUT P2, PT, PT, PT, UP1, 0x80, 0x0 ;  /* 0x000000000000781c */ /* 0x000fc60003f4f018 */
[----:B------:R-:W-:Y:S02]  /*0360*/  UMOV UR44, UR5 ;  /* 0x00000005002c7c82 */ /* 0x000fe40008000000 */
[----:B------:R-:W-:Y:S02]  /*0370*/  @!UP3 UIADD3 UR44, -UR44, URZ, URZ ;  /* 0x0000003f2c2cb290 */ /* 0x000fe4000fffe13f */
[----:B------:R-:W-:Y:S02]  /*0380*/  ULDC.64 UR4, c[0x0][0x240] ;  /* 0x0000900000047ab9 */ /* 0x000fe40000000a00 */
[----:B------:R-:W-:Y:S02]  /*0390*/  @!UP2 ULOP3.LUT UR44, URZ, UR8, URZ, 0x33, !UPT ;  /* 0x000000083f2ca292 */ /* 0x000fe4000f8e333f */
[----:B------:R-:W-:Y:S02]  /*03a0*/  @UP1 UMOV UR7, 0x4 ;  /* 0x0000000400071882 */ /* 0x000fe40000000000 */
[----:B------:R-:W-:-:S06]  /*03b0*/  @UP1 UIMAD.WIDE UR4, UR44, UR7, UR4 ;  /* 0x000000072c0412a5 */ /* 0x000fcc000f8e0204 */
[----:B-1----:R-:W-:Y:S02]  /*03c0*/  IMAD.U32 R2, RZ, RZ, UR4 ;  /* 0x00000004ff027e24 */ /* 0x002fe4000f8e00ff */
[----:B------:R-:W-:-:S05]  /*03d0*/  IMAD.U32 R3, RZ, RZ, UR5 ;  /* 0x00000005ff037e24 */ /* 0x000fca000f8e00ff */
[----:B------:R0:W3:Y:S01]  /*03e0*/  @P2 LDG.E R7, [R2.64] ;  /* 0x0000002402072981 */ /* 0x0000e2000c1e1900 */
[----:B------:R-:W-:Y:S01]  /*03f0*/  IABS R9, c[0x0][0x1d4] ;  /* 0x0000750000097a13 */ /* 0x000fe20000000000 */
[----:B------:R-:W-:Y:S01]  /*0400*/  ULDC UR4, c[0x0][0x210] ;  /* 0x0000840000047ab9 */ /* 0x000fe20000000800 */
[----:B------:R-:W1:Y:S01]  /*0410*/  S2UR UR46, SR_CTAID.X ;  /* 0x00000000002e79c3 */ /* 0x000e620000002500 */
[----:B------:R-:W4:Y:S01]  /*0420*/  S2R R16, SR_TID.X ;  /* 0x0000000000107919 */ /* 0x000f220000002100 */
[----:B------:R-:W5:Y:S01]  /*0430*/  I2F.RP R0, R9 ;  /* 0x0000000900007306 */ /* 0x000f620000209400 */
[----:B------:R-:W-:Y:S01]  /*0440*/  UMOV UR38, URZ ;  /* 0x0000003f00267c82 */ /* 0x000fe20008000000 */
[----:B------:R-:W-:Y:S01]  /*0450*/  BSSY B0, `(.L_x_3177) ;  /* 0x0000047000007945 */ /* 0x000fe20003800000 */
[----:B------:R-:W-:Y:S02]  /*0460*/  ULDC UR42, c[0x0][0x1c8] ;  /* 0x00007200002a7ab9 */ /* 0x000fe40000000800 */
[----:B------:R-:W-:-:S02]  /*0470*/  UMOV UR43, 0x1 ;  /* 0x00000001002b7882 */ /* 0x000fc40000000000 */
[----:B------:R-:W-:-:S04]  /*0480*/  UIMAD UR45, UR6, UR9, URZ ;  /* 0x00000009062d72a4 */ /* 0x000fc8000f8e023f */
[----:B------:R-:W-:Y:S01]  /*0490*/  USHF.R.S32.HI UR47, URZ, 0x1f, UR45 ;  /* 0x0000001f3f2f7899 */ /* 0x000fe2000801142d */
[----:B-----5:R-:W5:Y:S01]  /*04a0*/  MUFU.RCP R0, R0 ;  /* 0x0000000000007308 */ /* 0x020f620000001000 */
[----:B-1----:R-:W-:Y:S01]  /*04b0*/  UIMAD UR5, UR46, 0x50, URZ ;  /* 0x000000502e0578a4 */ /* 0x002fe2000f8e023f */
[C---:B----4-:R-:W-:Y:S01]  /*04c0*/  ISETP.GE.AND P3, PT, R16.reuse, 0x14, PT ;  /* 0x000000141000780c */ /* 0x050fe20003f66270 */
[----:B------:R-:W-:Y:S01]  /*04d0*/  IMAD.SHL.U32 R22, R16, 0x4, RZ ;  /* 0x0000000410167824 */ /* 0x000fe200078e00ff */
[----:B-----5:R-:W-:Y:S01]  /*04e0*/  IADD3 R4, R0, 0xffffffe, RZ ;  /* 0x0ffffffe00047810 */ /* 0x020fe20007ffe0ff */
[----:B------:R-:W-:-:S03]  /*04f0*/  IMAD.MOV.U32 R0, RZ, RZ, c[0x0][0x258] ;  /* 0x00009600ff007624 */ /* 0x000fc600078e00ff */
[----:B------:R1:W0:Y:S02]  /*0500*/  F2I.FTZ.U32.TRUNC.NTZ R5, R4 ;  /* 0x0000000400057305 */ /* 0x000224000021f000 */
[----:B-1----:R-:W-:Y:S02]  /*0510*/  IMAD.MOV.U32 R4, RZ, RZ, RZ ;  /* 0x000000ffff047224 */ /* 0x002fe400078e00ff */
[----:B0-----:R-:W-:-:S04]  /*0520*/  IMAD.MOV R2, RZ, RZ, -R5 ;  /* 0x000000ffff027224 */ /* 0x001fc800078e0a05 */
[----:B------:R-:W-:-:S04]  /*0530*/  IMAD R3, R2, R9, RZ ;  /* 0x0000000902037224 */ /* 0x000fc800078e02ff */
[----:B------:R-:W-:Y:S01]  /*0540*/  IMAD.HI.U32 R5, R5, R3, R4 ;  /* 0x0000000305057227 */ /* 0x000fe200078e0004 */
[----:B------:R-:W-:-:S03]  /*0550*/  IADD3 R3, R22, UR5, RZ ;  /* 0x0000000516037c10 */ /* 0x000fc6000fffe0ff */
[----:B------:R-:W-:Y:S01]  /*0560*/  @P3 IMAD.MOV.U32 R4, RZ, RZ, RZ ;  /* 0x000000ffff043224 */ /* 0x000fe200078e00ff */
[----:B--2---:R-:W0:Y:S02]  /*0570*/  @P0 R2UR UR40, R6 ;  /* 0x00000000062803c2 */ /* 0x004e2400000e0000 */
[----:B0-----:R-:W-:-:S03]  /*0580*/  @UP0 UIADD3 UR40, UR40, UR4, URZ ;  /* 0x0000000428280290 */ /* 0x001fc6000fffe03f */
[----:B------:R-:W-:Y:S02]  /*0590*/  ULDC UR4, c[0x0][0x1d8] ;  /* 0x0000760000047ab9 */ /* 0x000fe40000000800 */
[----:B------:R-:W-:Y:S02]  /*05a0*/  UIMAD UR41, UR6, UR4, UR46 ;  /* 0x00000004062972a4 */ /* 0x000fe4000f8e022e */
[----:B------:R-:W-:Y:S02]  /*05b0*/  @!UP0 ULDC UR40, c[0x0][0x1ec] ;  /* 0x00007b0000288ab9 */ /* 0x000fe40000000800 */
[----:B------:R-:W-:Y:S01]  /*05c0*/  IABS R2, UR40 ;  /* 0x0000002800027c13 */ /* 0x000fe20008000000 */
[----:B------:R-:W-:Y:S02]  /*05d0*/  UISETP.NE.AND UP0, UPT, URZ, UR42, UPT ;  /* 0x0000002a3f00728c */ /* 0x000fe4000bf05270 */
[----:B------:R-:W-:Y:S02]  /*05e0*/  UIMAD UR41, UR41, 0x50, URZ ;  /* 0x00000050292978a4 */ /* 0x000fe4000f8e023f */
[----:B------:R-:W-:Y:S01]  /*05f0*/  IMAD.HI.U32 R5, R5, R2, RZ ;  /* 0x0000000205057227 */ /* 0x000fe200078e00ff */
[----:B------:R-:W-:-:S02]  /*0600*/  UIMAD UR42, UR6, UR42, UR5 ;  /* 0x0000002a062a72a4 */ /* 0x000fc4000f8e0205 */
[----:B------:R-:W-:Y:S01]  /*0610*/  UIADD3 UR43, UR40, -UR9, UR43 ;  /* 0x80000009282b7290 */ /* 0x000fe2000fffe02b */
[----:B------:R-:W-:Y:S01]  /*0620*/  IMAD.MOV R5, RZ, RZ, -R5 ;  /* 0x000000ffff057224 */ /* 0x000fe200078e0a05 */
[----:B------:R-:W-:Y:S02]  /*0630*/  USEL UR42, UR41, UR42, !UP0 ;  /* 0x0000002a292a7287 */ /* 0x000fe4000c000000 */
[----:B------:R-:W-:Y:S01]  /*0640*/  UISETP.LT.AND UP0, UPT, URZ, UR43, UPT ;  /* 0x0000002b3f00728c */ /* 0x000fe2000bf01270 */
[C---:B------:R-:W-:Y:S01]  /*0650*/  IMAD R2, R9.reuse, R5, R2 ;  /* 0x0000000509027224 */ /* 0x040fe200078e0202 */
[----:B------:R-:W-:Y:S01]  /*0660*/  UIMAD UR44, UR44, UR4, URZ ;  /* 0x000000042c2c72a4 */ /* 0x000fe2000f8e023f */
[----:B------:R-:W-:Y:S01]  /*0670*/  @P3 IMAD.MOV.U32 R5, RZ, RZ, RZ ;  /* 0x000000ffff053224 */ /* 0x000fe200078e00ff */
[----:B------:R-:W-:Y:S02]  /*0680*/  USEL UR43, URZ, UR43, !UP0 ;  /* 0x0000002b3f2b7287 */ /* 0x000fe4000c000000 */
[----:B------:R-:W-:-:S13]  /*0690*/  ISETP.GT.U32.AND P0, PT, R9, R2, PT ;  /* 0x000000020900720c */ /* 0x000fda0003f04070 */
[----:B------:R-:W-:Y:S01]  /*06a0*/  @!P0 IMAD.IADD R2, R2, 0x1, -R9 ;  /* 0x0000000102028824 */ /* 0x000fe200078e0a09 */
[----:B------:R-:W-:Y:S02]  /*06b0*/  ISETP.NE.AND P0, PT, R0, 0x2, PT ;  /* 0x000000020000780c */ /* 0x000fe40003f05270 */
[----:B------:R-:W-:Y:S02]  /*06c0*/  IADD3 R0, R22, UR42, RZ ;  /* 0x0000002a16007c10 */ /* 0x000fe4000fffe0ff */
[----:B------:R-:W-:-:S13]  /*06d0*/  ISETP.GT.U32.AND P1, PT, R9, R2, PT ;  /* 0x000000020900720c */ /* 0x000fda0003f24070 */
[----:B------:R-:W-:Y:S02]  /*06e0*/  @!P1 IADD3 R2, R2, -R9, RZ ;  /* 0x8000000902029210 */ /* 0x000fe40007ffe0ff */
[----:B------:R-:W-:Y:S01]  /*06f0*/  ISETP.NE.AND P1, PT, RZ, c[0x0][0x1d4], PT ;  /* 0x00007500ff007a0c */ /* 0x000fe20003f25270 */
[----:B---3--:R0:W1:Y:S01]  /*0700*/  @P2 R2UR UR38, R7 ;  /* 0x00000000072623c2 */ /* 0x00806200000e0000 */
[----:B------:R-:W-:Y:S01]  /*0710*/  ISETP.LE.AND P2, PT, RZ, UR40, PT ;  /* 0x00000028ff007c0c */ /* 0x000fe2000bf43270 */
[----:B0-----:R-:W-:-:S12]  /*0720*/  @P3 CS2R R6, SRZ ;  /* 0x0000000000063805 */ /* 0x001fd8000001ff00 */
[----:B------:R-:W-:Y:S01]  /*0730*/  @!P2 IMAD.MOV R2, RZ, RZ, -R2 ;  /* 0x000000ffff02a224 */ /* 0x000fe200078e0a02 */
        /* <DEDUP_REMOVED lines=18> */
[----:B------:R-:W2:Y:S08]  /*0860*/  @!P2 I2F.S8 R13, R13 ;  /* 0x0000000d000da306 */ /* 0x000eb00000001400 */
[----:B------:R-:W4:Y:S01]  /*0870*/  @!P2 I2F.S16 R11, R11 ;  /* 0x0000000b000ba306 */ /* 0x000f220000101400 */
[----:B---3--:R-:W-:-:S02]  /*0880*/  @!P2 FMUL.FTZ R4, R14, R8 ;  /* 0x000000080e04a220 */ /* 0x008fc40000410000 */
[-C--:B0-----:R-:W-:Y:S02]  /*0890*/  @!P2 FMUL.FTZ R6, R12, R8.reuse ;  /* 0x000000080c06a220 */ /* 0x081fe40000410000 */
[-C--:B--2---:R-:W-:Y:S02]  /*08a0*/  @!P2 FMUL.FTZ R7, R13, R8.reuse ;  /* 0x000000080d07a220 */ /* 0x084fe40000410000 */
[----:B----4-:R-:W-:Y:S02]  /*08b0*/  @!P2 FMUL.FTZ R5, R11, R8 ;  /* 0x000000080b05a220 */ /* 0x010fe40000410000 */
.L_x_3178:
[----:B------:R-:W-:Y:S05]  /*08c0*/  BSYNC B0 ;  /* 0x0000000000007941 */ /* 0x000fea0003800000 */
.L_x_3177:
[----:B------:R-:W-:Y:S01]  /*08d0*/  BSSY B0, `(.L_x_3179) ;  /* 0x000001d000007945 */ /* 0x000fe20003800000 */
[----:B------:R-:W-:Y:S01]  /*08e0*/  IMAD.MOV.U32 R18, RZ, RZ, c[0x0][0x248] ;  /* 0x00009200ff127624 */ /* 0x000fe200078e00ff */
[----:B------:R-:W-:Y:S01]  /*08f0*/  @!P1 LOP3.LUT R2, RZ, c[0x0][0x1d4], RZ, 0x33, !PT ;  /* 0x00007500ff029a12 */ /* 0x000fe200078e33ff */
[----:B------:R-:W-:Y:S01]  /*0900*/  IMAD.MOV.U32 R19, RZ, RZ, c[0x0][0x24c] ;  /* 0x00009300ff137624 */ /* 0x000fe200078e00ff */
        /* <DEDUP_REMOVED lines=9> */
.L_x_3180:
        /* <DEDUP_REMOVED lines=16> */
.L_x_3181:
[----:B------:R-:W-:Y:S05]  /*0aa0*/  BSYNC B0 ;  /* 0x0000000000007941 */ /* 0x000fea0003800000 */
.L_x_3179:
[----:B------:R-:W-:Y:S01]  /*0ab0*/  ULDC.64 UR4, c[0x0][0x1f8] ;  /* 0x00007e0000047ab9 */ /* 0x000fe20000000a00 */
[----:B------:R-:W-:Y:S01]  /*0ac0*/  ISETP.GT.AND P2, PT, R16, 0x1f, PT ;  /* 0x0000001f1000780c */ /* 0x000fe20003f44270 */
[----:B------:R-:W-:Y:S01]  /*0ad0*/  UISETP.NE.U32.AND UP0, UPT, URZ, UR4, UPT ;  /* 0x000000043f00728c */ /* 0x000fe2000bf05070 */
[----:B------:R-:W-:Y:S02]  /*0ae0*/  ISETP.EQ.U32.AND P0, PT, RZ, c[0x0][0x240], PT ;  /* 0x00009000ff007a0c */ /* 0x000fe40003f02070 */
[----:B------:R-:W-:Y:S01]  /*0af0*/  P2R R0, PR, RZ, 0x4 ;  /* 0x00000004ff007803 */ /* 0x000fe20000000000 */
[----:B------:R-:W-:Y:S01]  /*0b00*/  UISETP.NE.AND.EX UP0, UPT, URZ, UR5, UPT, UP0 ;  /* 0x000000053f00728c */ /* 0x000fe2000bf05300 */
[----:B------:R-:W-:-:S02]  /*0b10*/  ISETP.EQ.OR.EX P0, PT, RZ, c[0x0][0x244], P2, P0 ;  /* 0x00009100ff007a0c */ /* 0x000fc40001702700 */
[----:B------:R-:W-:Y:S01]  /*0b20*/  ISETP.GT.AND P4, PT, R16, 0x13, PT ;  /* 0x000000131000780c */ /* 0x000fe20003f84270 */
[----:B------:R-:W-:Y:S01]  /*0b30*/  ULDC.64 UR4, c[0x0][0x1f8] ;  /* 0x00007e0000047ab9 */ /* 0x000fe20000000a00 */
[----:B------:R-:W-:Y:S02]  /*0b40*/  ISETP.EQ.U32.AND P1, PT, RZ, c[0x0][0x170], PT ;  /* 0x00005c00ff007a0c */ /* 0x000fe40003f22070 */
[----:B------:R-:W-:Y:S02]  /*0b50*/  ISETP.EQ.U32.AND P2, PT, RZ, c[0x0][0x180], PT ;  /* 0x00006000ff007a0c */ /* 0x000fe40003f42070 */
[----:B------:R-:W-:Y:S02]  /*0b60*/  PLOP3.LUT P3, PT, PT, PT, UP0, 0x80, 0x0 ;  /* 0x000000000000781c */ /* 0x000fe40003f6f008 */
[----:B------:R-:W-:Y:S01]  /*0b70*/  @UP0 UMOV UR7, 0x4 ;  /* 0x0000000400070882 */ /* 0x000fe20000000000 */
[----:B------:R-:W-:Y:S01]  /*0b80*/  ISETP.EQ.OR.EX P1, PT, RZ, c[0x0][0x174], P4, P1 ;  /* 0x00005d00ff007a0c */ /* 0x000fe20002722710 */
[----:B------:R-:W-:Y:S01]  /*0b90*/  @UP0 UIMAD.WIDE UR6, UR6, UR7, UR4 ;  /* 0x00000007060602a5 */ /* 0x000fe2000f8e0204 */
[----:B------:R-:W-:Y:S01]  /*0ba0*/  ISETP.EQ.OR.EX P2, PT, RZ, c[0x0][0x184], P4, P2 ;  /* 0x00006100ff007a0c */ /* 0x000fe20002742720 */
[----:B------:R-:W-:Y:S01]  /*0bb0*/  VOTEU.ALL UP0, P0 ;  /* 0x00000000003f7886 */ /* 0x000fe20000000000 */
[----:B------:R-:W-:Y:S01]  /*0bc0*/  P2R R0, PR, RZ, 0x10 ;  /* 0x00000010ff007803 */ /* 0x000fe20000000000 */
[----:B------:R-:W-:-:S02]  /*0bd0*/  ULDC UR4, c[0x0][0x1d8] ;  /* 0x0000760000047ab9 */ /* 0x000fc40000000800 */
[----:B------:R-:W-:Y:S01]  /*0be0*/  MOV R8, UR6 ;  /* 0x0000000600087c02 */ /* 0x000fe20008000f00 */
[----:B------:R-:W-:Y:S01]  /*0bf0*/  IMAD.U32 R9, RZ, RZ, UR7 ;  /* 0x00000007ff097e24 */ /* 0x000fe2000f8e00ff */
[----:B-1----:R-:W-:-:S04]  /*0c00*/  @!UP0 UIMAD UR4, UR38, UR4, UR46 ;  /* 0x00000004260482a4 */ /* 0x002fc8000f8e022e */
[----:B------:R0:W2:Y:S01]  /*0c10*/  @P3 LDG.E R0, [R8.64] ;  /* 0x0000002408003981 */ /* 0x0000a2000c1e1900 */
[----:B------:R-:W-:Y:S01]  /*0c20*/  @!P1 IMAD.MOV.U32 R10, RZ, RZ, 0x4 ;  /* 0x00000004ff0a9424 */ /* 0x000fe200078e00ff */
[----:B------:R-:W-:Y:S01]  /*0c30*/  CS2R R32, SRZ ;  /* 0x0000000000207805 */ /* 0x000fe2000001ff00 */
[----:B------:R-:W-:Y:S01]  /*0c40*/  @!P2 IMAD.MOV.U32 R12, RZ, RZ, 0x4 ;  /* 0x00000004ff0ca424 */ /* 0x000fe200078e00ff */
[----:B------:R-:W-:Y:S01]  /*0c50*/  CS2R R34, SRZ ;  /* 0x0000000000227805 */ /* 0x000fe2000001ff00 */
[----:B------:R-:W-:Y:S01]  /*0c60*/  IMAD.U32 R15, RZ, RZ, UR4 ;  /* 0x00000004ff0f7e24 */ /* 0x000fe2000f8e00ff */
[----:B------:R-:W-:Y:S01]  /*0c70*/  CS2R R24, SRZ ;  /* 0x0000000000187805 */ /* 0x000fe2000001ff00 */
[----:B------:R-:W-:Y:S01]  /*0c80*/  @!P0 IMAD.MOV.U32 R13, RZ, RZ, 0x4 ;  /* 0x00000004ff0d8424 */ /* 0x000fe200078e00ff */
[----:B------:R-:W-:Y:S01]  /*0c90*/  CS2R R26, SRZ ;  /* 0x00000000001a7805 */ /* 0x000fe2000001ff00 */
[----:B0-----:R-:W-:-:S04]  /*0ca0*/  @!P1 IMAD.WIDE R8, R3, R10, c[0x0][0x170] ;  /* 0x00005c0003089625 */ /* 0x001fc800078e020a */
[----:B------:R-:W-:Y:S01]  /*0cb0*/  @!P2 IMAD.WIDE R10, R3, R12, c[0x0][0x180] ;  /* 0x00006000030aa625 */ /* 0x000fe200078e020c */
[----:B------:R-:W3:Y:S03]  /*0cc0*/  @!P1 LDG.E.128 R24, [R8.64] ;  /* 0x0000002408189981 */ /* 0x000ee6000c1e1d00 */
[----:B------:R-:W-:Y:S01]  /*0cd0*/  @!P0 IMAD R12, R15, 0x50, R22 ;  /* 0x000000500f0c8824 */ /* 0x000fe200078e0216 */
[----:B------:R-:W4:Y:S03]  /*0ce0*/  @!P2 LDG.E.128 R32, [R10.64] ;  /* 0x000000240a20a981 */ /* 0x000f26000c1e1d00 */
[----:B------:R-:W-:-:S06]  /*0cf0*/  @!P0 IMAD.WIDE R12, R12, R13, c[0x0][0x230] ;  /* 0x00008c000c0c8625 */ /* 0x000fcc00078e020d */
        /* <DEDUP_REMOVED lines=20> */
[----:B01----:R-:W-:-:S05]  /*0e40*/  IMAD.MOV.U32 R0, RZ, RZ, c[0x0][0x1e0] ;  /* 0x00007800ff007624 */ /* 0x003fca00078e00ff */
        /* <DEDUP_REMOVED lines=55> */
.L_x_3184:
        /* <DEDUP_REMOVED lines=37> */
[----:B------:R-:W-:Y:S01]  /*1410*/  IADD3 R5, R8, 0x2, RZ ;  /* 0x0000000208057810 */ /* 0x000fe20007ffe0ff */
[----:B------:R-:W-:-:S02]  /*1420*/  ULDC UR4, c[0x0][0x1ec] ;  /* 0x00007b0000047ab9 */ /* 0x000fc40000000800 */
[----:B------:R-:W-:-:S04]  /*1430*/  UIADD3 UR4, -UR39, UR4, URZ ;  /* 0x0000000427047290 */ /* 0x000fc8000fffe13f */
[----:B------:R-:W-:Y:S08]  /*1440*/  I2F R5, R5 ;  /* 0x0000000500057306 */ /* 0x000ff00000201400 */
[----:B0-----:R-:W0:Y:S08]  /*1450*/  MUFU.RCP R3, R3 ;  /* 0x0000000300037308 */ /* 0x001e300000001000 */
[----:B------:R-:W5:Y:S01]  /*1460*/  I2F R4, R8 ;  /* 0x0000000800047306 */ /* 0x000f620000201400 */
[----:B0-----:R-:W-:-:S07]  /*1470*/  FMUL.FTZ R6, R5, R3 ;  /* 0x0000000305067220 */ /* 0x001fce0000410000 */
[----:B------:R-:W-:Y:S01]  /*1480*/  I2F R0, UR4 ;  /* 0x0000000400007d06 */ /* 0x000fe20008201400 */
        /* <DEDUP_REMOVED lines=14> */
[-C--:B------:R-:W-:Y:S02]  /*1570*/  FMUL.FTZ R11, R31, R7.reuse ;  /* 0x000000071f0b7220 */ /* 0x080fe40000410000 */
[C---:B--2---:R-:W-:Y:S02]  /*1580*/  FFMA.FTZ R6, R26.reuse, R8, -R5 ;  /* 0x000000081a067223 */ /* 0x044fe40000010805 */
[----:B------:R-:W-:Y:S02]  /*1590*/  FMUL.FTZ R9, R26, R7 ;  /* 0x000000071a097220 */ /* 0x000fe40000410000 */
[----:B---3-5:R-:W-:Y:S02]  /*15a0*/  FMUL.FTZ R5, R25, R3 ;  /* 0x0000000319057220 */ /* 0x028fe40000410000 */
        /* <DEDUP_REMOVED lines=13> */
.L_x_3188:
[----:B------:R-:W-:Y:S05]  /*1680*/  BSYNC B1 ;  /* 0x0000000000017941 */ /* 0x000fea0003800000 */
.L_x_3187:
        /* <DEDUP_REMOVED lines=8> */
.L_x_3186:
[----:B------:R-:W-:Y:S05]  /*1710*/  BSYNC B0 ;  /* 0x0000000000007941 */ /* 0x000fea0003800000 */
.L_x_3185:
[----:B------:R-:W-:Y:S06]  /*1720*/  BAR.SYNC.DEFER_BLOCKING 0x0 ;  /* 0x0000000000007b1d */ /* 0x000fec0000010000 */
[----:B0-----:R0:W1:Y:S04]  /*1730*/  @P6 LDS.128 R24, [R14] ;  /* 0x000000000e186984 */ /* 0x0010680000000c00 */
[----:B------:R0:W2:Y:S04]  /*1740*/  @P6 LDS.128 R28, [R15] ;  /* 0x000000000f1c6984 */ /* 0x0000a80000000c00 */
[----:B------:R-:W-:Y:S06]  /*1750*/  BAR.SYNC.DEFER_BLOCKING 0x0 ;  /* 0x0000000000007b1d */ /* 0x000fec0000010000 */
[----:B------:R-:W-:Y:S05]  /*1760*/  BRA `(.L_x_3183) ;  /* 0x000002c000007947 */ /* 0x000fea0003800000 */
.L_x_3182:
        /* <DEDUP_REMOVED lines=26> */
[-C--:B------:R-:W-:Y:S02]  /*1910*/  FMUL.FTZ R9, R31, R6.reuse ;  /* 0x000000061f097220 */ /* 0x080fe40000410000 */
[C---:B------:R-:W-:Y:S02]  /*1920*/  FFMA.FTZ R8, R26.reuse, R7, -R5 ;  /* 0x000000071a087223 */ /* 0x040fe40000010805 */
[----:B------:R-:W-:Y:S02]  /*1930*/  FMUL.FTZ R10, R26, R6 ;  /* 0x000000061a0a7220 */ /* 0x000fe40000410000 */
[----:B-1----:R-:W-:Y:S02]  /*1940*/  FMUL.FTZ R0, R25, R4 ;  /* 0x0000000419007220 */ /* 0x002fe40000410000 */
[----:B------:R-:W-:Y:S02]  /*1950*/  FMUL.FTZ R12, R30, R6 ;  /* 0x000000061e0c7220 */ /* 0x000fe40000410000 */
[----:B------:R-:W-:-:S02]  /*1960*/  FMUL.FTZ R5, R29, R4 ;  /* 0x000000041d057220 */ /* 0x000fc40000410000 */
[CC--:B------:R-:W-:Y:S02]  /*1970*/  FMUL.FTZ R6, R24.reuse, R4.reuse ;  /* 0x0000000418067220 */ /* 0x0c0fe40000410000 */
[----:B--2---:R-:W-:Y:S02]  /*1980*/  FFMA.FTZ R0, R24, R3, -R0 ;  /* 0x0000000318007223 */ /* 0x004fe40000010800 */
        /* <DEDUP_REMOVED lines=9> */
.L_x_3189:
[----:B------:R-:W-:Y:S05]  /*1a20*/  BSYNC B0 ;  /* 0x0000000000007941 */ /* 0x000fea0003800000 */
.L_x_3183:
[----:B0-----:R-:W-:Y:S01]  /*1a30*/  ISETP.GT.AND P0, PT, R16, 0x1f, PT ;  /* 0x0000001f1000780c */ /* 0x001fe20003f04270 */
[----:B------:R-:W-:Y:S01]  /*1a40*/  BSSY B0, `(.L_x_3190) ;  /* 0x000001b000007945 */ /* 0x000fe20003800000 */
[----:B------:R-:W-:-:S11]  /*1a50*/  IMAD.MOV.U32 R0, RZ, RZ, RZ ;  /* 0x000000ffff007224 */ /* 0x000fd600078e00ff */
[----:B------:R-:W-:Y:S05]  /*1a60*/  @P0 BRA `(.L_x_3191) ;  /* 0x0000018000000947 */ /* 0x000fea0003800000 */
[----:B------:R-:W-:Y:S01]  /*1a70*/  ISETP.GT.AND P0, PT, R16, 0x13, PT ;  /* 0x000000131000780c */ /* 0x000fe20003f04270 */
[----:B-1----:R0:W-:-:S12]  /*1a80*/  STS.128 [R16.X16+0x10], R24 ;  /* 0x0000101810007388 */ /* 0x0021d8000000cc00 */
[----:B------:R-:W-:Y:S01]  /*1a90*/  @!P0 IADD3 R3, R22, UR41, RZ ;  /* 0x0000002916038c10 */ /* 0x000fe2000fffe0ff */
        /* <DEDUP_REMOVED lines=11> */
.L_x_3244:
        /* <DEDUP_REMOVED lines=9> */
.L_x_3245:
[----:B-1----:R-:W-:Y:S02]  /*1be0*/  FADD.FTZ R0, R51, R4 ;  /* 0x0000000433007221 */ /* 0x002fe40000010000 */
.L_x_3191:
[----:B------:R-:W-:Y:S05]  /*1bf0*/  BSYNC B0 ;  /* 0x0000000000007941 */ /* 0x000fea0003800000 */
.L_x_3190:
[----:B------:R-:W-:Y:S01]  /*1c00*/  ISETP.NE.AND P0, PT, R16, RZ, PT ;  /* 0x000000ff1000720c */ /* 0x000fe20003f05270 */
[----:B------:R-:W-:-:S05]  /*1c10*/  IMAD.U32 R5, RZ, RZ, UR43 ;  /* 0x0000002bff057e24 */ /* 0x000fca000f8e00ff */
[----:B------:R-:W-:-:S05]  /*1c20*/  IADD3 R5, -R5, UR40, RZ ;  /* 0x0000002805057c10 */ /* 0x000fca000fffe1ff */
[----:B0-----:R-:W-:Y:S02]  /*1c30*/  IMAD.SHL.U32 R4, R5, 0x4, RZ ;  /* 0x0000000405047824 */ /* 0x001fe400078e00ff */
[----:B------:R-:W-:Y:S01]  /*1c40*/  @P0 IMAD.MOV.U32 R3, RZ, RZ, -0x800001 ;  /* 0xff7fffffff030424 */ /* 0x000fe200078e00ff */
        /* <DEDUP_REMOVED lines=16> */
.L_x_3195:
[----:B------:R0:W-:Y:S02]  /*1d50*/  STS [R4+0x210], R3 ;  /* 0x0002100304007388 */ /* 0x0001e40000000800 */
.L_x_3194:
[----:B------:R-:W-:Y:S02]  /*1d60*/  WARPSYNC 0xffffffff ;  /* 0xffffffff00007948 */ /* 0x000fe40003800000 */
[----:B------:R-:W-:Y:S01]  /*1d70*/  IADD3 R0, R5, 0x7, RZ ;  /* 0x0000000705007810 */ /* 0x000fe20007ffe0ff */
[----:B------:R-:W-:Y:S01]  /*1d80*/  ULDC UR4, c[0x0][0x1d0] ;  /* 0x0000740000047ab9 */ /* 0x000fe20000000800 */
[----:B------:R-:W-:Y:S01]  /*1d90*/  SHF.R.S32.HI R5, RZ, 0x1f, R16 ;  /* 0x0000001fff057819 */ /* 0x000fe20000011410 */
[----:B------:R-:W-:Y:S01]  /*1da0*/  UIMAD UR44, UR44, UR4, UR46 ;  /* 0x000000042c2c72a4 */ /* 0x000fe2000f8e022e */
[----:B------:R-:W-:Y:S01]  /*1db0*/  SHF.R.S32.HI R7, RZ, 0x1f, R0 ;  /* 0x0000001fff077819 */ /* 0x000fe20000011400 */
[----:B------:R-:W-:Y:S02]  /*1dc0*/  BAR.SYNC.DEFER_BLOCKING 0x0 ;  /* 0x0000000000007b1d */ /* 0x000fe40000010000 */
[----:B------:R-:W-:Y:S01]  /*1dd0*/  UIMAD UR44, UR44, 0x50, URZ ;  /* 0x000000502c2c78a4 */ /* 0x000fe2000f8e023f */
[----:B------:R-:W-:-:S02]  /*1de0*/  LEA.HI R7, R7, R0, RZ, 0x3 ;  /* 0x0000000007077211 */ /* 0x000fc400078f18ff */
[----:B------:R-:W-:Y:S01]  /*1df0*/  LEA.HI R0, R5, R16, RZ, 0x2 ;  /* 0x0000001005007211 */ /* 0x000fe200078f10ff */
[----:B------:R-:W-:Y:S01]  /*1e00*/  BSSY B0, `(.L_x_3196) ;  /* 0x00001b7000007945 */ /* 0x000fe20003800000 */
[----:B------:R-:W-:Y:S02]  /*1e10*/  LOP3.LUT R5, R7, 0xfffffff8, RZ, 0xc0, !PT ;  /* 0xfffffff807057812 */ /* 0x000fe400078ec0ff */
[----:B------:R-:W-:Y:S02]  /*1e20*/  LEA.HI.SX32 R44, R0, UR43, 0x1e ;  /* 0x0000002b002c7c11 */ /* 0x000fe4000f8ff2ff */
[----:B------:R-:W-:-:S04]  /*1e30*/  IADD3 R5, R5, UR43, RZ ;  /* 0x0000002b05057c10 */ /* 0x000fc8000fffe0ff */
[----:B------:R-:W-:-:S13]  /*1e40*/  ISETP.GE.AND P0, PT, R44, R5, PT ;  /* 0x000000052c00720c */ /* 0x000fda0003f06270 */
[----:B------:R-:W-:Y:S05]  /*1e50*/  @P0 BRA `(.L_x_3197) ;  /* 0x00001b1000000947 */ /* 0x000fea0003800000 */
[----:B------:R-:W-:Y:S01]  /*1e60*/  LOP3.LUT R7, R0, 0xfffffffc, RZ, 0xc0, !PT ;  /* 0xfffffffc00077812 */ /* 0x000fe200078ec0ff */
[----:B------:R-:W-:Y:S01]  /*1e70*/  IMAD.U32 R41, RZ, RZ, UR46 ;  /* 0x0000002eff297e24 */ /* 0x000fe2000f8e00ff */
[----:B------:R-:W-:Y:S01]  /*1e80*/  MOV R49, UR46 ;  /* 0x0000002e00317c02 */ /* 0x000fe20008000f00 */
[----:B------:R-:W-:Y:S02]  /*1e90*/  IMAD.MOV.U32 R42, RZ, RZ, c[0x0][0x220] ;  /* 0x00008800ff2a7624 */ /* 0x000fe400078e00ff */
[----:B------:R-:W-:Y:S02]  /*1ea0*/  IMAD.IADD R0, R16, 0x1, -R7 ;  /* 0x0000000110007824 */ /* 0x000fe400078e0a07 */
[----:B------:R-:W-:Y:S02]  /*1eb0*/  IMAD.U32 R47, RZ, RZ, UR44 ;  /* 0x0000002cff2f7e24 */ /* 0x000fe4000f8e00ff */
[----:B------:R-:W-:Y:S01]  /*1ec0*/  IMAD R41, R41, R42, UR40 ;  /* 0x0000002829297e24 */ /* 0x000fe2000f8e022a */
[----:B------:R3:W4:Y:S01]  /*1ed0*/  LDS R6, [R0.X4+0x10] ;  /* 0x0000100000067984 */ /* 0x0007220000004800 */
[----:B------:R-:W-:-:S02]  /*1ee0*/  IMAD.MOV.U32 R43, RZ, RZ, c[0x0][0x1e8] ;  /* 0x00007a00ff2b7624 */ /* 0x000fc400078e00ff */
[----:B------:R-:W-:Y:S01]  /*1ef0*/  IMAD R42, R47, c[0x0][0x1d4], R0 ;  /* 0x000075002f2a7a24 */ /* 0x000fe200078e0200 */
[----:B------:R3:W0:Y:S01]  /*1f00*/  LDS R7, [R0.X4+0x20] ;  /* 0x0000200000077984 */ /* 0x0006220000004800 */
[----:B------:R-:W-:Y:S01]  /*1f10*/  IMAD.MOV.U32 R46, RZ, RZ, 0x4 ;  /* 0x00000004ff2e7424 */ /* 0x000fe200078e00ff */
[----:B------:R-:W-:Y:S01]  /*1f20*/  IADD3 R43, R43, c[0x0][0x210], RZ ;  /* 0x000084002b2b7a10 */ /* 0x000fe20007ffe0ff */
[----:B------:R-:W-:Y:S01]  /*1f30*/  IMAD.MOV.U32 R45, RZ, RZ, c[0x0][0x1d4] ;  /* 0x00007500ff2d7624 */ /* 0x000fe200078e00ff */
[----:B------:R3:W2:Y:S01]  /*1f40*/  LDS R8, [R0.X4+0x30] ;  /* 0x0000300000087984 */ /* 0x0006a20000004800 */
[----:B------:R-:W-:Y:S01]  /*1f50*/  IMAD.WIDE R46, R46, R49, c[0x0][0x228] ;  /* 0x00008a002e2e7625 */ /* 0x000fe200078e0231 */
[----:B------:R-:W-:Y:S02]  /*1f60*/  SHF.R.S32.HI R54, RZ, 0x1f, R42 ;  /* 0x0000001fff367819 */ /* 0x000fe4000001142a */
[----:B------:R3:W1:Y:S01]  /*1f70*/  LDS R9, [R0.X4+0x40] ;  /* 0x0000400000097984 */ /* 0x0006620000004800 */
        /* <DEDUP_REMOVED lines=29> */
.L_x_3202:
[----:B------:R-:W-:Y:S01]  /*2150*/  IABS R50, c[0x0][0x1d4] ;  /* 0x0000750000327a13 */ /* 0x000fe20000000000 */
[----:B------:R-:W-:Y:S01]  /*2160*/  IMAD.MOV.U32 R48, RZ, RZ, RZ ;  /* 0x000000ffff307224 */ /* 0x000fe200078e00ff */
[----:B------:R-:W-:Y:S01]  /*2170*/  IABS R81, R44 ;  /* 0x0000002c00517213 */ /* 0x000fe20000000000 */
[----:B------:R-:W-:Y:S01]  /*2180*/  IMAD.MOV.U32 R84, RZ, RZ, c[0x0][0x1d4] ;  /* 0x00007500ff547624 */ /* 0x000fe200078e00ff */
[----:B------:R-:W1:Y:S01]  /*2190*/  I2F.RP R51, R50 ;  /* 0x0000003200337306 */ /* 0x000e620000209400 */
[----:B------:R-:W-:-:S02]  /*21a0*/  ISETP.GE.AND P1, PT, R44, RZ, PT ;  /* 0x000000ff2c00720c */ /* 0x000fc40003f26270 */
        /* <DEDUP_REMOVED lines=26> */
[----:B------:R-:W-:Y:S02]  /*2350*/  @!P1 LEA.HI.X R51, R48, c[0x0][0x19c], R49, 0x2, P2 ;  /* 0x0000670030339a11 */ /* 0x000fe400010f1431 */
[----:B------:R-:W-:Y:S02]  /*2360*/  ISETP.GE.AND P2, PT, R44, UR40, PT ;  /* 0x000000282c007c0c */ /* 0x000fe4000bf46270 */
[----:B------:R-:W-:Y:S02]  /*2370*/  IADD3 R52, R52, c[0x0][0x1d4], RZ ;  /* 0x0000750034347a10 */ /* 0x000fe40007ffe0ff */
[----:B------:R-:W-:Y:S02]  /*2380*/  FSEL R56, R56, RZ, P2 ;  /* 0x000000ff38387208 */ /* 0x000fe40001000000 */
[----:B------:R-:W-:Y:S02]  /*2390*/  SHF.L.U32 R73, R52, 0x2, RZ ;  /* 0x0000000234497819 */ /* 0x000fe400000006ff */
[----:B------:R-:W-:-:S02]  /*23a0*/  @!P3 IADD3 R49, P4, R42, R53, RZ ;  /* 0x000000352a31b210 */ /* 0x000fc40007f9e0ff */
[----:B------:R1:W2:Y:S01]  /*23b0*/  @!P1 LDG.E R56, [R50.64] ;  /* 0x0000002432389981 */ /* 0x0002a2000c1e1900 */
[----:B------:R-:W-:Y:S02]  /*23c0*/  ISETP.GE.OR P1, PT, R73, R45, P0 ;  /* 0x0000002d4900720c */ /* 0x000fe40000726670 */
[----:B------:R-:W-:Y:S02]  /*23d0*/  @!P3 LEA.HI.X.SX32 R88, R53, R54, 0x1, P4 ;  /* 0x000000363558b211 */ /* 0x000fe400020f0eff */
[----:B------:R-:W-:Y:S02]  /*23e0*/  @!P3 LEA R48, P4, R49, c[0x0][0x198], 0x2 ;  /* 0x000066003130ba11 */ /* 0x000fe400078810ff */
[----:B------:R-:W-:Y:S02]  /*23f0*/  FSEL R55, R55, RZ, P2 ;  /* 0x000000ff37377208 */ /* 0x000fe40001000000 */
[----:B------:R-:W-:Y:S02]  /*2400*/  @!P3 LEA.HI.X R49, R49, c[0x0][0x19c], R88, 0x2, P4 ;  /* 0x000067003131ba11 */ /* 0x000fe400020f1458 */
[----:B------:R-:W-:-:S03]  /*2410*/  IADD3 R79, R79, c[0x0][0x1d4], RZ ;  /* 0x000075004f4f7a10 */ /* 0x000fc60007ffe0ff */
[----:B------:R4:W5:Y:S01]  /*2420*/  @!P3 LDG.E R55, [R48.64] ;  /* 0x000000243037b981 */ /* 0x000962000c1e1900 */
[----:B------:R-:W-:Y:S01]  /*2430*/  @!P1 IADD3 R53, P3, R42, R73, RZ ;  /* 0x000000492a359210 */ /* 0x000fe20007f7e0ff */
[----:B-1----:R-:W-:Y:S01]  /*2440*/  IMAD.SHL.U32 R51, R79, 0x4, RZ ;  /* 0x000000044f337824 */ /* 0x002fe200078e00ff */
[----:B------:R-:W-:Y:S02]  /*2450*/  FSEL R57, R57, RZ, P2 ;  /* 0x000000ff39397208 */ /* 0x000fe40001000000 */
[----:B------:R-:W-:Y:S02]  /*2460*/  @!P1 LEA.HI.X.SX32 R50, R73, R54, 0x1, P3 ;  /* 0x0000003649329211 */ /* 0x000fe400018f0eff */
[----:B------:R-:W-:Y:S01]  /*2470*/  @!P1 LEA R92, P3, R53, c[0x0][0x198], 0x2 ;  /* 0x00006600355c9a11 */ /* 0x000fe200078610ff */
[----:B------:R-:W-:-:S03]  /*2480*/  IMAD R88, R84, 0x7, R81 ;  /* 0x0000000754587824 */ /* 0x000fc600078e0251 */
[----:B------:R-:W-:Y:S02]  /*2490*/  @!P1 LEA.HI.X R93, R53, c[0x0][0x19c], R50, 0x2, P3 ;  /* 0x00006700355d9a11 */ /* 0x000fe400018f1432 */
[-C--:B------:R-:W-:Y:S01]  /*24a0*/  ISETP.GE.OR P3, PT, R51, R45.reuse, P0 ;  /* 0x0000002d3300720c */ /* 0x080fe20000766670 */
[C---:B------:R-:W-:Y:S02]  /*24b0*/  IMAD.SHL.U32 R53, R88.reuse, 0x4, RZ ;  /* 0x0000000458357824 */ /* 0x040fe400078e00ff */
[----:B---3--:R1:W3:Y:S01]  /*24c0*/  @!P1 LDG.E R57, [R92.64] ;  /* 0x000000245c399981 */ /* 0x0082e2000c1e1900 */
[----:B------:R-:W-:Y:S02]  /*24d0*/  IADD3 R88, R88, c[0x0][0x1d4], RZ ;  /* 0x0000750058587a10 */ /* 0x000fe40007ffe0ff */
[----:B------:R-:W-:Y:S02]  /*24e0*/  ISETP.GE.OR P1, PT, R53, R45, P0 ;  /* 0x0000002d3500720c */ /* 0x000fe40000726670 */
[----:B------:R-:W-:Y:S01]  /*24f0*/  FSEL R58, R58, RZ, P2 ;  /* 0x000000ff3a3a7208 */ /* 0x000fe20001000000 */
[----:B------:R-:W-:-:S04]  /*2500*/  IMAD.SHL.U32 R73, R88, 0x4, RZ ;  /* 0x0000000458497824 */ /* 0x000fc800078e00ff */
[----:B----4-:R-:W-:-:S04]  /*2510*/  @!P3 IADD3 R48, P4, R42, R51, RZ ;  /* 0x000000332a30b210 */ /* 0x010fc80007f9e0ff */
[----:B------:R-:W-:Y:S02]  /*2520*/  @!P3 LEA.HI.X.SX32 R49, R51, R54, 0x1, P4 ;  /* 0x000000363331b211 */ /* 0x000fe400020f0eff */
[----:B------:R-:W-:-:S04]  /*2530*/  @!P3 LEA R50, P4, R48, c[0x0][0x198], 0x2 ;  /* 0x000066003032ba11 */ /* 0x000fc800078810ff */
[----:B------:R-:W-:Y:S02]  /*2540*/  @!P3 LEA.HI.X R51, R48, c[0x0][0x19c], R49, 0x2, P4 ;  /* 0x000067003033ba11 */ /* 0x000fe400020f1431 */
[----:B------:R-:W-:-:S04]  /*2550*/  @!P1 IADD3 R49, P4, R42, R53, RZ ;  /* 0x000000352a319210 */ /* 0x000fc80007f9e0ff */
[----:B------:R-:W-:Y:S02]  /*2560*/  @!P1 LEA.HI.X.SX32 R90, R53, R54, 0x1, P4 ;  /* 0x00000036355a9211 */ /* 0x000fe400020f0eff */
[----:B------:R-:W-:-:S04]  /*2570*/  @!P1 LEA R48, P4, R49, c[0x0][0x198], 0x2 ;  /* 0x0000660031309a11 */ /* 0x000fc800078810ff */
[----:B------:R-:W-:Y:S02]  /*2580*/  @!P1 LEA.HI.X R49, R49, c[0x0][0x19c], R90, 0x2, P4 ;  /* 0x0000670031319a11 */ /* 0x000fe400020f145a */
[----:B------:R-:W-:-:S03]  /*2590*/  ISETP.GE.OR P4, PT, R73, R45, P0 ;  /* 0x0000002d4900720c */ /* 0x000fc60000786670 */
[----:B------:R4:W2:Y:S01]  /*25a0*/  @!P1 LDG.E R58, [R48.64] ;  /* 0x00000024303a9981 */ /* 0x0008a2000c1e1900 */
[----:B------:R-:W-:Y:S02]  /*25b0*/  IADD3 R52, R52, c[0x0][0x1d4], RZ ;  /* 0x0000750034347a10 */ /* 0x000fe40007ffe0ff */
[----:B------:R-:W-:Y:S02]  /*25c0*/  FSEL R60, R60, RZ, P2 ;  /* 0x000000ff3c3c7208 */ /* 0x000fe40001000000 */
[----:B------:R-:W-:-:S04]  /*25d0*/  FSEL R59, R59, RZ, P2 ;  /* 0x000000ff3b3b7208 */ /* 0x000fc80001000000 */
[----:B------:R0:W2:Y:S01]  /*25e0*/  @!P3 LDG.E R60, [R50.64] ;  /* 0x00000024323cb981 */ /* 0x0000a2000c1e1900 */
[----:B------:R-:W-:-:S04]  /*25f0*/  @!P4 IADD3 R53, P1, R42, R73, RZ ;  /* 0x000000492a35c210 */ /* 0x000fc80007f3e0ff */
[----:B------:R-:W-:Y:S02]  /*2600*/  @!P4 LEA.HI.X.SX32 R90, R73, R54, 0x1, P1 ;  /* 0x00000036495ac211 */ /* 0x000fe400008f0eff */
[----:B-1----:R-:W-:-:S04]  /*2610*/  @!P4 LEA R92, P1, R53, c[0x0][0x198], 0x2 ;  /* 0x00006600355cca11 */ /* 0x002fc800078210ff */
[----:B------:R-:W-:Y:S01]  /*2620*/  @!P4 LEA.HI.X R93, R53, c[0x0][0x19c], R90, 0x2, P1 ;  /* 0x00006700355dca11 */ /* 0x000fe200008f145a */
[----:B------:R-:W-:Y:S02]  /*2630*/  IMAD.SHL.U32 R53, R52, 0x4, RZ ;  /* 0x0000000434357824 */ /* 0x000fe400078e00ff */
[----:B------:R-:W-:Y:S02]  /*2640*/  IMAD R73, R84, 0xa, R81 ;  /* 0x0000000a54497824 */ /* 0x000fe400078e0251 */
[----:B------:R1:W2:Y:S01]  /*2650*/  @!P4 LDG.E R59, [R92.64] ;  /* 0x000000245c3bc981 */ /* 0x0002a2000c1e1900 */
[----:B------:R-:W-:Y:S01]  /*2660*/  ISETP.GE.OR P1, PT, R53, R45, P0 ;  /* 0x0000002d3500720c */ /* 0x000fe20000726670 */
[C---:B0-----:R-:W-:Y:S01]  /*2670*/  IMAD.SHL.U32 R51, R73.reuse, 0x4, RZ ;  /* 0x0000000449337824 */ /* 0x041fe200078e00ff */
[----:B------:R-:W-:Y:S02]  /*2680*/  IADD3 R73, R73, c[0x0][0x1d4], RZ ;  /* 0x0000750049497a10 */ /* 0x000fe40007ffe0ff */
[----:B------:R-:W-:-:S02]  /*2690*/  FSEL R62, R62, RZ, P2 ;  /* 0x000000ff3e3e7208 */ /* 0x000fc40001000000 */
[----:B------:R-:W-:Y:S01]  /*26a0*/  ISETP.GE.OR P3, PT, R51, R45, P0 ;  /* 0x0000002d3300720c */ /* 0x000fe20000766670 */
[----:B-1----:R-:W-:-:S06]  /*26b0*/  IMAD.SHL.U32 R93, R73, 0x4, RZ ;  /* 0x00000004495d7824 */ /* 0x002fcc00078e00ff */
        /* <DEDUP_REMOVED lines=8> */
[----:B------:R-:W-:Y:S02]  /*2740*/  ISETP.GE.OR P4, PT, R93, R45, P0 ;  /* 0x0000002d5d00720c */ /* 0x000fe40000786670 */
[----:B------:R-:W-:Y:S01]  /*2750*/  IADD3 R79, R79, c[0x0][0x1d4], RZ ;  /* 0x000075004f4f7a10 */ /* 0x000fe20007ffe0ff */
[----:B------:R0:W4:Y:S01]  /*2760*/  @!P3 LDG.E R62, [R50.64] ;  /* 0x00000024323eb981 */ /* 0x000122000c1e1900 */
[----:B------:R-:W-:Y:S02]  /*2770*/  FSEL R64, R64, RZ, P2 ;  /* 0x000000ff40407208 */ /* 0x000fe40001000000 */
[----:B------:R-:W-:Y:S01]  /*2780*/  FSEL R61, R61, RZ, P2 ;  /* 0x000000ff3d3d7208 */ /* 0x000fe20001000000 */
[----:B------:R-:W-:-:S03]  /*2790*/  IMAD.SHL.U32 R79, R79, 0x4, RZ ;  /* 0x000000044f4f7824 */ /* 0x000fc600078e00ff */
[----:B------:R1:W2:Y:S03]  /*27a0*/  @!P1 LDG.E R64, [R52.64] ;  /* 0x0000002434409981 */ /* 0x0002a6000c1e1900 */
[----:B------:R-:W-:Y:S01]  /*27b0*/  @!P4 IADD3 R49, P3, R42, R93, RZ ;  /* 0x0000005d2a31c210 */ /* 0x000fe20007f7e0ff */
[----:B------:R-:W-:Y:S01]  /*27c0*/  IMAD R92, R84, 0xd, R81 ;  /* 0x0000000d545c7824 */ /* 0x000fe200078e0251 */
[----:B------:R-:W-:Y:S02]  /*27d0*/  ISETP.GE.OR P1, PT, R79, R45, P0 ;  /* 0x0000002d4f00720c */ /* 0x000fe40000726670 */
[----:B------:R-:W-:Y:S02]  /*27e0*/  @!P4 LEA.HI.X.SX32 R90, R93, R54, 0x1, P3 ;  /* 0x000000365d5ac211 */ /* 0x000fe400018f0eff */
[----:B------:R-:W-:Y:S01]  /*27f0*/  @!P4 LEA R48, P3, R49, c[0x0][0x198], 0x2 ;  /* 0x000066003130ca11 */ /* 0x000fe200078610ff */
[----:B------:R-:W-:-:S03]  /*2800*/  IMAD.SHL.U32 R93, R92, 0x4, RZ ;  /* 0x000000045c5d7824 */ /* 0x000fc600078e00ff */
[----:B------:R-:W-:Y:S02]  /*2810*/  @!P4 LEA.HI.X R49, R49, c[0x0][0x19c], R90, 0x2, P3 ;  /* 0x000067003131ca11 */ /* 0x000fe400018f145a */
[----:B------:R-:W-:-:S03]  /*2820*/  ISETP.GE.OR P3, PT, R93, R45, P0 ;  /* 0x0000002d5d00720c */ /* 0x000fc60000766670 */
[----:B------:R1:W2:Y:S01]  /*2830*/  @!P4 LDG.E R61, [R48.64] ;  /* 0x00000024303dc981 */ /* 0x0002a2000c1e1900 */
[----:B0-----:R-:W-:-:S04]  /*2840*/  @!P1 IADD3 R51, P4, R42, R79, RZ ;  /* 0x0000004f2a339210 */ /* 0x001fc80007f9e0ff */
[----:B------:R-:W-:Y:S02]  /*2850*/  @!P1 LEA.HI.X.SX32 R90, R79, R54, 0x1, P4 ;  /* 0x000000364f5a9211 */ /* 0x000fe400020f0eff */
[C---:B------:R-:W-:Y:S02]  /*2860*/  @!P1 LEA R50, P4, R51.reuse, c[0x0][0x198], 0x2 ;  /* 0x0000660033329a11 */ /* 0x040fe400078810ff */
[----:B------:R-:W-:Y:S02]  /*2870*/  IADD3 R79, R92, c[0x0][0x1d4], RZ ;  /* 0x000075005c4f7a10 */ /* 0x000fe40007ffe0ff */
[----:B------:R-:W-:Y:S02]  /*2880*/  @!P1 LEA.HI.X R51, R51, c[0x0][0x19c], R90, 0x2, P4 ;  /* 0x0000670033339a11 */ /* 0x000fe400020f145a */
[----:B-1----:R-:W-:-:S04]  /*2890*/  @!P3 IADD3 R48, P4, R42, R93, RZ ;  /* 0x0000005d2a30b210 */ /* 0x002fc80007f9e0ff */
[----:B------:R-:W-:Y:S01]  /*28a0*/  @!P3 LEA.HI.X.SX32 R49, R93, R54, 0x1, P4 ;  /* 0x000000365d31b211 */ /* 0x000fe200020f0eff */
[----:B------:R-:W-:Y:S01]  /*28b0*/  IMAD.SHL.U32 R93, R79, 0x4, RZ ;  /* 0x000000044f5d7824 */ /* 0x000fe200078e00ff */
[----:B------:R-:W-:-:S04]  /*28c0*/  @!P3 LEA R52, P4, R48, c[0x0][0x198], 0x2 ;  /* 0x000066003034ba11 */ /* 0x000fc800078810ff */
[----:B------:R-:W-:Y:S02]  /*28d0*/  @!P3 LEA.HI.X R53, R48, c[0x0][0x19c], R49, 0x2, P4 ;  /* 0x000067003035ba11 */ /* 0x000fe400020f1431 */
[----:B------:R-:W-:Y:S02]  /*28e0*/  ISETP.GE.OR P4, PT, R93, R45, P0 ;  /* 0x0000002d5d00720c */ /* 0x000fe40000786670 */
[----:B------:R-:W-:Y:S02]  /*28f0*/  FSEL R63, R63, RZ, P2 ;  /* 0x000000ff3f3f7208 */ /* 0x000fe40001000000 */
[----:B------:R-:W-:-:S04]  /*2900*/  IADD3 R88, R88, c[0x0][0x1d4], RZ ;  /* 0x0000750058587a10 */ /* 0x000fc80007ffe0ff */
[----:B------:R0:W2:Y:S01]  /*2910*/  @!P3 LDG.E R63, [R52.64] ;  /* 0x00000024343fb981 */ /* 0x0000a2000c1e1900 */
[----:B------:R-:W-:-:S04]  /*2920*/  FSEL R65, R65, RZ, P2 ;  /* 0x000000ff41417208 */ /* 0x000fc80001000000 */
[----:B------:R-:W-:Y:S02]  /*2930*/  @!P4 IADD3 R49, P3, R42, R93, RZ ;  /* 0x0000005d2a31c210 */ /* 0x000fe40007f7e0ff */
[----:B------:R1:W2:Y:S02]  /*2940*/  @!P1 LDG.E R65, [R50.64] ;  /* 0x0000002432419981 */ /* 0x0002a4000c1e1900 */
[----:B------:R-:W-:Y:S01]  /*2950*/  @!P4 LEA.HI.X.SX32 R90, R93, R54, 0x1, P3 ;  /* 0x000000365d5ac211 */ /* 0x000fe200018f0eff */
[----:B------:R-:W-:Y:S01]  /*2960*/  IMAD.SHL.U32 R93, R88, 0x4, RZ ;  /* 0x00000004585d7824 */ /* 0x000fe200078e00ff */
[----:B------:R-:W-:-:S04]  /*2970*/  @!P4 LEA R48, P3, R49, c[0x0][0x198], 0x2 ;  /* 0x000066003130ca11 */ /* 0x000fc800078610ff */
[----:B------:R-:W-:Y:S01]  /*2980*/  @!P4 LEA.HI.X R49, R49, c[0x0][0x19c], R90, 0x2, P3 ;  /* 0x000067003131ca11 */ /* 0x000fe200018f145a */
[----:B------:R-:W-:Y:S01]  /*2990*/  IMAD R90, R84, 0x10, R81 ;  /* 0x00000010545a7824 */ /* 0x000fe200078e0251 */
[----:B------:R-:W-:Y:S02]  /*29a0*/  ISETP.GE.OR P1, PT, R93, R45, P0 ;  /* 0x0000002d5d00720c */ /* 0x000fe40000726670 */
[----:B------:R-:W-:Y:S02]  /*29b0*/  FSEL R66, R66, RZ, P2 ;  /* 0x000000ff42427208 */ /* 0x000fe40001000000 */
[----:B------:R-:W-:-:S04]  /*29c0*/  SHF.L.U32 R92, R90, 0x2, RZ ;  /* 0x000000025a5c7819 */ /* 0x000fc800000006ff */
[----:B------:R-:W-:Y:S01]  /*29d0*/  ISETP.GE.OR P3, PT, R92, R45, P0 ;  /* 0x0000002d5c00720c */ /* 0x000fe20000766670 */
[----:B------:R1:W2:Y:S04]  /*29e0*/  @!P4 LDG.E R66, [R48.64] ;  /* 0x000000243042c981 */ /* 0x0002a8000c1e1900 */
[----:B0-----:R-:W-:-:S04]  /*29f0*/  @!P1 IADD3 R53, P4, R42, R93, RZ ;  /* 0x0000005d2a359210 */ /* 0x001fc80007f9e0ff */
[----:B------:R-:W-:Y:S02]  /*2a00*/  @!P1 LEA.HI.X.SX32 R88, R93, R54, 0x1, P4 ;  /* 0x000000365d589211 */ /* 0x000fe400020f0eff */
[----:B------:R-:W-:-:S04]  /*2a10*/  @!P1 LEA R52, P4, R53, c[0x0][0x198], 0x2 ;  /* 0x0000660035349a11 */ /* 0x000fc800078810ff */
[----:B------:R-:W-:Y:S02]  /*2a20*/  @!P1 LEA.HI.X R53, R53, c[0x0][0x19c], R88, 0x2, P4 ;  /* 0x0000670035359a11 */ /* 0x000fe400020f1458 */
[----:B-1----:R-:W-:Y:S02]  /*2a30*/  @!P3 IADD3 R48, P4, R42, R92, RZ ;  /* 0x0000005c2a30b210 */ /* 0x002fe40007f9e0ff */
[----:B------:R-:W-:Y:S02]  /*2a40*/  IADD3 R88, R90, c[0x0][0x1d4], RZ ;  /* 0x000075005a587a10 */ /* 0x000fe40007ffe0ff */
[----:B------:R-:W-:Y:S02]  /*2a50*/  @!P3 LEA.HI.X.SX32 R49, R92, R54, 0x1, P4 ;  /* 0x000000365c31b211 */ /* 0x000fe400020f0eff */
[----:B------:R-:W-:Y:S01]  /*2a60*/  @!P3 LEA R50, P4, R48, c[0x0][0x198], 0x2 ;  /* 0x000066003032ba11 */ /* 0x000fe200078810ff */
[----:B------:R-:W-:-:S03]  /*2a70*/  IMAD.SHL.U32 R93, R88, 0x4, RZ ;  /* 0x00000004585d7824 */ /* 0x000fc600078e00ff */
[----:B------:R-:W-:Y:S02]  /*2a80*/  @!P3 LEA.HI.X R51, R48, c[0x0][0x19c], R49, 0x2, P4 ;  /* 0x000067003033ba11 */ /* 0x000fe400020f1431 */
[----:B------:R-:W-:Y:S02]  /*2a90*/  ISETP.GE.OR P4, PT, R93, R45, P0 ;  /* 0x0000002d5d00720c */ /* 0x000fe40000786670 */
[----:B------:R-:W-:Y:S02]  /*2aa0*/  IADD3 R73, R73, c[0x0][0x1d4], RZ ;  /* 0x0000750049497a10 */ /* 0x000fe40007ffe0ff */
[----:B------:R-:W-:Y:S02]  /*2ab0*/  FSEL R68, R68, RZ, P2 ;  /* 0x000000ff44447208 */ /* 0x000fe40001000000 */
[----:B------:R-:W-:Y:S01]  /*2ac0*/  FSEL R70, R70, RZ, P2 ;  /* 0x000000ff46467208 */ /* 0x000fe20001000000 */
[----:B------:R-:W-:-:S03]  /*2ad0*/  IMAD.SHL.U32 R73, R73, 0x4, RZ ;  /* 0x0000000449497824 */ /* 0x000fc600078e00ff */
[----:B------:R0:W2:Y:S03]  /*2ae0*/  @!P3 LDG.E R68, [R50.64] ;  /* 0x000000243244b981 */ /* 0x0000a6000c1e1900 */
[----:B------:R-:W-:Y:S01]  /*2af0*/  @!P4 IADD3 R49, P3, R42, R93, RZ ;  /* 0x0000005d2a31c210 */ /* 0x000fe20007f7e0ff */
[----:B------:R1:W2:Y:S01]  /*2b00*/  @!P1 LDG.E R70, [R52.64] ;  /* 0x0000002434469981 */ /* 0x0002a2000c1e1900 */
[----:B------:R-:W-:Y:S01]  /*2b10*/  ISETP.GE.OR P1, PT, R73, R45, P0 ;  /* 0x0000002d4900720c */ /* 0x000fe20000726670 */
[----:B------:R-:W-:Y:S01]  /*2b20*/  IMAD R92, R84, 0x13, R81 ;  /* 0x00000013545c7824 */ /* 0x000fe200078e0251 */
[----:B------:R-:W-:Y:S02]  /*2b30*/  @!P4 LEA.HI.X.SX32 R90, R93, R54, 0x1, P3 ;  /* 0x000000365d5ac211 */ /* 0x000fe400018f0eff */
[----:B------:R-:W-:Y:S01]  /*2b40*/  @!P4 LEA R48, P3, R49, c[0x0][0x198], 0x2 ;  /* 0x000066003130ca11 */ /* 0x000fe200078610ff */
[----:B------:R-:W-:Y:S01]  /*2b50*/  IMAD.SHL.U32 R93, R92, 0x4, RZ ;  /* 0x000000045c5d7824 */ /* 0x000fe200078e00ff */
[----:B------:R-:W-:-:S02]  /*2b60*/  FSEL R67, R67, RZ, P2 ;  /* 0x000000ff43437208 */ /* 0x000fc40001000000 */
        /* <DEDUP_REMOVED lines=18> */
[----:B------:R-:W-:Y:S01]  /*2c90*/  @!P4 IADD3 R49, P3, R42, R93, RZ ;  /* 0x0000005d2a31c210 */ /* 0x000fe20007f7e0ff */
[----:B------:R-:W-:Y:S01]  /*2ca0*/  IMAD.SHL.U32 R79, R79, 0x4, RZ ;  /* 0x000000044f4f7824 */ /* 0x000fe200078e00ff */
[----:B------:R1:W2:Y:S02]  /*2cb0*/  @!P1 LDG.E R74, [R50.64] ;  /* 0x00000024324a9981 */ /* 0x0002a4000c1e1900 */
[----:B------:R-:W-:Y:S02]  /*2cc0*/  @!P4 LEA.HI.X.SX32 R90, R93, R54, 0x1, P3 ;  /* 0x000000365d5ac211 */ /* 0x000fe400018f0eff */
[----:B------:R-:W-:Y:S02]  /*2cd0*/  @!P4 LEA R48, P3, R49, c[0x0][0x198], 0x2 ;  /* 0x000066003130ca11 */ /* 0x000fe400078610ff */
[----:B------:R-:W-:Y:S02]  /*2ce0*/  ISETP.GE.OR P1, PT, R79, R45, P0 ;  /* 0x0000002d4f00720c */ /* 0x000fe40000726670 */
[----:B------:R-:W-:Y:S01]  /*2cf0*/  @!P4 LEA.HI.X R49, R49, c[0x0][0x19c], R90, 0x2, P3 ;  /* 0x000067003131ca11 */ /* 0x000fe200018f145a */
[----:B------:R-:W-:Y:S01]  /*2d00*/  IMAD R90, R84, 0x16, R81 ;  /* 0x00000016545a7824 */ /* 0x000fe200078e0251 */
[----:B------:R-:W-:-:S03]  /*2d10*/  FSEL R72, R72, RZ, P2 ;  /* 0x000000ff48487208 */ /* 0x000fc60001000000 */
[----:B------:R-:W-:-:S03]  /*2d20*/  IMAD.SHL.U32 R93, R90, 0x4, RZ ;  /* 0x000000045a5d7824 */ /* 0x000fc600078e00ff */
[----:B------:R1:W3:Y:S02]  /*2d30*/  @!P4 LDG.E R72, [R48.64] ;  /* 0x000000243048c981 */ /* 0x0002e4000c1e1900 */
[----:B------:R-:W-:Y:S02]  /*2d40*/  ISETP.GE.OR P3, PT, R93, R45, P0 ;  /* 0x0000002d5d00720c */ /* 0x000fe40000766670 */
[----:B0-----:R-:W-:-:S04]  /*2d50*/  @!P1 IADD3 R52, P4, R42, R79, RZ ;  /* 0x0000004f2a349210 */ /* 0x001fc80007f9e0ff */
[----:B------:R-:W-:Y:S02]  /*2d60*/  @!P1 LEA.HI.X.SX32 R53, R79, R54, 0x1, P4 ;  /* 0x000000364f359211 */ /* 0x000fe400020f0eff */
[----:B-1----:R-:W-:Y:S02]  /*2d70*/  @!P1 LEA R48, P4, R52, c[0x0][0x198], 0x2 ;  /* 0x0000660034309a11 */ /* 0x002fe400078810ff */
[----:B------:R-:W-:Y:S02]  /*2d80*/  IADD3 R79, R90, c[0x0][0x1d4], RZ ;  /* 0x000075005a4f7a10 */ /* 0x000fe40007ffe0ff */
[----:B------:R-:W-:Y:S02]  /*2d90*/  @!P1 LEA.HI.X R49, R52, c[0x0][0x19c], R53, 0x2, P4 ;  /* 0x0000670034319a11 */ /* 0x000fe400020f1435 */
[----:B------:R-:W-:-:S04]  /*2da0*/  @!P3 IADD3 R50, P4, R42, R93, RZ ;  /* 0x0000005d2a32b210 */ /* 0x000fc80007f9e0ff */
[----:B------:R-:W-:Y:S01]  /*2db0*/  @!P3 LEA.HI.X.SX32 R51, R93, R54, 0x1, P4 ;  /* 0x000000365d33b211 */ /* 0x000fe200020f0eff */
[----:B------:R-:W-:Y:S01]  /*2dc0*/  IMAD.SHL.U32 R93, R79, 0x4, RZ ;  /* 0x000000044f5d7824 */ /* 0x000fe200078e00ff */
[----:B------:R-:W-:-:S04]  /*2dd0*/  @!P3 LEA R52, P4, R50, c[0x0][0x198], 0x2 ;  /* 0x000066003234ba11 */ /* 0x000fc800078810ff */
[----:B------:R-:W-:Y:S02]  /*2de0*/  @!P3 LEA.HI.X R53, R50, c[0x0][0x19c], R51, 0x2, P4 ;  /* 0x000067003235ba11 */ /* 0x000fe400020f1433 */
[----:B------:R-:W-:Y:S02]  /*2df0*/  ISETP.GE.OR P4, PT, R93, R45, P0 ;  /* 0x0000002d5d00720c */ /* 0x000fe40000786670 */
[----:B------:R-:W-:Y:S02]  /*2e00*/  FSEL R0, R0, RZ, P2 ;  /* 0x000000ff00007208 */ /* 0x000fe40001000000 */
[----:B------:R-:W-:-:S04]  /*2e10*/  IADD3 R88, R88, c[0x0][0x1d4], RZ ;  /* 0x0000750058587a10 */ /* 0x000fc80007ffe0ff */
[----:B------:R0:W3:Y:S01]  /*2e20*/  @!P3 LDG.E R0, [R52.64] ;  /* 0x000000243400b981 */ /* 0x0000e2000c1e1900 */
[----:B------:R-:W-:-:S04]  /*2e30*/  FSEL R89, R89, RZ, P2 ;  /* 0x000000ff59597208 */ /* 0x000fc80001000000 */
[----:B------:R-:W-:Y:S02]  /*2e40*/  @!P4 IADD3 R51, P3, R42, R93, RZ ;  /* 0x0000005d2a33c210 */ /* 0x000fe40007f7e0ff */
[----:B------:R1:W3:Y:S02]  /*2e50*/  @!P1 LDG.E R89, [R48.64] ;  /* 0x0000002430599981 */ /* 0x0002e4000c1e1900 */
[----:B------:R-:W-:Y:S01]  /*2e60*/  @!P4 LEA.HI.X.SX32 R90, R93, R54, 0x1, P3 ;  /* 0x000000365d5ac211 */ /* 0x000fe200018f0eff */
[----:B------:R-:W-:Y:S01]  /*2e70*/  IMAD.SHL.U32 R93, R88, 0x4, RZ ;  /* 0x00000004585d7824 */ /* 0x000fe200078e00ff */
[----:B------:R-:W-:Y:S01]  /*2e80*/  @!P4 LEA R50, P3, R51, c[0x0][0x198], 0x2 ;  /* 0x000066003332ca11 */ /* 0x000fe200078610ff */
[----:B------:R-:W-:-:S03]  /*2e90*/  IMAD R88, R84, 0x19, R81 ;  /* 0x0000001954587824 */ /* 0x000fc600078e0251 */
[----:B------:R-:W-:Y:S02]  /*2ea0*/  ISETP.GE.OR P1, PT, R93, R45, P0 ;  /* 0x0000002d5d00720c */ /* 0x000fe40000726670 */
[----:B------:R-:W-:Y:S01]  /*2eb0*/  @!P4 LEA.HI.X R51, R51, c[0x0][0x19c], R90, 0x2, P3 ;  /* 0x000067003333ca11 */ /* 0x000fe200018f145a */
[----:B------:R-:W-:Y:S01]  /*2ec0*/  IMAD.SHL.U32 R90, R88, 0x4, RZ ;  /* 0x00000004585a7824 */ /* 0x000fe200078e00ff */
[----:B------:R-:W-:-:S04]  /*2ed0*/  FSEL R91, R91, RZ, P2 ;  /* 0x000000ff5b5b7208 */ /* 0x000fc80001000000 */
[----:B------:R-:W-:Y:S02]  /*2ee0*/  ISETP.GE.OR P3, PT, R90, R45, P0 ;  /* 0x0000002d5a00720c */ /* 0x000fe40000766670 */
[----:B------:R1:W3:Y:S03]  /*2ef0*/  @!P4 LDG.E R91, [R50.64] ;  /* 0x00000024325bc981 */ /* 0x0002e6000c1e1900 */
[----:B0-----:R-:W-:-:S04]  /*2f00*/  @!P1 IADD3 R52, P4, R42, R93, RZ ;  /* 0x0000005d2a349210 */ /* 0x001fc80007f9e0ff */
[----:B------:R-:W-:Y:S02]  /*2f10*/  @!P1 LEA.HI.X.SX32 R53, R93, R54, 0x1, P4 ;  /* 0x000000365d359211 */ /* 0x000fe400020f0eff */
[----:B-1----:R-:W-:Y:S02]  /*2f20*/  @!P1 LEA R50, P4, R52, c[0x0][0x198], 0x2 ;  /* 0x0000660034329a11 */ /* 0x002fe400078810ff */
        /* <DEDUP_REMOVED lines=8> */
[----:B------:R-:W-:-:S06]  /*2fb0*/  FSEL R71, R71, RZ, P2 ;  /* 0x000000ff47477208 */ /* 0x000fcc0001000000 */
[----:B------:R0:W3:Y:S05]  /*2fc0*/  @!P3 LDG.E R71, [R48.64] ;  /* 0x000000243047b981 */ /* 0x0000ea000c1e1900 */
[----:B------:R-:W-:-:S04]  /*2fd0*/  @!P4 IADD3 R53, P3, R42, R93, RZ ;  /* 0x0000005d2a35c210 */ /* 0x000fc80007f7e0ff */
[----:B------:R-:W-:Y:S01]  /*2fe0*/  @!P4 LEA.HI.X.SX32 R90, R93, R54, 0x1, P3 ;  /* 0x000000365d5ac211 */ /* 0x000fe200018f0eff */
[----:B------:R-:W-:Y:S01]  /*2ff0*/  IMAD.SHL.U32 R93, R81, 0x4, RZ ;  /* 0x00000004515d7824 */ /* 0x000fe200078e00ff */
[----:B------:R-:W-:-:S04]  /*3000*/  @!P4 LEA R52, P3, R53, c[0x0][0x198], 0x2 ;  /* 0x000066003534ca11 */ /* 0x000fc800078610ff */
[----:B------:R-:W-:Y:S02]  /*3010*/  @!P4 LEA.HI.X R53, R53, c[0x0][0x19c], R90, 0x2, P3 ;  /* 0x000067003535ca11 */ /* 0x000fe400018f145a */
[----:B------:R-:W-:Y:S02]  /*3020*/  ISETP.GE.OR P3, PT, R93, R45, P0 ;  /* 0x0000002d5d00720c */ /* 0x000fe40000766670 */
[----:B------:R-:W-:Y:S02]  /*3030*/  FSEL R78, R78, RZ, P2 ;  /* 0x000000ff4e4e7208 */ /* 0x000fe40001000000 */
[----:B------:R-:W-:Y:S02]  /*3040*/  IADD3 R73, R73, c[0x0][0x1d4], RZ ;  /* 0x0000750049497a10 */ /* 0x000fe40007ffe0ff */
[----:B------:R-:W-:Y:S02]  /*3050*/  FSEL R76, R76, RZ, P2 ;  /* 0x000000ff4c4c7208 */ /* 0x000fe40001000000 */
[----:B------:R1:W3:Y:S01]  /*3060*/  @!P4 LDG.E R78, [R52.64] ;  /* 0x00000024344ec981 */ /* 0x0002e2000c1e1900 */
[----:B------:R-:W-:Y:S01]  /*3070*/  SHF.L.U32 R73, R73, 0x2, RZ ;  /* 0x0000000249497819 */ /* 0x000fe200000006ff */
[----:B------:R-:W-:-:S02]  /*3080*/  IMAD R92, R84, 0x1c, R81 ;  /* 0x0000001c545c7824 */ /* 0x000fc400078e0251 */
[----:B------:R1:W3:Y:S01]  /*3090*/  @!P1 LDG.E R76, [R50.64] ;  /* 0x00000024324c9981 */ /* 0x0002e2000c1e1900 */
[----:B------:R-:W-:Y:S02]  /*30a0*/  @!P3 IADD3 R90, P4, R42, R93, RZ ;  /* 0x0000005d2a5ab210 */ /* 0x000fe40007f9e0ff */
[----:B------:R-:W-:Y:S02]  /*30b0*/  ISETP.GE.OR P1, PT, R73, R45, P0 ;  /* 0x0000002d4900720c */ /* 0x000fe40000726670 */
[----:B------:R-:W-:Y:S02]  /*30c0*/  @!P3 LEA.HI.X.SX32 R93, R93, R54, 0x1, P4 ;  /* 0x000000365d5db211 */ /* 0x000fe400020f0eff */
[C---:B0-----:R-:W-:Y:S02]  /*30d0*/  @!P3 LEA R48, P4, R90.reuse, c[0x0][0x198], 0x2 ;  /* 0x000066005a30ba11 */ /* 0x041fe400078810ff */
[----:B------:R-:W-:Y:S02]  /*30e0*/  FSEL R87, R87, RZ, P2 ;  /* 0x000000ff57577208 */ /* 0x000fe40001000000 */
[----:B------:R-:W-:Y:S01]  /*30f0*/  @!P3 LEA.HI.X R49, R90, c[0x0][0x19c], R93, 0x2, P4 ;  /* 0x000067005a31ba11 */ /* 0x000fe200020f145d */
[----:B------:R-:W-:-:S04]  /*3100*/  IMAD.SHL.U32 R93, R92, 0x4, RZ ;  /* 0x000000045c5d7824 */ /* 0x000fc800078e00ff */
[----:B------:R0:W3:Y:S01]  /*3110*/  @!P3 LDG.E R87, [R48.64] ;  /* 0x000000243057b981 */ /* 0x0000e2000c1e1900 */
[----:B------:R-:W-:Y:S02]  /*3120*/  ISETP.GE.OR P3, PT, R93, R45, P0 ;  /* 0x0000002d5d00720c */ /* 0x000fe40000766670 */
[----:B-1----:R-:W-:-:S04]  /*3130*/  @!P1 IADD3 R53, P4, R42, R73, RZ ;  /* 0x000000492a359210 */ /* 0x002fc80007f9e0ff */
[----:B------:R-:W-:Y:S02]  /*3140*/  @!P1 LEA.HI.X.SX32 R90, R73, R54, 0x1, P4 ;  /* 0x00000036495a9211 */ /* 0x000fe400020f0eff */
[C---:B------:R-:W-:Y:S02]  /*3150*/  @!P1 LEA R52, P4, R53.reuse, c[0x0][0x198], 0x2 ;  /* 0x0000660035349a11 */ /* 0x040fe400078810ff */
[----:B------:R-:W-:Y:S02]  /*3160*/  IADD3 R73, R92, c[0x0][0x1d4], RZ ;  /* 0x000075005c497a10 */ /* 0x000fe40007ffe0ff */
[----:B------:R-:W-:Y:S02]  /*3170*/  @!P1 LEA.HI.X R53, R53, c[0x0][0x19c], R90, 0x2, P4 ;  /* 0x0000670035359a11 */ /* 0x000fe400020f145a */
[----:B0-----:R-:W-:-:S04]  /*3180*/  @!P3 IADD3 R49, P4, R42, R93, RZ ;  /* 0x0000005d2a31b210 */ /* 0x001fc80007f9e0ff */
[----:B------:R-:W-:Y:S01]  /*3190*/  @!P3 LEA.HI.X.SX32 R50, R93, R54, 0x1, P4 ;  /* 0x000000365d32b211 */ /* 0x000fe200020f0eff */
[----:B------:R-:W-:Y:S01]  /*31a0*/  IMAD.SHL.U32 R93, R73, 0x4, RZ ;  /* 0x00000004495d7824 */ /* 0x000fe200078e00ff */
[----:B------:R-:W-:-:S04]  /*31b0*/  @!P3 LEA R48, P4, R49, c[0x0][0x198], 0x2 ;  /* 0x000066003130ba11 */ /* 0x000fc800078810ff */
[----:B------:R-:W-:Y:S02]  /*31c0*/  @!P3 LEA.HI.X R49, R49, c[0x0][0x19c], R50, 0x2, P4 ;  /* 0x000067003131ba11 */ /* 0x000fe400020f1432 */
[----:B------:R-:W-:Y:S02]  /*31d0*/  ISETP.GE.OR P4, PT, R93, R45, P0 ;  /* 0x0000002d5d00720c */ /* 0x000fe40000786670 */
[----:B------:R-:W-:Y:S02]  /*31e0*/  FSEL R82, R82, RZ, P2 ;  /* 0x000000ff52527208 */ /* 0x000fe40001000000 */
[----:B------:R-:W-:-:S04]  /*31f0*/  IADD3 R79, R79, c[0x0][0x1d4], RZ ;  /* 0x000075004f4f7a10 */ /* 0x000fc80007ffe0ff */
[----:B------:R0:W4:Y:S05]  /*3200*/  @!P3 LDG.E R82, [R48.64] ;  /* 0x000000243052b981 */ /* 0x00012a000c1e1900 */
[----:B------:R-:W-:Y:S01]  /*3210*/  @!P4 IADD3 R51, P3, R42, R93, RZ ;  /* 0x0000005d2a33c210 */ /* 0x000fe20007f7e0ff */
[----:B------:R-:W-:-:S03]  /*3220*/  IMAD.SHL.U32 R79, R79, 0x4, RZ ;  /* 0x000000044f4f7824 */ /* 0x000fc600078e00ff */
[----:B------:R-:W-:Y:S02]  /*3230*/  @!P4 LEA.HI.X.SX32 R90, R93, R54, 0x1, P3 ;  /* 0x000000365d5ac211 */ /* 0x000fe400018f0eff */
[----:B------:R-:W-:-:S04]  /*3240*/  @!P4 LEA R50, P3, R51, c[0x0][0x198], 0x2 ;  /* 0x000066003332ca11 */ /* 0x000fc800078610ff */
[----:B------:R-:W-:Y:S02]  /*3250*/  @!P4 LEA.HI.X R51, R51, c[0x0][0x19c], R90, 0x2, P3 ;  /* 0x000067003333ca11 */ /* 0x000fe400018f145a */
[----:B------:R-:W-:Y:S02]  /*3260*/  ISETP.GE.OR P3, PT, R79, R45, P0 ;  /* 0x0000002d4f00720c */ /* 0x000fe40000766670 */
[----:B------:R-:W-:-:S06]  /*3270*/  FSEL R75, R75, RZ, P2 ;  /* 0x000000ff4b4b7208 */ /* 0x000fcc0001000000 */
[----:B------:R1:W4:Y:S05]  /*3280*/  @!P1 LDG.E R75, [R52.64] ;  /* 0x00000024344b9981 */ /* 0x00032a000c1e1900 */
[----:B0-----:R-:W-:Y:S02]  /*3290*/  @!P3 IADD3 R49, P1, R42, R79, RZ ;  /* 0x0000004f2a31b210 */ /* 0x001fe40007f3e0ff */
[----:B------:R-:W-:Y:S02]  /*32a0*/  IADD3 R88, R88, c[0x0][0x1d4], RZ ;  /* 0x0000750058587a10 */ /* 0x000fe40007ffe0ff */
[----:B------:R-:W-:Y:S02]  /*32b0*/  @!P3 LEA.HI.X.SX32 R90, R79, R54, 0x1, P1 ;  /* 0x000000364f5ab211 */ /* 0x000fe400008f0eff */
[----:B------:R-:W-:-:S02]  /*32c0*/  @!P3 LEA R48, P1, R49, c[0x0][0x198], 0x2 ;  /* 0x000066003130ba11 */ /* 0x000fc400078210ff */
[----:B------:R-:W-:Y:S01]  /*32d0*/  FSEL R80, R80, RZ, P2 ;  /* 0x000000ff50507208 */ /* 0x000fe20001000000 */
[----:B------:R-:W-:Y:S01]  /*32e0*/  IMAD.SHL.U32 R79, R88, 0x4, RZ ;  /* 0x00000004584f7824 */ /* 0x000fe200078e00ff */
[----:B------:R-:W-:Y:S02]  /*32f0*/  @!P3 LEA.HI.X R49, R49, c[0x0][0x19c], R90, 0x2, P1 ;  /* 0x000067003131ba11 */ /* 0x000fe400008f145a */
[----:B------:R-:W-:-:S03]  /*3300*/  IADD3 R73, R73, c[0x0][0x1d4], RZ ;  /* 0x0000750049497a10 */ /* 0x000fc60007ffe0ff */
[----:B------:R0:W4:Y:S01]  /*3310*/  @!P3 LDG.E R80, [R48.64] ;  /* 0x000000243050b981 */ /* 0x000122000c1e1900 */
[----:B------:R-:W-:Y:S02]  /*3320*/  ISETP.GE.OR P3, PT, R79, R45, P0 ;  /* 0x0000002d4f00720c */ /* 0x000fe40000766670 */
[----:B------:R-:W-:Y:S01]  /*3330*/  FSEL R77, R77, RZ, P2 ;  /* 0x000000ff4d4d7208 */ /* 0x000fe20001000000 */
[----:B------:R-:W-:-:S05]  /*3340*/  IMAD.SHL.U32 R73, R73, 0x4, RZ ;  /* 0x0000000449497824 */ /* 0x000fca00078e00ff */
[----:B------:R0:W4:Y:S01]  /*3350*/  @!P4 LDG.E R77, [R50.64] ;  /* 0x00000024324dc981 */ /* 0x000122000c1e1900 */
[----:B------:R-:W-:Y:S01]  /*3360*/  ISETP.GE.OR P4, PT, R73, R45, P0 ;  /* 0x0000002d4900720c */ /* 0x000fe20000786670 */
[----:B------:R-:W-:-:S03]  /*3370*/  IMAD R81, R84, 0x1f, R81 ;  /* 0x0000001f54517824 */ /* 0x000fc600078e0251 */
[----:B0-----:R-:W-:Y:S01]  /*3380*/  @!P3 IADD3 R51, P1, R42, R79, RZ ;  /* 0x0000004f2a33b210 */ /* 0x001fe20007f3e0ff */
[----:B------:R-:W-:-:S03]  /*3390*/  IMAD.SHL.U32 R81, R81, 0x4, RZ ;  /* 0x0000000451517824 */ /* 0x000fc600078e00ff */
[----:B-1----:R-:W-:Y:S02]  /*33a0*/  @!P3 LEA.HI.X.SX32 R52, R79, R54, 0x1, P1 ;  /* 0x000000364f34b211 */ /* 0x002fe400008f0eff */
[C---:B------:R-:W-:Y:S02]  /*33b0*/  @!P3 LEA R50, P5, R51.reuse, c[0x0][0x198], 0x2 ;  /* 0x000066003332ba11 */ /* 0x040fe400078a10ff */
[----:B------:R-:W-:Y:S02]  /*33c0*/  ISETP.NE.U32.AND P1, PT, RZ, c[0x0][0x200], PT ;  /* 0x00008000ff007a0c */ /* 0x000fe40003f25070 */
[----:B------:R-:W-:Y:S02]  /*33d0*/  @!P3 LEA.HI.X R51, R51, c[0x0][0x19c], R52, 0x2, P5 ;  /* 0x000067003333ba11 */ /* 0x000fe400028f1434 */
[----:B------:R-:W-:Y:S02]  /*33e0*/  @!P4 IADD3 R49, P5, R42, R73, RZ ;  /* 0x000000492a31c210 */ /* 0x000fe40007fbe0ff */
[----:B------:R-:W-:-:S02]  /*33f0*/  ISETP.NE.AND.EX P1, PT, RZ, c[0x0][0x204], PT, P1 ;  /* 0x00008100ff007a0c */ /* 0x000fc40003f25310 */
[----:B------:R-:W-:Y:S02]  /*3400*/  ISETP.GE.OR P0, PT, R81, R45, P0 ;  /* 0x0000002d5100720c */ /* 0x000fe40000706670 */
[----:B------:R-:W-:Y:S02]  /*3410*/  @!P4 LEA.HI.X.SX32 R52, R73, R54, 0x1, P5 ;  /* 0x000000364934c211 */ /* 0x000fe400028f0eff */
[----:B------:R-:W-:Y:S02]  /*3420*/  @!P4 LEA R48, P5, R49, c[0x0][0x198], 0x2 ;  /* 0x000066003130ca11 */ /* 0x000fe400078a10ff */
[----:B------:R-:W-:Y:S02]  /*3430*/  FSEL R83, R83, RZ, P2 ;  /* 0x000000ff53537208 */ /* 0x000fe40001000000 */
[----:B------:R-:W-:Y:S01]  /*3440*/  FSEL R86, R86, RZ, P2 ;  /* 0x000000ff56567208 */ /* 0x000fe20001000000 */
[----:B------:R-:W-:Y:S01]  /*3450*/  IMAD.U32 R93, RZ, RZ, UR45 ;  /* 0x0000002dff5d7e24 */ /* 0x000fe2000f8e00ff */
[----:B------:R-:W-:Y:S01]  /*3460*/  @!P4 LEA.HI.X R49, R49, c[0x0][0x19c], R52, 0x2, P5 ;  /* 0x000067003131ca11 */ /* 0x000fe200028f1434 */
[----:B------:R-:W-:Y:S01]  /*3470*/  IMAD.U32 R73, RZ, RZ, UR47 ;  /* 0x0000002fff497e24 */ /* 0x000fe2000f8e00ff */
[----:B------:R-:W4:Y:S01]  /*3480*/  @!P3 LDG.E R83, [R50.64] ;  /* 0x000000243253b981 */ /* 0x000f22000c1e1900 */
[----:B------:R-:W-:-:S03]  /*3490*/  @P1 SHF.R.S32.HI R52, RZ, 0x1f, R44 ;  /* 0x0000001fff341819 */ /* 0x000fc6000001142c */
[----:B------:R2:W4:Y:S01]  /*34a0*/  @!P4 LDG.E R86, [R48.64] ;  /* 0x000000243056c981 */ /* 0x000522000c1e1900 */
[----:B------:R-:W-:Y:S02]  /*34b0*/  @P1 IADD3 R92, P3, P4, R44, c[0x0][0x200], R93 ;  /* 0x000080002c5c1a10 */ /* 0x000fe40007c7e05d */
[----:B------:R-:W-:Y:S02]  /*34c0*/  @!P0 IADD3 R53, P5, R42, R81, RZ ;  /* 0x000000512a358210 */ /* 0x000fe40007fbe0ff */
[----:B------:R-:W-:Y:S02]  /*34d0*/  @P1 IADD3.X R93, R52, c[0x0][0x204], R73, P3, P4 ;  /* 0x00008100345d1a10 */ /* 0x000fe40001fe8449 */
[----:B------:R-:W-:Y:S02]  /*34e0*/  @!P0 LEA.HI.X.SX32 R84, R81, R54, 0x1, P5 ;  /* 0x0000003651548211 */ /* 0x000fe400028f0eff */
[----:B------:R-:W-:Y:S01]  /*34f0*/  @!P0 LEA R52, P3, R53, c[0x0][0x198], 0x2 ;  /* 0x0000660035348a11 */ /* 0x000fe200078610ff */
[----:B------:R-:W4:Y:S01]  /*3500*/  @P1 LDG.E.U8 R92, [R92.64] ;  /* 0x000000245c5c1981 */ /* 0x000f22000c1e1100 */
[----:B------:R-:W-:-:S02]  /*3510*/  FSEL R85, R85, RZ, P2 ;  /* 0x000000ff55557208 */ /* 0x000fc40001000000 */
[----:B------:R-:W-:-:S05]  /*3520*/  @!P0 LEA.HI.X R53, R53, c[0x0][0x19c], R84, 0x2, P3 ;  /* 0x0000670035358a11 */ /* 0x000fca00018f1454 */
[----:B------:R-:W4:Y:S01]  /*3530*/  @!P0 LDG.E R85, [R52.64] ;  /* 0x0000002434558981 */ /* 0x000f22000c1e1900 */
[----:B--2---:R-:W-:-:S04]  /*3540*/  FMUL.FTZ R48, R7, R56 ;  /* 0x0000003807307220 */ /* 0x004fc80000410000 */
[----:B---3--:R-:W-:-:S04]  /*3550*/  FFMA.FTZ R48, R6, R87, R48 ;  /* 0x0000005706307223 */ /* 0x008fc80000010030 */
[----:B------:R-:W-:-:S04]  /*3560*/  FFMA.FTZ R48, R8, R57, R48 ;  /* 0x0000003908307223 */ /* 0x000fc80000010030 */
[----:B------:R-:W-:-:S04]  /*3570*/  FFMA.FTZ R48, R9, R64, R48 ;  /* 0x0000004009307223 */ /* 0x000fc80000010030 */
[----:B-----5:R-:W-:-:S04]  /*3580*/  FFMA.FTZ R48, R10, R55, R48 ;  /* 0x000000370a307223 */ /* 0x020fc80000010030 */
[----:B------:R-:W-:-:S04]  /*3590*/  FFMA.FTZ R48, R11, R60, R48 ;  /* 0x0000003c0b307223 */ /* 0x000fc80000010030 */
[----:B------:R-:W-:-:S04]  /*35a0*/  FFMA.FTZ R48, R12, R65, R48 ;  /* 0x000000410c307223 */ /* 0x000fc80000010030 */
[----:B------:R-:W-:-:S04]  /*35b0*/  FFMA.FTZ R48, R13, R58, R48 ;  /* 0x0000003a0d307223 */ /* 0x000fc80000010030 */
[----:B------:R-:W-:-:S04]  /*35c0*/  FFMA.FTZ R48, R14, R59, R48 ;  /* 0x0000003b0e307223 */ /* 0x000fc80000010030 */
[----:B------:R-:W-:-:S04]  /*35d0*/  FFMA.FTZ R48, R15, R70, R48 ;  /* 0x000000460f307223 */ /* 0x000fc80000010030 */
        /* <DEDUP_REMOVED lines=22> */
[----:B------:R-:W-:Y:S01]  /*3740*/  FFMA.FTZ R53, R40, R85, R48 ;  /* 0x0000005528357223 */ /* 0x000fe20000010030 */
[----:B------:R-:W-:Y:S07]  /*3750*/  BRA.DIV ~URZ, `(.L_x_3198) ;  /* 0x000030e27f007947 */ /* 0x000fee000b800000 */
[----:B------:R0:W1:Y:S02]  /*3760*/  SHFL.BFLY PT, R51, R53, 0x2, 0x1f ;  /* 0x0c401f0035337f89 */ /* 0x00006400000e0000 */
.L_x_3246:
[----:B01----:R-:W-:Y:S01]  /*3770*/  FADD.FTZ R53, R53, R51 ;  /* 0x0000003335357221 */ /* 0x003fe20000010000 */
[----:B------:R-:W-:Y:S05]  /*3780*/  BRA.DIV ~URZ, `(.L_x_3199) ;  /* 0x000031127f007947 */ /* 0x000fea000b800000 */
[----:B------:R0:W1:Y:S02]  /*3790*/  SHFL.BFLY PT, R51, R53, 0x1, 0x1f ;  /* 0x0c201f0035337f89 */ /* 0x00006400000e0000 */
.L_x_3247:
        /* <DEDUP_REMOVED lines=15> */
[----:B0-----:R-:W-:-:S04]  /*3890*/  @P1 SEL R53, RZ, UR39, P3 ;  /* 0x00000027ff351c07 */ /* 0x001fc80009800000 */
[----:B------:R-:W-:-:S06]  /*38a0*/  @P1 IADD3 R53, R53, -UR40, R44 ;  /* 0x8000002835351c10 */ /* 0x000fcc000fffe02c */
[----:B------:R-:W2:Y:S01]  /*38b0*/  @P1 I2F R53, R53 ;  /* 0x0000003500351306 */ /* 0x000ea20000201400 */
[----:B------:R-:W-:Y:S01]  /*38c0*/  FMUL.FTZ R50, R51, c[0x0][0x1f0] ;  /* 0x00007c0033327a20 */ /* 0x000fe20000410000 */
[----:B------:R-:W-:-:S03]  /*38d0*/  IADD3 R51, R44, -UR43, RZ ;  /* 0x8000002b2c337c10 */ /* 0x000fc6000fffe0ff */
[----:B---3--:R-:W-:-:S04]  /*38e0*/  @P2 FADD.FTZ R50, R50, R49 ;  /* 0x0000003132322221 */ /* 0x008fc80000010000 */
[----:B--2---:R-:W-:-:S05]  /*38f0*/  @P1 FFMA.FTZ R50, R53, R52, R50 ;  /* 0x0000003435321223 */ /* 0x004fca0000010032 */
[----:B------:R0:W-:Y:S01]  /*3900*/  STS [R51.X4+0x210], R50 ;  /* 0x0002103233007388 */ /* 0x0001e20000004800 */
[----:B------:R-:W-:-:S03]  /*3910*/  @!P0 FMNMX.FTZ R3, R3, R50, !PT ;  /* 0x0000003203038209 */ /* 0x000fc60007810000 */
.L_x_3201:
[----:B------:R-:W-:Y:S05]  /*3920*/  BSYNC B1 ;  /* 0x0000000000017941 */ /* 0x000fea0003800000 */
.L_x_3200:
[----:B------:R-:W-:-:S04]  /*3930*/  IADD3 R44, R44, 0x10, RZ ;  /* 0x000000102c2c7810 */ /* 0x000fc80007ffe0ff */
[----:B------:R-:W-:-:S13]  /*3940*/  ISETP.GE.AND P0, PT, R44, R5, PT ;  /* 0x000000052c00720c */ /* 0x000fda0003f06270 */
[----:B0-----:R-:W-:Y:S01]  /*3950*/  @P0 CALL.REL.NOINC `(.L_x_3197) ;  /* 0x0000001000000944 */ /* 0x001fe20003c00000 */
[----:B------:R-:W-:Y:S05]  /*3960*/  BRA `(.L_x_3202) ;  /* 0xffffe7e000007947 */ /* 0x000fea000383ffff */
.L_x_3197:
[----:B------:R-:W-:Y:S05]  /*3970*/  BSYNC B0 ;  /* 0x0000000000007941 */ /* 0x000fea0003800000 */
.L_x_3196:
[----:B------:R-:W3:Y:S02]  /*3980*/  S2R R6, SR_TID.X ;  /* 0x0000000000067919 */ /* 0x000ee40000002100 */
[----:B---3--:R-:W-:Y:S01]  /*3990*/  SHF.R.S32.HI R5, RZ, 0x1f, R6 ;  /* 0x0000001fff057819 */ /* 0x008fe20000011406 */
[----:B------:R-:W-:Y:S05]  /*39a0*/  BRA.DIV ~URZ, `(.L_x_3203) ;  /* 0x00002f527f007947 */ /* 0x000fea000b800000 */
[----:B------:R3:W4:Y:S02]  /*39b0*/  SHFL.BFLY PT, R51, R3, 0x10, 0x1f ;  /* 0x0e001f0003337f89 */ /* 0x00072400000e0000 */
.L_x_3248:
[----:B----4-:R-:W-:Y:S01]  /*39c0*/  FMNMX.FTZ R53, R51, R3, !PT ;  /* 0x0000000333357209 */ /* 0x010fe20007810000 */
[----:B------:R-:W-:Y:S05]  /*39d0*/  BRA.DIV ~URZ, `(.L_x_3204) ;  /* 0x00002f927f007947 */ /* 0x000fea000b800000 */
[----:B------:R-:W4:Y:S02]  /*39e0*/  SHFL.BFLY PT, R0, R53, 0x8, 0x1f ;  /* 0x0d001f0035007f89 */ /* 0x000f2400000e0000 */
[----:B----4-:R-:W-:-:S05]  /*39f0*/  FMNMX.FTZ R0, R53, R0, !PT ;  /* 0x0000000035007209 */ /* 0x010fca0007810000 */
[----:B------:R4:W0:Y:S02]  /*3a00*/  SHFL.BFLY PT, R51, R0, 0x4, 0x1f ;  /* 0x0c801f0000337f89 */ /* 0x00082400000e0000 */
.L_x_3249:
[----:B0--3--:R-:W-:Y:S01]  /*3a10*/  LEA.HI R3, R5, R6, RZ, 0x5 ;  /* 0x0000000605037211 */ /* 0x009fe200078f28ff */
[----:B------:R-:W-:Y:S01]  /*3a20*/  WARPSYNC 0xffffffff ;  /* 0xffffffff00007948 */ /* 0x000fe20003800000 */
[----:B------:R-:W-:Y:S02]  /*3a30*/  FMNMX.FTZ R51, R51, R0, !PT ;  /* 0x0000000033337209 */ /* 0x000fe40007810000 */
[----:B------:R-:W-:-:S05]  /*3a40*/  LOP3.LUT R5, R3, 0xffffffe0, RZ, 0xc0, !PT ;  /* 0xffffffe003057812 */ /* 0x000fca00078ec0ff */
[----:B------:R-:W-:-:S05]  /*3a50*/  IMAD.IADD R5, R6, 0x1, -R5 ;  /* 0x0000000106057824 */ /* 0x000fca00078e0a05 */
[----:B------:R-:W-:-:S13]  /*3a60*/  ISETP.NE.AND P0, PT, R5, RZ, PT ;  /* 0x000000ff0500720c */ /* 0x000fda0003f05270 */
[----:B----4-:R-:W-:-:S05]  /*3a70*/  @!P0 SHF.R.S32.HI R0, RZ, 0x5, R3 ;  /* 0x00000005ff008819 */ /* 0x010fca0000011403 */
[----:B------:R0:W-:Y:S02]  /*3a80*/  @!P0 STS [R0.X4], R51 ;  /* 0x0000003300008388 */ /* 0x0001e40000004800 */
[----:B------:R-:W-:Y:S01]  /*3a90*/  BAR.SYNC.DEFER_BLOCKING 0x0 ;  /* 0x0000000000007b1d */ /* 0x000fe20000010000 */
[----:B------:R-:W-:Y:S01]  /*3aa0*/  ISETP.GT.AND P0, PT, R5, 0x1, PT ;  /* 0x000000010500780c */ /* 0x000fe20003f04270 */
[----:B0-----:R-:W-:Y:S01]  /*3ab0*/  IMAD.MOV.U32 R0, RZ, RZ, -0x800001 ;  /* 0xff7fffffff007424 */ /* 0x001fe200078e00ff */
[----:B------:R-:W-:-:S03]  /*3ac0*/  HFMA2.MMA R9, -RZ, RZ, 0, 0 ;  /* 0x00000000ff097435 */ /* 0x000fc600000001ff */
[----:B------:R-:W0:Y:S01]  /*3ad0*/  S2R R8, SR_TID.X ;  /* 0x0000000000087919 */ /* 0x000e220000002100 */
[----:B------:R-:W-:Y:S07]  /*3ae0*/  BSSY B0, `(.L_x_3205) ;  /* 0x0000023000007945 */ /* 0x000fee0003800000 */
[----:B------:R-:W3:Y:S01]  /*3af0*/  @!P0 LDS R0, [R5.X4] ;  /* 0x0000000005008984 */ /* 0x000ee20000004800 */
[----:B0-----:R-:W-:-:S04]  /*3b00*/  IADD3 R8, R8, UR43, RZ ;  /* 0x0000002b08087c10 */ /* 0x001fc8000fffe0ff */
[----:B------:R-:W-:Y:S01]  /*3b10*/  ISETP.GT.AND P1, PT, R8, UR40, PT ;  /* 0x0000002808007c0c */ /* 0x000fe2000bf24270 */
[----:B---3--:R-:W0:Y:S02]  /*3b20*/  SHFL.BFLY PT, R7, R0, 0x1, 0x1f ;  /* 0x0c201f0000077f89 */ /* 0x008e2400000e0000 */
[----:B0-----:R-:W-:-:S05]  /*3b30*/  FMNMX.FTZ R7, R7, R0, !PT ;  /* 0x0000000007077209 */ /* 0x001fca0007810000 */
[----:B------:R0:W3:Y:S05]  /*3b40*/  SHFL.IDX PT, R11, R7, RZ, 0x1f ;  /* 0x00001fff070b7589 */ /* 0x0000ea00000e0000 */
[----:B------:R-:W-:Y:S05]  /*3b50*/  @P1 BRA `(.L_x_3206) ;  /* 0x000001b000001947 */ /* 0x000fea0003800000 */
[----:B------:R-:W-:Y:S01]  /*3b60*/  ISETP.NE.U32.AND P0, PT, RZ, c[0x0][0x200], PT ;  /* 0x00008000ff007a0c */ /* 0x000fe20003f05070 */
[----:B------:R-:W-:Y:S02]  /*3b70*/  IMAD.MOV.U32 R9, RZ, RZ, RZ ;  /* 0x000000ffff097224 */ /* 0x000fe400078e00ff */
[----:B------:R-:W-:Y:S01]  /*3b80*/  IMAD.MOV.U32 R0, RZ, RZ, R8 ;  /* 0x000000ffff007224 */ /* 0x000fe200078e0008 */
[----:B------:R-:W-:-:S08]  /*3b90*/  ISETP.NE.AND.EX P0, PT, RZ, c[0x0][0x204], PT, P0 ;  /* 0x00008100ff007a0c */ /* 0x000fd00003f05300 */
.L_x_3210:
[----:B---3--:R-:W-:Y:S01]  /*3ba0*/  IADD3 R6, R0, -UR43, RZ ;  /* 0x8000002b00067c10 */ /* 0x008fe2000fffe0ff */
        /* <DEDUP_REMOVED lines=8> */
[----:B------:R-:W4:Y:S02]  /*3c30*/  LDG.E.U8 R6, [R6.64] ;  /* 0x0000002406067981 */ /* 0x000f24000c1e1100 */
[----:B----4-:R-:W-:-:S13]  /*3c40*/  ISETP.NE.AND P2, PT, R6, RZ, PT ;  /* 0x000000ff0600720c */ /* 0x010fda0003f45270 */
[----:B------:R-:W-:Y:S01]  /*3c50*/  @P2 IMAD.MOV.U32 R10, RZ, RZ, RZ ;  /* 0x000000ffff0a2224 */ /* 0x000fe200078e00ff */
[----:B------:R-:W-:Y:S05]  /*3c60*/  @P2 BRA `(.L_x_3209) ;  /* 0x0000004000002947 */ /* 0x000fea0003800000 */
.L_x_3208:
[----:B------:R-:W4:Y:S02]  /*3c70*/  LDS R6, [R13] ;  /* 0x000000000d067984 */ /* 0x000f240000000800 */
[----:B---34-:R-:W-:-:S04]  /*3c80*/  FADD.FTZ R6, -R11, R6 ;  /* 0x000000060b067221 */ /* 0x018fc80000010100 */
[----:B------:R-:W-:-:S04]  /*3c90*/  FMUL.FTZ R6, R6, 1.4426950216293334961 ;  /* 0x3fb8aa3b06067820 */ /* 0x000fc80000410000 */
[----:B------:R3:W4:Y:S03]  /*3ca0*/  MUFU.EX2 R10, R6 ;  /* 0x00000006000a7308 */ /* 0x0007260000000800 */
.L_x_3209:
[----:B------:R-:W-:Y:S05]  /*3cb0*/  BSYNC B1 ;  /* 0x0000000000017941 */ /* 0x000fea0003800000 */
.L_x_3207:
[----:B----4-:R4:W-:Y:S01]  /*3cc0*/  STS [R13], R10 ;  /* 0x0000000a0d007388 */ /* 0x0109e20000000800 */
[----:B------:R-:W-:Y:S01]  /*3cd0*/  IADD3 R0, R0, 0x40, RZ ;  /* 0x0000004000007810 */ /* 0x000fe20007ffe0ff */
[----:B------:R-:W-:-:S03]  /*3ce0*/  FADD.FTZ R9, R10, R9 ;  /* 0x000000090a097221 */ /* 0x000fc60000010000 */
[----:B------:R-:W-:-:S13]  /*3cf0*/  ISETP.GT.AND P2, PT, R0, UR40, PT ;  /* 0x0000002800007c0c */ /* 0x000fda000bf44270 */
[----:B----4-:R-:W-:Y:S05]  /*3d00*/  @!P2 BRA `(.L_x_3210) ;  /* 0xfffffe900000a947 */ /* 0x010fea000383ffff */
.L_x_3206:
[----:B------:R-:W-:Y:S05]  /*3d10*/  BSYNC B0 ;  /* 0x0000000000007941 */ /* 0x000fea0003800000 */
.L_x_3205:
[----:B------:R-:W4:Y:S01]  /*3d20*/  SHFL.BFLY PT, R0, R9, 0x10, 0x1f ;  /* 0x0e001f0009007f89 */ /* 0x000f2200000e0000 */
[----:B------:R-:W-:Y:S02]  /*3d30*/  ULDC.U8 UR4, c[0x0][0x26c] ;  /* 0x00009b0000047ab9 */ /* 0x000fe40000000000 */
[----:B------:R-:W-:Y:S01]  /*3d40*/  UMOV UR5, URZ ;  /* 0x0000003f00057c82 */ /* 0x000fe20008000000 */
[----:B------:R-:W5:Y:S01]  /*3d50*/  S2R R13, SR_TID.X ;  /* 0x00000000000d7919 */ /* 0x000f620000002100 */
[----:B----4-:R-:W-:Y:S01]  /*3d60*/  FADD.FTZ R0, R0, R9 ;  /* 0x0000000900007221 */ /* 0x010fe20000010000 */
[----:B-----5:R-:W-:-:S04]  /*3d70*/  LOP3.LUT P0, R12, R13, 0x1f, RZ, 0xc0, !PT ;  /* 0x0000001f0d0c7812 */ /* 0x020fc8000780c0ff */
[----:B0-----:R-:W0:Y:S01]  /*3d80*/  SHFL.BFLY PT, R7, R0, 0x8, 0x1f ;  /* 0x0d001f0000077f89 */ /* 0x001e2200000e0000 */
[----:B------:R-:W-:-:S08]  /*3d90*/  ISETP.GT.U32.AND P2, PT, R12, 0x1, PT ;  /* 0x000000010c00780c */ /* 0x000fd00003f44070 */
[----:B------:R-:W-:-:S04]  /*3da0*/  @!P0 SHF.R.U32.HI R9, RZ, 0x3, R13 ;  /* 0x00000003ff098819 */ /* 0x000fc8000001160d */
[----:B------:R-:W-:Y:S01]  /*3db0*/  @!P0 LOP3.LUT R9, R9, 0x1ffffffc, RZ, 0xc0, !PT ;  /* 0x1ffffffc09098812 */ /* 0x000fe200078ec0ff */
[----:B0-----:R-:W-:-:S05]  /*3dc0*/  FADD.FTZ R7, R0, R7 ;  /* 0x0000000700077221 */ /* 0x001fca0000010000 */
[----:B---3--:R-:W0:Y:S02]  /*3dd0*/  SHFL.BFLY PT, R6, R7, 0x4, 0x1f ;  /* 0x0c801f0007067f89 */ /* 0x008e2400000e0000 */
        /* <DEDUP_REMOVED lines=12> */
[----:B------:R0:W3:Y:S01]  /*3ea0*/  SHFL.IDX PT, R0, R7, RZ, 0x1f ;  /* 0x00001fff07007589 */ /* 0x0000e200000e0000 */
[----:B------:R-:W-:Y:S05]  /*3eb0*/  @!P0 BRA `(.L_x_3211) ;  /* 0x000000a000008947 */ /* 0x000fea0003800000 */
[----:B------:R-:W4:Y:S01]  /*3ec0*/  S2UR UR5, SR_CTAID.X ;  /* 0x00000000000579c3 */ /* 0x000f220000002500 */
[----:B------:R-:W-:Y:S02]  /*3ed0*/  ULDC UR7, c[0x0][0x1d8] ;  /* 0x0000760000077ab9 */ /* 0x000fe40000000800 */
[----:B------:R-:W-:-:S05]  /*3ee0*/  ULDC UR4, c[0x0][0x268] ;  /* 0x00009a0000047ab9 */ /* 0x000fca0000000800 */
[----:B------:R-:W4:Y:S02]  /*3ef0*/  S2UR UR6, SR_CTAID.Y ;  /* 0x00000000000679c3 */ /* 0x000f240000002600 */
[----:B----4-:R-:W-:-:S03]  /*3f00*/  UIMAD UR5, UR6, UR7, UR5 ;  /* 0x00000007060572a4 */ /* 0x010fc6000f8e0205 */
[----:B------:R-:W-:Y:S02]  /*3f10*/  ULDC UR6, c[0x0][0x1ec] ;  /* 0x00007b0000067ab9 */ /* 0x000fe40000000800 */
[----:B------:R-:W-:-:S03]  /*3f20*/  UIMAD UR4, UR5, UR4, UR6 ;  /* 0x00000004050472a4 */ /* 0x000fc6000f8e0206 */
[----:B------:R-:W-:Y:S02]  /*3f30*/  ULDC UR5, c[0x0][0x1d4] ;  /* 0x0000750000057ab9 */ /* 0x000fe40000000800 */
[----:B------:R-:W-:-:S04]  /*3f40*/  UIMAD UR4, UR4, UR5, URZ ;  /* 0x00000005040472a4 */ /* 0x000fc8000f8e023f */
[----:B------:R-:W-:-:S06]  /*3f50*/  USHF.R.S32.HI UR5, URZ, 0x1f, UR4 ;  /* 0x0000001f3f057899 */ /* 0x000fcc0008011404 */
.L_x_3211:
[----:B------:R-:W-:Y:S01]  /*3f60*/  BSSY B0, `(.L_x_3212) ;  /* 0x0000011000007945 */ /* 0x000fe20003800000 */
[----:B------:R-:W-:Y:S05]  /*3f70*/  @P1 BRA `(.L_x_3213) ;  /* 0x000000f000001947 */ /* 0x000fea0003800000 */
[----:B---3--:R-:W-:-:S04]  /*3f80*/  FADD.FTZ R0, R0, 9.9999999747524270788e-07 ;  /* 0x358637bd00007421 */ /* 0x008fc80000010000 */
[----:B------:R3:W4:Y:S03]  /*3f90*/  MUFU.RCP R12, R0 ;  /* 0x00000000000c7308 */ /* 0x0007260000001000 */
.L_x_3214:
[C---:B---3--:R-:W-:Y:S02]  /*3fa0*/  IADD3 R0, R8.reuse, -UR43, RZ ;  /* 0x8000002b08007c10 */ /* 0x048fe4000fffe0ff */
[----:B------:R-:W-:Y:S02]  /*3fb0*/  @P0 IADD3 R9, P1, R8, UR4, RZ ;  /* 0x0000000408090c10 */ /* 0x000fe4000ff3e0ff */
[----:B0-----:R-:W-:Y:S01]  /*3fc0*/  LEA R11, R0, 0x210, 0x2 ;  /* 0x00000210000b7811 */ /* 0x001fe200078e10ff */
[----:B0-----:R-:W0:Y:S01]  /*3fd0*/  LDS R7, [R0.X4+0x210] ;  /* 0x0002100000077984 */ /* 0x001e220000004800 */
[C---:B------:R-:W-:Y:S02]  /*3fe0*/  @P0 LEA.HI.X.SX32 R10, R8.reuse, UR5, 0x1, P1 ;  /* 0x00000005080a0c11 */ /* 0x040fe400088f0eff */
[----:B------:R-:W-:Y:S02]  /*3ff0*/  @P0 LEA R6, P1, R9, c[0x0][0x260], 0x2 ;  /* 0x0000980009060a11 */ /* 0x000fe400078210ff */
[----:B------:R-:W-:Y:S01]  /*4000*/  IADD3 R8, R8, 0x40, RZ ;  /* 0x0000004008087810 */ /* 0x000fe20007ffe0ff */
[----:B0---4-:R-:W-:Y:S01]  /*4010*/  FMUL.FTZ R13, R7, R12 ;  /* 0x0000000c070d7220 */ /* 0x011fe20000410000 */
[----:B------:R-:W-:-:S02]  /*4020*/  @P0 LEA.HI.X R7, R9, c[0x0][0x264], R10, 0x2, P1 ;  /* 0x0000990009070a11 */ /* 0x000fc400008f140a */
[----:B------:R-:W-:Y:S02]  /*4030*/  ISETP.GT.AND P1, PT, R8, UR40, PT ;  /* 0x0000002808007c0c */ /* 0x000fe4000bf24270 */
[----:B------:R0:W-:Y:S04]  /*4040*/  STS [R11], R13 ;  /* 0x0000000d0b007388 */ /* 0x0001e80000000800 */
[----:B------:R0:W-:Y:S07]  /*4050*/  @P0 STG.E [R6.64], R13 ;  /* 0x0000000d06000986 */ /* 0x0001ee000c101924 */
[----:B------:R-:W-:Y:S05]  /*4060*/  @!P1 BRA `(.L_x_3214) ;  /* 0xffffff3000009947 */ /* 0x000fea000383ffff */
.L_x_3213:
[----:B------:R-:W-:Y:S05]  /*4070*/  BSYNC B0 ;  /* 0x0000000000007941 */ /* 0x000fea0003800000 */
.L_x_3212:
[----:B------:R-:W-:Y:S01]  /*4080*/  ULEA.HI UR4, UR40, UR40, URZ, 0x1 ;  /* 0x0000002828047291 */ /* 0x000fe2000f8f083f */
[----:B---3--:R-:W-:Y:S01]  /*4090*/  SHF.R.S32.HI R0, RZ, 0x5, R3 ;  /* 0x00000005ff007819 */ /* 0x008fe20000011403 */
[C---:B------:R-:W-:Y:S01]  /*40a0*/  IMAD.SHL.U32 R3, R5.reuse, 0x4, RZ ;  /* 0x0000000405037824 */ /* 0x040fe200078e00ff */
[----:B------:R-:W-:Y:S01]  /*40b0*/  ISETP.GT.AND P2, PT, R5, 0x13, PT ;  /* 0x000000130500780c */ /* 0x000fe20003f44270 */
[----:B------:R-:W-:Y:S01]  /*40c0*/  ULOP3.LUT UR4, UR4, 0xfffffffe, URZ, 0xc0, !UPT ;  /* 0xfffffffe04047892 */ /* 0x000fe2000f8ec03f */
[----:B------:R-:W-:Y:S01]  /*40d0*/  ISETP.EQ.U32.AND P0, PT, RZ, c[0x0][0x190], PT ;  /* 0x00006400ff007a0c */ /* 0x000fe20003f02070 */
[----:B0-----:R-:W-:Y:S01]  /*40e0*/  CS2R R10, SRZ ;  /* 0x00000000000a7805 */ /* 0x001fe2000001ff00 */
[----:B------:R-:W-:Y:S01]  /*40f0*/  CS2R R8, SRZ ;  /* 0x0000000000087805 */ /* 0x000fe2000001ff00 */
[----:B------:R-:W-:-:S06]  /*4100*/  UIADD3 UR4, -UR4, UR40, URZ ;  /* 0x0000002804047290 */ /* 0x000fcc000fffe13f */
[----:B------:R-:W-:-:S04]  /*4110*/  ISETP.NE.OR P1, PT, R0, UR4, P2 ;  /* 0x0000000400007c0c */ /* 0x000fc80009725670 */
[----:B------:R-:W-:-:S13]  /*4120*/  ISETP.EQ.OR.EX P0, PT, RZ, c[0x0][0x194], P1, P0 ;  /* 0x00006500ff007a0c */ /* 0x000fda0000f02700 */
[----:B------:R-:W0:Y:S01]  /*4130*/  @!P0 S2R R6, SR_CTAID.X ;  /* 0x0000000000068919 */ /* 0x000e220000002500 */
[----:B------:R-:W-:Y:S01]  /*4140*/  @!P0 IMAD.MOV.U32 R7, RZ, RZ, 0x4 ;  /* 0x00000004ff078424 */ /* 0x000fe200078e00ff */
[----:B------:R-:W-:Y:S01]  /*4150*/  BSSY B1, `(.L_x_3215) ;  /* 0x00001dd000017945 */ /* 0x000fe20003800000 */
[----:B------:R-:W-:Y:S01]  /*4160*/  CS2R R14, SRZ ;  /* 0x00000000000e7805 */ /* 0x000fe2000001ff00 */
[----:B------:R-:W-:Y:S01]  /*4170*/  CS2R R12, SRZ ;  /* 0x00000000000c7805 */ /* 0x000fe2000001ff00 */
[----:B0-----:R-:W-:-:S04]  /*4180*/  @!P0 IMAD R6, R6, 0x50, R3 ;  /* 0x0000005006068824 */ /* 0x001fc800078e0203 */
[----:B------:R-:W-:-:S05]  /*4190*/  @!P0 IMAD.WIDE R6, R6, R7, c[0x0][0x190] ;  /* 0x0000640006068625 */ /* 0x000fca00078e0207 */
[----:B------:R0:W5:Y:S04]  /*41a0*/  @!P0 LDG.E.128 R8, [R6.64] ;  /* 0x0000002406088981 */ /* 0x000168000c1e1d00 */
[----:B------:R-:W-:Y:S06]  /*41b0*/  BAR.SYNC.DEFER_BLOCKING 0x0 ;  /* 0x0000000000007b1d */ /* 0x000fec0000010000 */
[----:B------:R-:W-:Y:S05]  /*41c0*/  @P2 BRA `(.L_x_3216) ;  /* 0x00001d5000002947 */ /* 0x000fea0003800000 */
[----:B0-----:R-:W-:Y:S01]  /*41d0*/  IMAD.U32 R86, RZ, RZ, UR40 ;  /* 0x00000028ff567e24 */ /* 0x001fe2000f8e00ff */
[----:B------:R-:W-:Y:S01]  /*41e0*/  IADD3 R16, R0, UR43, RZ ;  /* 0x0000002b00107c10 */ /* 0x000fe2000fffe0ff */
[----:B------:R-:W-:Y:S01]  /*41f0*/  IMAD.U32 R6, RZ, RZ, UR44 ;  /* 0x0000002cff067e24 */ /* 0x000fe2000f8e00ff */
[----:B------:R-:W-:Y:S01]  /*4200*/  BSSY B0, `(.L_x_3217) ;  /* 0x00000fa000007945 */ /* 0x000fe20003800000 */
[----:B------:R-:W-:Y:S01]  /*4210*/  CS2R R14, SRZ ;  /* 0x00000000000e7805 */ /* 0x000fe2000001ff00 */
[----:B------:R-:W-:Y:S01]  /*4220*/  IMNMX R86, R86, c[0x0][0x1d4], PT ;  /* 0x0000750056567a17 */ /* 0x000fe20003800200 */
[----:B------:R-:W-:Y:S01]  /*4230*/  IMAD R17, R6, c[0x0][0x1d4], R3 ;  /* 0x0000750006117a24 */ /* 0x000fe200078e0203 */
[----:B------:R-:W-:-:S02]  /*4240*/  CS2R R12, SRZ ;  /* 0x00000000000c7805 */ /* 0x000fc4000001ff00 */
[----:B------:R-:W-:Y:S02]  /*4250*/  ISETP.GE.AND P0, PT, R16, R86, PT ;  /* 0x000000561000720c */ /* 0x000fe40003f06270 */
[----:B------:R-:W-:-:S11]  /*4260*/  SHF.R.S32.HI R5, RZ, 0x1f, R17 ;  /* 0x0000001fff057819 */ /* 0x000fd60000011411 */
[----:B------:R-:W-:Y:S05]  /*4270*/  @P0 BRA `(.L_x_3218) ;  /* 0x00000f2000000947 */ /* 0x000fea0003800000 */
[----:B------:R-:W-:Y:S01]  /*4280*/  IMAD.U32 R13, RZ, RZ, UR43 ;  /* 0x0000002bff0d7e24 */ /* 0x000fe2000f8e00ff */
[----:B------:R-:W-:Y:S01]  /*4290*/  LOP3.LUT R7, RZ, R86, RZ, 0x33, !PT ;  /* 0x00000056ff077212 */ /* 0x000fe200078e33ff */
[----:B------:R-:W-:Y:S01]  /*42a0*/  BSSY B2, `(.L_x_3219) ;  /* 0x0000021000027945 */ /* 0x000fe20003800000 */
[----:B------:R-:W-:Y:S01]  /*42b0*/  MOV R85, R16 ;  /* 0x0000001000557202 */ /* 0x000fe20000000f00 */
[----:B------:R-:W-:Y:S01]  /*42c0*/  CS2R R14, SRZ ;  /* 0x00000000000e7805 */ /* 0x000fe2000001ff00 */
[----:B------:R-:W-:Y:S02]  /*42d0*/  IADD3 R6, -R13, -0x2, -R0 ;  /* 0xfffffffe0d067810 */ /* 0x000fe40007ffe900 */
[----:B------:R-:W-:-:S03]  /*42e0*/  CS2R R12, SRZ ;  /* 0x00000000000c7805 */ /* 0x000fc6000001ff00 */
[----:B------:R-:W-:-:S05]  /*42f0*/  IMAD.IADD R7, R6, 0x1, -R7 ;  /* 0x0000000106077824 */ /* 0x000fca00078e0a07 */
[C---:B------:R-:W-:Y:S02]  /*4300*/  LEA.HI R6, R7.reuse, 0x1, RZ, 0x1f ;  /* 0x0000000107067811 */ /* 0x040fe400078ff8ff */
[----:B------:R-:W-:Y:S02]  /*4310*/  ISETP.GE.U32.AND P0, PT, R7, 0x6, PT ;  /* 0x000000060700780c */ /* 0x000fe40003f06070 */
[----:B------:R-:W-:-:S13]  /*4320*/  LOP3.LUT P3, R6, R6, 0x3, RZ, 0xc0, !PT ;  /* 0x0000000306067812 */ /* 0x000fda000786c0ff */
[----:B------:R-:W-:Y:S05]  /*4330*/  @!P3 BRA `(.L_x_3220) ;  /* 0x000001700000b947 */ /* 0x000fea0003800000 */
[----:B------:R-:W-:Y:S01]  /*4340*/  IMAD R12, R16, 0x50, RZ ;  /* 0x00000050100c7824 */ /* 0x000fe200078e02ff */
[----:B------:R-:W-:Y:S01]  /*4350*/  LEA R21, R0, 0x210, 0x2 ;  /* 0x0000021000157811 */ /* 0x000fe200078e10ff */
[----:B------:R-:W-:Y:S02]  /*4360*/  IMAD.MOV.U32 R20, RZ, RZ, R6 ;  /* 0x000000ffff147224 */ /* 0x000fe400078e0006 */
[----:B------:R-:W-:Y:S01]  /*4370*/  IMAD.MOV.U32 R85, RZ, RZ, R16 ;  /* 0x000000ffff557224 */ /* 0x000fe200078e0010 */
[----:B------:R-:W-:-:S04]  /*4380*/  IADD3 R7, P3, R17, R12, RZ ;  /* 0x0000000c11077210 */ /* 0x000fc80007f7e0ff */
[----:B------:R-:W-:Y:S02]  /*4390*/  LEA.HI.X.SX32 R12, R12, R5, 0x1, P3 ;  /* 0x000000050c0c7211 */ /* 0x000fe400018f0eff */
[----:B------:R-:W-:-:S04]  /*43a0*/  LEA R23, P3, R7, c[0x0][0x1a0], 0x2 ;  /* 0x0000680007177a11 */ /* 0x000fc800078610ff */
[----:B------:R-:W-:Y:S01]  /*43b0*/  LEA.HI.X R7, R7, c[0x0][0x1a4], R12, 0x2, P3 ;  /* 0x0000690007077a11 */ /* 0x000fe200018f140c */
[----:B------:R-:W-:Y:S02]  /*43c0*/  IMAD.MOV.U32 R12, RZ, RZ, RZ ;  /* 0x000000ffff0c7224 */ /* 0x000fe400078e00ff */
.L_x_3221:
[----:B------:R-:W-:Y:S01]  /*43d0*/  IMAD.MOV.U32 R6, RZ, RZ, R23 ;  /* 0x000000ffff067224 */ /* 0x000fe200078e0017 */
[----:B------:R0:W3:Y:S04]  /*43e0*/  LDS R22, [R21] ;  /* 0x0000000015167984 */ /* 0x0000e80000000800 */
        /* <DEDUP_REMOVED lines=12> */
.L_x_3220:
[----:B------:R-:W-:Y:S05]  /*44b0*/  BSYNC B2 ;  /* 0x0000000000027941 */ /* 0x000fea0003800000 */
.L_x_3219:
[----:B------:R-:W-:Y:S05]  /*44c0*/  @!P0 BRA `(.L_x_3218) ;  /* 0x00000cd000008947 */ /* 0x000fea0003800000 */
[----:B------:R-:W-:Y:S01]  /*44d0*/  IMAD.IADD R22, R86, 0x1, -R85 ;  /* 0x0000000156167824 */ /* 0x000fe200078e0a55 */
[C---:B------:R-:W-:Y:S01]  /*44e0*/  LEA R7, R85.reuse, 0x10, 0x2 ;  /* 0x0000001055077811 */ /* 0x040fe200078e10ff */
[----:B------:R-:W-:Y:S01]  /*44f0*/  IMAD R6, R85, 0x50, RZ ;  /* 0x0000005055067824 */ /* 0x000fe200078e02ff */
[----:B------:R-:W-:Y:S01]  /*4500*/  BSSY B2, `(.L_x_3222) ;  /* 0x0000073000027945 */ /* 0x000fe20003800000 */
[----:B------:R-:W-:Y:S01]  /*4510*/  IMAD.U32 R84, RZ, RZ, UR43 ;  /* 0x0000002bff547e24 */ /* 0x000fe2000f8e00ff */
[----:B------:R-:W-:-:S02]  /*4520*/  ISETP.GT.AND P3, PT, R22, 0x18, PT ;  /* 0x000000181600780c */ /* 0x000fc40003f64270 */
[----:B------:R-:W-:Y:S01]  /*4530*/  IADD3 R20, P0, R17, R6, RZ ;  /* 0x0000000611147210 */ /* 0x000fe20007f1e0ff */
[----:B------:R-:W-:-:S03]  /*4540*/  IMAD R84, R84, -0x4, R7 ;  /* 0xfffffffc54547824 */ /* 0x000fc600078e0207 */
[----:B------:R-:W-:Y:S02]  /*4550*/  LEA.HI.X.SX32 R21, R6, R5, 0x1, P0 ;  /* 0x0000000506157211 */ /* 0x000fe400000f0eff */
[----:B------:R-:W-:Y:S02]  /*4560*/  LEA R6, P0, R20, c[0x0][0x1a0], 0x2 ;  /* 0x0000680014067a11 */ /* 0x000fe400078010ff */
[----:B------:R-:W-:Y:S02]  /*4570*/  IADD3 R84, R84, 0x210, RZ ;  /* 0x0000021054547810 */ /* 0x000fe40007ffe0ff */
[----:B------:R-:W-:Y:S02]  /*4580*/  LEA.HI.X R7, R20, c[0x0][0x1a4], R21, 0x2, P0 ;  /* 0x0000690014077a11 */ /* 0x000fe400000f1415 */
[----:B------:R-:W-:Y:S01]  /*4590*/  PLOP3.LUT P0, PT, PT, PT, PT, 0x80, 0x0 ;  /* 0x000000000000781c */ /* 0x000fe20003f0f070 */
[----:B------:R-:W-:Y:S07]  /*45a0*/  @!P3 BRA `(.L_x_3223) ;  /* 0x000006800000b947 */ /* 0x000fee0003800000 */
[----:B------:R-:W-:Y:S02]  /*45b0*/  PLOP3.LUT P0, PT, PT, PT, PT, 0x8, 0x0 ;  /* 0x000000000000781c */ /* 0x000fe40003f0e170 */
[----:B------:R-:W-:-:S03]  /*45c0*/  IADD3 R88, R86, -0x18, RZ ;  /* 0xffffffe856587810 */ /* 0x000fc60007ffe0ff */
.L_x_3224:
[----:B------:R0:W3:Y:S04]  /*45d0*/  LDG.E.128 R20, [R6.64] ;  /* 0x0000002406147981 */ /* 0x0000e8000c1e1d00 */
[----:B-1----:R0:W4:Y:S04]  /*45e0*/  LDG.E.128 R24, [R6.64+0x280] ;  /* 0x0002802406187981 */ /* 0x002128000c1e1d00 */
        /* <DEDUP_REMOVED lines=14> */
[----:B------:R-:W-:-:S03]  /*46d0*/  IADD3 R85, R85, 0x20, RZ ;  /* 0x0000002055557810 */ /* 0x000fc60007ffe0ff */
[----:B------:R-:W3:Y:S04]  /*46e0*/  LDS R89, [R84+-0x10] ;  /* 0xfffff00054597984 */ /* 0x000ee80000000800 */
[----:B------:R-:W4:Y:S01]  /*46f0*/  LDS R87, [R84+-0x8] ;  /* 0xfffff80054577984 */ /* 0x000f220000000800 */
[----:B0-----:R-:W-:-:S05]  /*4700*/  IADD3 R6, P3, R6, 0x2800, RZ ;  /* 0x0000280006067810 */ /* 0x001fca0007f7e0ff */
[----:B------:R-:W-:Y:S01]  /*4710*/  IMAD.X R7, RZ, RZ, R7, P3 ;  /* 0x000000ffff077224 */ /* 0x000fe200018e0607 */
[----:B------:R-:W-:Y:S01]  /*4720*/  ISETP.GE.AND P3, PT, R85, R88, PT ;  /* 0x000000585500720c */ /* 0x000fe20003f66270 */
[-C--:B---3--:R-:W-:Y:S02]  /*4730*/  FFMA.FTZ R20, R20, R89.reuse, R12 ;  /* 0x0000005914147223 */ /* 0x088fe4000001000c */
[----:B------:R-:W2:Y:S01]  /*4740*/  LDS R12, [R84] ;  /* 0x00000000540c7984 */ /* 0x000ea20000000800 */
[-C--:B------:R-:W-:Y:S02]  /*4750*/  FFMA.FTZ R90, R21, R89.reuse, R13 ;  /* 0x00000059155a7223 */ /* 0x080fe4000001000d */
[-C--:B------:R-:W-:Y:S01]  /*4760*/  FFMA.FTZ R22, R22, R89.reuse, R14 ;  /* 0x0000005916167223 */ /* 0x080fe2000001000e */
[----:B------:R-:W0:Y:S01]  /*4770*/  LDS R13, [R84+0x8] ;  /* 0x00000800540d7984 */ /* 0x000e220000000800 */
[----:B------:R-:W-:Y:S02]  /*4780*/  FFMA.FTZ R92, R23, R89, R15 ;  /* 0x00000059175c7223 */ /* 0x000fe4000001000f */
[-C--:B----4-:R-:W-:Y:S01]  /*4790*/  FFMA.FTZ R21, R24, R87.reuse, R20 ;  /* 0x0000005718157223 */ /* 0x090fe20000010014 */
[----:B------:R-:W1:Y:S01]  /*47a0*/  LDS R14, [R84+0x10] ;  /* 0x00001000540e7984 */ /* 0x000e620000000800 */
[----:B------:R-:W-:-:S02]  /*47b0*/  FFMA.FTZ R23, R26, R87, R22 ;  /* 0x000000571a177223 */ /* 0x000fc40000010016 */
[-C--:B------:R-:W-:Y:S01]  /*47c0*/  FFMA.FTZ R25, R25, R87.reuse, R90 ;  /* 0x0000005719197223 */ /* 0x080fe2000001005a */
[----:B------:R-:W3:Y:S01]  /*47d0*/  LDS R15, [R84+0x18] ;  /* 0x00001800540f7984 */ /* 0x000ee20000000800 */
[----:B------:R-:W-:-:S03]  /*47e0*/  FFMA.FTZ R27, R27, R87, R92 ;  /* 0x000000571b1b7223 */ /* 0x000fc6000001005c */
[----:B------:R-:W4:Y:S04]  /*47f0*/  LDS R20, [R84+0x20] ;  /* 0x0000200054147984 */ /* 0x000f280000000800 */
[----:B------:R-:W-:Y:S04]  /*4800*/  LDS R22, [R84+0x30] ;  /* 0x0000300054167984 */ /* 0x000fe80000000800 */
[----:B------:R-:W-:Y:S01]  /*4810*/  LDS R24, [R84+0x48] ;  /* 0x0000480054187984 */ /* 0x000fe20000000800 */
[----:B--2---:R-:W-:-:S03]  /*4820*/  FFMA.FTZ R28, R28, R12, R21 ;  /* 0x0000000c1c1c7223 */ /* 0x004fc60000010015 */
[----:B------:R-:W2:Y:S01]  /*4830*/  LDS R21, [R84+0x28] ;  /* 0x0000280054157984 */ /* 0x000ea20000000800 */
[-C--:B------:R-:W-:Y:S02]  /*4840*/  FFMA.FTZ R30, R30, R12.reuse, R23 ;  /* 0x0000000c1e1e7223 */ /* 0x080fe40000010017 */
[-C--:B------:R-:W-:Y:S01]  /*4850*/  FFMA.FTZ R26, R29, R12.reuse, R25 ;  /* 0x0000000c1d1a7223 */ /* 0x080fe20000010019 */
[----:B------:R-:W2:Y:S01]  /*4860*/  LDS R23, [R84+0x38] ;  /* 0x0000380054177984 */ /* 0x000ea20000000800 */
[----:B------:R-:W-:Y:S02]  /*4870*/  FFMA.FTZ R90, R31, R12, R27 ;  /* 0x0000000c1f5a7223 */ /* 0x000fe4000001001b */
[-C--:B0-----:R-:W-:Y:S01]  /*4880*/  FFMA.FTZ R27, R32, R13.reuse, R28 ;  /* 0x0000000d201b7223 */ /* 0x081fe2000001001c */
[----:B------:R-:W0:Y:S01]  /*4890*/  LDS R12, [R84+0x40] ;  /* 0x00004000540c7984 */ /* 0x000e220000000800 */
[-C--:B------:R-:W-:Y:S02]  /*48a0*/  FFMA.FTZ R33, R33, R13.reuse, R26 ;  /* 0x0000000d21217223 */ /* 0x080fe4000001001a */
[-C--:B------:R-:W-:Y:S01]  /*48b0*/  FFMA.FTZ R29, R34, R13.reuse, R30 ;  /* 0x0000000d221d7223 */ /* 0x080fe2000001001e */
[----:B------:R-:W0:Y:S01]  /*48c0*/  LDS R25, [R84+0x50] ;  /* 0x0000500054197984 */ /* 0x000e220000000800 */
[----:B------:R-:W-:-:S02]  /*48d0*/  FFMA.FTZ R35, R35, R13, R90 ;  /* 0x0000000d23237223 */ /* 0x000fc4000001005a */
[-C--:B-1----:R-:W-:Y:S01]  /*48e0*/  FFMA.FTZ R27, R36, R14.reuse, R27 ;  /* 0x0000000e241b7223 */ /* 0x082fe2000001001b */
[----:B------:R-:W1:Y:S01]  /*48f0*/  LDS R26, [R84+0x58] ;  /* 0x00005800541a7984 */ /* 0x000e620000000800 */
[-C--:B------:R-:W-:Y:S02]  /*4900*/  FFMA.FTZ R28, R37, R14.reuse, R33 ;  /* 0x0000000e251c7223 */ /* 0x080fe40000010021 */
[-C--:B------:R-:W-:Y:S01]  /*4910*/  FFMA.FTZ R29, R38, R14.reuse, R29 ;  /* 0x0000000e261d7223 */ /* 0x080fe2000001001d */
[----:B------:R-:W0:Y:S01]  /*4920*/  LDS R13, [R84+0x60] ;  /* 0x00006000540d7984 */ /* 0x000e220000000800 */
[----:B------:R-:W-:Y:S02]  /*4930*/  FFMA.FTZ R14, R39, R14, R35 ;  /* 0x0000000e270e7223 */ /* 0x000fe40000010023 */
[-C--:B---3--:R-:W-:Y:S02]  /*4940*/  FFMA.FTZ R31, R40, R15.reuse, R27 ;  /* 0x0000000f281f7223 */ /* 0x088fe4000001001b */
[-C--:B------:R-:W-:Y:S01]  /*4950*/  FFMA.FTZ R28, R41, R15.reuse, R28 ;  /* 0x0000000f291c7223 */ /* 0x080fe2000001001c */
[----:B------:R3:W1:Y:S01]  /*4960*/  LDS R27, [R84+0x68] ;  /* 0x00006800541b7984 */ /* 0x0006620000000800 */
[----:B------:R-:W-:-:S02]  /*4970*/  FFMA.FTZ R29, R42, R15, R29 ;  /* 0x0000000f2a1d7223 */ /* 0x000fc4000001001d */
[----:B------:R-:W-:Y:S02]  /*4980*/  FFMA.FTZ R14, R43, R15, R14 ;  /* 0x0000000f2b0e7223 */ /* 0x000fe4000001000e */
[-C--:B----4-:R-:W-:Y:S02]  /*4990*/  FFMA.FTZ R31, R44, R20.reuse, R31 ;  /* 0x000000142c1f7223 */ /* 0x090fe4000001001f */
[-C--:B------:R-:W-:Y:S01]  /*49a0*/  FFMA.FTZ R28, R45, R20.reuse, R28 ;  /* 0x000000142d1c7223 */ /* 0x080fe2000001001c */
[----:B---3--:R-:W-:Y:S01]  /*49b0*/  IADD3 R84, R84, 0x80, RZ ;  /* 0x0000008054547810 */ /* 0x008fe20007ffe0ff */
[-C--:B------:R-:W-:Y:S02]  /*49c0*/  FFMA.FTZ R29, R46, R20.reuse, R29 ;  /* 0x000000142e1d7223 */ /* 0x080fe4000001001d */
[----:B------:R-:W-:Y:S02]  /*49d0*/  FFMA.FTZ R14, R47, R20, R14 ;  /* 0x000000142f0e7223 */ /* 0x000fe4000001000e */
[----:B--2---:R-:W-:-:S02]  /*49e0*/  FFMA.FTZ R31, R48, R21, R31 ;  /* 0x00000015301f7223 */ /* 0x004fc4000001001f */
        /* <DEDUP_REMOVED lines=23> */
[----:B-1----:R-:W-:-:S02]  /*4b60*/  FFMA.FTZ R31, R72, R26, R31 ;  /* 0x0000001a481f7223 */ /* 0x002fc4000001001f */
        /* <DEDUP_REMOVED lines=10> */
[----:B------:R-:W-:Y:S01]  /*4c10*/  FFMA.FTZ R15, R83, R27, R20 ;  /* 0x0000001b530f7223 */ /* 0x000fe20000010014 */
[----:B------:R-:W-:Y:S05]  /*4c20*/  @!P3 BRA `(.L_x_3224) ;  /* 0xfffff9a00000b947 */ /* 0x000fea000383ffff */
.L_x_3223:
[----:B------:R-:W-:Y:S05]  /*4c30*/  BSYNC B2 ;  /* 0x0000000000027941 */ /* 0x000fea0003800000 */
.L_x_3222:
[----:B------:R-:W-:Y:S01]  /*4c40*/  IMAD.IADD R20, R86, 0x1, -R85 ;  /* 0x0000000156147824 */ /* 0x000fe200078e0a55 */
[----:B------:R-:W-:Y:S04]  /*4c50*/  BSSY B2, `(.L_x_3225) ;  /* 0x000003a000027945 */ /* 0x000fe80003800000 */
[----:B------:R-:W-:-:S13]  /*4c60*/  ISETP.GT.AND P3, PT, R20, 0x8, PT ;  /* 0x000000081400780c */ /* 0x000fda0003f64270 */
[----:B------:R-:W-:Y:S05]  /*4c70*/  @!P3 BRA `(.L_x_3226) ;  /* 0x000003700000b947 */ /* 0x000fea0003800000 */
[----:B------:R-:W3:Y:S04]  /*4c80*/  LDG.E.128 R36, [R6.64] ;  /* 0x0000002406247981 */ /* 0x000ee8000c1e1d00 */
[----:B------:R3:W4:Y:S04]  /*4c90*/  LDG.E.128 R48, [R6.64+0x280] ;  /* 0x0002802406307981 */ /* 0x000728000c1e1d00 */
[----:B--2---:R3:W2:Y:S04]  /*4ca0*/  LDG.E.128 R44, [R6.64+0x500] ;  /* 0x00050024062c7981 */ /* 0x0046a8000c1e1d00 */
        /* <DEDUP_REMOVED lines=10> */
[----:B------:R-:W4:Y:S04]  /*4d50*/  LDS R53, [R84+-0x8] ;  /* 0xfffff80054357984 */ /* 0x000f280000000800 */
        /* <DEDUP_REMOVED lines=35> */
[----:B------:R-:W-:Y:S01]  /*4f90*/  FFMA.FTZ R12, R20, R59, R7 ;  /* 0x0000003b140c7223 */ /* 0x000fe20000010007 */
[----:B------:R-:W-:Y:S01]  /*4fa0*/  MOV R7, R61 ;  /* 0x0000003d00077202 */ /* 0x000fe20000000f00 */
[-C--:B------:R-:W-:Y:S02]  /*4fb0*/  FFMA.FTZ R13, R21, R59.reuse, R6 ;  /* 0x0000003b150d7223 */ /* 0x080fe40000010006 */
[----:B------:R-:W-:-:S02]  /*4fc0*/  FFMA.FTZ R14, R22, R59, R15 ;  /* 0x0000003b160e7223 */ /* 0x000fc4000001000f */
[----:B------:R-:W-:Y:S02]  /*4fd0*/  FFMA.FTZ R15, R23, R59, R52 ;  /* 0x0000003b170f7223 */ /* 0x000fe40000010034 */
[----:B------:R-:W-:Y:S02]  /*4fe0*/  IMAD.MOV.U32 R6, RZ, RZ, R60 ;  /* 0x000000ffff067224 */ /* 0x000fe400078e003c */
.L_x_3226:
[----:B------:R-:W-:Y:S05]  /*4ff0*/  BSYNC B2 ;  /* 0x0000000000027941 */ /* 0x000fea0003800000 */
.L_x_3225:
[----:B------:R-:W-:-:S13]  /*5000*/  ISETP.LT.OR P0, PT, R85, R86, P0 ;  /* 0x000000565500720c */ /* 0x000fda0000701670 */
[----:B------:R-:W-:Y:S05]  /*5010*/  @!P0 BRA `(.L_x_3218) ;  /* 0x0000018000008947 */ /* 0x000fea0003800000 */
[----:B------:R-:W3:Y:S04]  /*5020*/  LDG.E.128 R32, [R6.64] ;  /* 0x0000002406207981 */ /* 0x000ee8000c1e1d00 */
[----:B-1----:R-:W4:Y:S04]  /*5030*/  LDG.E.128 R24, [R6.64+0x280] ;  /* 0x0002802406187981 */ /* 0x002f28000c1e1d00 */
[----:B--2---:R-:W2:Y:S04]  /*5040*/  LDG.E.128 R20, [R6.64+0x500] ;  /* 0x0005002406147981 */ /* 0x004ea8000c1e1d00 */
[----:B------:R0:W2:Y:S04]  /*5050*/  LDG.E.128 R28, [R6.64+0x780] ;  /* 0x00078024061c7981 */ /* 0x0000a8000c1e1d00 */
[----:B------:R-:W3:Y:S04]  /*5060*/  LDS R36, [R84+-0x10] ;  /* 0xfffff00054247984 */ /* 0x000ee80000000800 */
[----:B------:R-:W4:Y:S04]  /*5070*/  LDS R38, [R84+-0x8] ;  /* 0xfffff80054267984 */ /* 0x000f280000000800 */
[----:B------:R-:W2:Y:S04]  /*5080*/  LDS R39, [R84] ;  /* 0x0000000054277984 */ /* 0x000ea80000000800 */
[----:B------:R-:W1:Y:S01]  /*5090*/  LDS R40, [R84+0x8] ;  /* 0x0000080054287984 */ /* 0x000e620000000800 */
        /* <DEDUP_REMOVED lines=9> */
[-C--:B0-----:R-:W-:Y:S02]  /*5130*/  FFMA.FTZ R6, R21, R39.reuse, R12 ;  /* 0x0000002715067223 */ /* 0x081fe4000001000c */
[-C--:B------:R-:W-:Y:S02]  /*5140*/  FFMA.FTZ R7, R22, R39.reuse, R13 ;  /* 0x0000002716077223 */ /* 0x080fe4000001000d */
[----:B------:R-:W-:Y:S02]  /*5150*/  FFMA.FTZ R36, R23, R39, R36 ;  /* 0x0000002717247223 */ /* 0x000fe40000010024 */
[----:B-1----:R-:W-:-:S02]  /*5160*/  FFMA.FTZ R12, R28, R40, R37 ;  /* 0x000000281c0c7223 */ /* 0x002fc40000010025 */
[-C--:B------:R-:W-:Y:S02]  /*5170*/  FFMA.FTZ R13, R29, R40.reuse, R6 ;  /* 0x000000281d0d7223 */ /* 0x080fe40000010006 */
[-C--:B------:R-:W-:Y:S02]  /*5180*/  FFMA.FTZ R14, R30, R40.reuse, R7 ;  /* 0x000000281e0e7223 */ /* 0x080fe40000010007 */
[----:B------:R-:W-:Y:S02]  /*5190*/  FFMA.FTZ R15, R31, R40, R36 ;  /* 0x000000281f0f7223 */ /* 0x000fe40000010024 */
.L_x_3218:
[----:B------:R-:W-:Y:S05]  /*51a0*/  BSYNC B0 ;  /* 0x0000000000007941 */ /* 0x000fea0003800000 */
.L_x_3217:
[----:B------:R-:W-:-:S13]  /*51b0*/  ISETP.GE.AND P0, PT, R16, UR40, PT ;  /* 0x0000002810007c0c */ /* 0x000fda000bf06270 */
[----:B------:R-:W-:Y:S05]  /*51c0*/  @P0 BRA `(.L_x_3216) ;  /* 0x00000d5000000947 */ /* 0x000fea0003800000 */
[----:B------:R-:W-:Y:S01]  /*51d0*/  IMAD.U32 R23, RZ, RZ, UR43 ;  /* 0x0000002bff177e24 */ /* 0x000fe2000f8e00ff */
[----:B------:R-:W-:Y:S01]  /*51e0*/  LOP3.LUT R6, RZ, R0, RZ, 0x33, !PT ;  /* 0x00000000ff067212 */ /* 0x000fe200078e33ff */
[----:B------:R-:W-:Y:S03]  /*51f0*/  BSSY B0, `(.L_x_3227) ;  /* 0x0000031000007945 */ /* 0x000fe60003800000 */
[----:B------:R-:W-:-:S04]  /*5200*/  IADD3 R23, -R23, UR40, R6 ;  /* 0x0000002817177c10 */ /* 0x000fc8000fffe106 */
[----:B------:R-:W-:-:S04]  /*5210*/  LEA.HI R6, R23, 0x1, RZ, 0x1f ;  /* 0x0000000117067811 */ /* 0x000fc800078ff8ff */
[----:B------:R-:W-:-:S13]  /*5220*/  LOP3.LUT P0, R6, R6, 0x3, RZ, 0xc0, !PT ;  /* 0x0000000306067812 */ /* 0x000fda000780c0ff */
[----:B------:R-:W-:Y:S05]  /*5230*/  @!P0 BRA `(.L_x_3228) ;  /* 0x000002c000008947 */ /* 0x000fea0003800000 */
[----:B------:R-:W-:Y:S01]  /*5240*/  IMAD.MOV.U32 R20, RZ, RZ, R6 ;  /* 0x000000ffff147224 */ /* 0x000fe200078e0006 */
[----:B------:R-:W-:Y:S02]  /*5250*/  LEA R21, R0, 0x210, 0x2 ;  /* 0x0000021000157811 */ /* 0x000fe400078e10ff */
.L_x_3231:
        /* <DEDUP_REMOVED lines=38> */
.L_x_3230:
[----:B------:R-:W-:Y:S05]  /*54c0*/  BSYNC B2 ;  /* 0x0000000000027941 */ /* 0x000fea0003800000 */
.L_x_3229:
[----:B------:R-:W-:Y:S02]  /*54d0*/  IADD3 R16, R16, 0x2, RZ ;  /* 0x0000000210107810 */ /* 0x000fe40007ffe0ff */
[----:B------:R-:W-:Y:S01]  /*54e0*/  IADD3 R21, R21, 0x8, RZ ;  /* 0x0000000815157810 */ /* 0x000fe20007ffe0ff */
[----:B------:R-:W-:Y:S05]  /*54f0*/  @P0 BRA `(.L_x_3231) ;  /* 0xfffffd6000000947 */ /* 0x000fea000383ffff */
.L_x_3228:
[----:B------:R-:W-:Y:S05]  /*5500*/  BSYNC B0 ;  /* 0x0000000000007941 */ /* 0x000fea0003800000 */
.L_x_3227:
[----:B------:R-:W-:-:S13]  /*5510*/  ISETP.GE.U32.AND P0, PT, R23, 0x6, PT ;  /* 0x000000061700780c */ /* 0x000fda0003f06070 */
[----:B------:R-:W-:Y:S05]  /*5520*/  @!P0 BRA `(.L_x_3216) ;  /* 0x000009f000008947 */ /* 0x000fea0003800000 */
[----:B------:R-:W-:Y:S01]  /*5530*/  LEA R6, R16, 0x10, 0x2 ;  /* 0x0000001010067811 */ /* 0x000fe200078e10ff */
[----:B------:R-:W-:-:S04]  /*5540*/  IMAD.U32 R7, RZ, RZ, UR43 ;  /* 0x0000002bff077e24 */ /* 0x000fc8000f8e00ff */
[----:B------:R-:W-:-:S05]  /*5550*/  IMAD R6, R7, -0x4, R6 ;  /* 0xfffffffc07067824 */ /* 0x000fca00078e0206 */
[----:B------:R-:W-:Y:S02]  /*5560*/  IADD3 R6, R6, 0x210, RZ ;  /* 0x0000021006067810 */ /* 0x000fe40007ffe0ff */
.L_x_3240:
[C---:B------:R-:W-:Y:S01]  /*5570*/  ISETP.GE.AND P4, PT, R16.reuse, c[0x0][0x1d4], PT ;  /* 0x0000750010007a0c */ /* 0x040fe20003f86270 */
[----:B------:R-:W-:Y:S01]  /*5580*/  BSSY B0, `(.L_x_3232) ;  /* 0x0000028000007945 */ /* 0x000fe20003800000 */
[C---:B-1----:R-:W-:Y:S02]  /*5590*/  IADD3 R26, R16.reuse, 0x2, RZ ;  /* 0x00000002101a7810 */ /* 0x042fe40007ffe0ff */
[----:B------:R-:W-:Y:S02]  /*55a0*/  IADD3 R27, R16, 0x4, RZ ;  /* 0x00000004101b7810 */ /* 0x000fe40007ffe0ff */
[----:B------:R-:W-:Y:S02]  /*55b0*/  ISETP.GE.AND P0, PT, R26, c[0x0][0x1d4], PT ;  /* 0x000075001a007a0c */ /* 0x000fe40003f06270 */
[----:B------:R-:W-:Y:S02]  /*55c0*/  ISETP.GE.AND P3, PT, R27, c[0x0][0x1d4], PT ;  /* 0x000075001b007a0c */ /* 0x000fe40003f66270 */
[----:B------:R-:W-:-:S03]  /*55d0*/  IADD3 R24, R16, 0x6, RZ ;  /* 0x0000000610187810 */ /* 0x000fc60007ffe0ff */
[----:B------:R-:W-:Y:S05]  /*55e0*/  @!P4 BRA `(.L_x_3233) ;  /* 0x000002100000c947 */ /* 0x000fea0003800000 */
[----:B------:R-:W-:Y:S01]  /*55f0*/  IABS R22, c[0x0][0x1d4] ;  /* 0x0000750000167a13 */ /* 0x000fe20000000000 */
[----:B------:R-:W-:Y:S01]  /*5600*/  HFMA2.MMA R20, -RZ, RZ, 0, 0 ;  /* 0x00000000ff147435 */ /* 0x000fe200000001ff */
        /* <DEDUP_REMOVED lines=31> */
.L_x_3233:
[----:B------:R-:W-:Y:S05]  /*5800*/  BSYNC B0 ;  /* 0x0000000000007941 */ /* 0x000fea0003800000 */
.L_x_3232:
[----:B------:R-:W-:Y:S01]  /*5810*/  BSSY B0, `(.L_x_3234) ;  /* 0x0000024000007945 */ /* 0x000fe20003800000 */
[----:B------:R-:W-:Y:S01]  /*5820*/  ISETP.GE.AND P4, PT, R24, c[0x0][0x1d4], PT ;  /* 0x0000750018007a0c */ /* 0x000fe20003f86270 */
[----:B------:R-:W-:Y:S07]  /*5830*/  @!P0 BRA `(.L_x_3235) ;  /* 0x0000021000008947 */ /* 0x000fee0003800000 */
        /* <DEDUP_REMOVED lines=33> */
.L_x_3235:
[----:B------:R-:W-:Y:S05]  /*5a50*/  BSYNC B0 ;  /* 0x0000000000007941 */ /* 0x000fea0003800000 */
.L_x_3234:
        /* <DEDUP_REMOVED lines=35> */
.L_x_3237:
[----:B------:R-:W-:Y:S05]  /*5c90*/  BSYNC B0 ;  /* 0x0000000000007941 */ /* 0x000fea0003800000 */
.L_x_3236:
        /* <DEDUP_REMOVED lines=35> */
.L_x_3239:
[----:B------:R-:W-:Y:S05]  /*5ed0*/  BSYNC B0 ;  /* 0x0000000000007941 */ /* 0x000fea0003800000 */
.L_x_3238:
[----:B------:R-:W-:Y:S02]  /*5ee0*/  IADD3 R16, R16, 0x8, RZ ;  /* 0x0000000810107810 */ /* 0x000fe40007ffe0ff */
[----:B------:R-:W-:Y:S02]  /*5ef0*/  IADD3 R6, R6, 0x20, RZ ;  /* 0x0000002006067810 */ /* 0x000fe40007ffe0ff */
[----:B------:R-:W-:-:S13]  /*5f00*/  ISETP.GE.AND P0, PT, R16, UR40, PT ;  /* 0x0000002810007c0c */ /* 0x000fda000bf06270 */
[----:B------:R-:W-:Y:S05]  /*5f10*/  @!P0 BRA `(.L_x_3240) ;  /* 0xfffff65000008947 */ /* 0x000fea000383ffff */
.L_x_3216:
[----:B0-----:R-:W-:Y:S05]  /*5f20*/  BSYNC B1 ;  /* 0x0000000000017941 */ /* 0x001fea0003800000 */
.L_x_3215:
[----:B------:R-:W0:Y:S01]  /*5f30*/  S2R R5, SR_TID.X ;  /* 0x0000000000057919 */ /* 0x000e220000002100 */
[----:B------:R-:W-:Y:S01]  /*5f40*/  BSSY B0, `(.L_x_3241) ;  /* 0x000003c000007945 */ /* 0x000fe20003800000 */
[----:B0-----:R-:W-:-:S04]  /*5f50*/  IADD3 R5, R5, 0x1f, RZ ;  /* 0x0000001f05057810 */ /* 0x001fc80007ffe0ff */
[----:B------:R-:W-:Y:S01]  /*5f60*/  ISETP.GT.U32.OR P0, PT, R5, 0x3e, P2 ;  /* 0x0000003e0500780c */ /* 0x000fe20001704470 */
[----:B------:R-:W-:Y:S07]  /*5f70*/  @P1 BRA `(.L_x_3242) ;  /* 0x0000038000001947 */ /* 0x000fee0003800000 */
[----:B------:R-:W-:Y:S01]  /*5f80*/  ULDC.64 UR4, c[0x0][0x240] ;  /* 0x0000900000047ab9 */ /* 0x000fe20000000a00 */
[----:B------:R-:W-:Y:S01]  /*5f90*/  IMAD.MOV.U32 R6, RZ, RZ, c[0x0][0x258] ;  /* 0x00009600ff067624 */ /* 0x000fe200078e00ff */
[----:B------:R-:W-:Y:S01]  /*5fa0*/  UISETP.NE.U32.AND UP0, UPT, URZ, UR4, UPT ;  /* 0x000000043f00728c */ /* 0x000fe2000bf05070 */
[----:B------:R-:W-:Y:S01]  /*5fb0*/  IADD3 R20, R3, UR42, RZ ;  /* 0x0000002a03147c10 */ /* 0x000fe2000fffe0ff */
[----:B-1----:R-:W-:Y:S01]  /*5fc0*/  IMAD.MOV.U32 R25, RZ, RZ, 0x4 ;  /* 0x00000004ff197424 */ /* 0x002fe200078e00ff */
[----:B------:R-:W0:Y:S01]  /*5fd0*/  LDS R4, [R4+0x210] ;  /* 0x0002100004047984 */ /* 0x000e220000000800 */
[----:B------:R-:W-:Y:S01]  /*5fe0*/  UISETP.NE.AND.EX UP0, UPT, URZ, UR5, UPT, UP0 ;  /* 0x000000053f00728c */ /* 0x000fe2000bf05300 */
[----:B------:R-:W-:-:S05]  /*5ff0*/  ISETP.NE.AND P3, PT, R6, 0x2, PT ;  /* 0x000000020600780c */ /* 0x000fca0003f65270 */
[----:B------:R-:W-:-:S08]  /*6000*/  PLOP3.LUT P4, PT, PT, PT, UP0, 0x80, 0x0 ;  /* 0x000000000000781c */ /* 0x000fd00003f8f008 */
[C---:B------:R-:W-:Y:S01]  /*6010*/  @!P3 IADD3 R6, P1, R20.reuse, c[0x0][0x188], RZ ;  /* 0x000062001406ba10 */ /* 0x040fe20007f3e0ff */
[----:B------:R-:W-:Y:S01]  /*6020*/  ULDC UR5, c[0x0][0x1d8] ;  /* 0x0000760000057ab9 */ /* 0x000fe20000000800 */
[----:B------:R1:W3:Y:S02]  /*6030*/  @!P3 LDG.E R18, [R18.64+0x8] ;  /* 0x000008241212b981 */ /* 0x0002e4000c1e1900 */
[C---:B------:R-:W-:Y:S02]  /*6040*/  @!P3 LEA.HI.X.SX32 R7, R20.reuse, c[0x0][0x18c], 0x1, P1 ;  /* 0x000063001407ba11 */ /* 0x040fe400008f0eff */
[----:B------:R-:W4:Y:S04]  /*6050*/  @P4 S2R R5, SR_CTAID.X ;  /* 0x0000000000054919 */ /* 0x000f280000002500 */
[----:B--2---:R-:W2:Y:S01]  /*6060*/  @!P3 LDG.E R6, [R6.64] ;  /* 0x000000240606b981 */ /* 0x004ea2000c1e1900 */
[----:B----4-:R-:W4:Y:S01]  /*6070*/  @P4 R2UR UR4, R5 ;  /* 0x00000000050443c2 */ /* 0x010f2200000e0000 */
[----:B------:R-:W-:-:S06]  /*6080*/  @P3 IMAD.WIDE R20, R20, R25, c[0x0][0x188] ;  /* 0x0000620014143625 */ /* 0x000fcc00078e0219 */
[----:B------:R-:W3:Y:S01]  /*6090*/  @P3 LDG.E.128 R20, [R20.64] ;  /* 0x0000002414143981 */ /* 0x000ee2000c1e1d00 */
[----:B----4-:R-:W-:-:S06]  /*60a0*/  @UP0 UIMAD UR4, UR38, UR5, UR4 ;  /* 0x00000005260402a4 */ /* 0x010fcc000f8e0204 */
[----:B------:R-:W-:-:S04]  /*60b0*/  IMAD.U32 R24, RZ, RZ, UR4 ;  /* 0x00000004ff187e24 */ /* 0x000fc8000f8e00ff */
[----:B------:R-:W-:-:S04]  /*60c0*/  @P4 IMAD R24, R24, 0x50, R3 ;  /* 0x0000005018184824 */ /* 0x000fc800078e0203 */
[----:B------:R-:W-:-:S06]  /*60d0*/  @P4 IMAD.WIDE R24, R24, R25, c[0x0][0x238] ;  /* 0x00008e0018184625 */ /* 0x000fcc00078e0219 */
[----:B------:R-:W4:Y:S01]  /*60e0*/  @P4 LDG.E.128 R24, [R24.64] ;  /* 0x0000002418184981 */ /* 0x000f22000c1e1d00 */
[----:B------:R-:W-:Y:S02]  /*60f0*/  IMAD.U32 R30, RZ, RZ, UR41 ;  /* 0x00000029ff1e7e24 */ /* 0x000fe4000f8e00ff */
[----:B------:R-:W-:Y:S02]  /*6100*/  IMAD R2, R2, 0x50, RZ ;  /* 0x0000005002027824 */ /* 0x000fe400078e02ff */
[----:B-1----:R-:W-:Y:S01]  /*6110*/  IMAD R19, R30, c[0x0][0x1d4], R3 ;  /* 0x000075001e137a24 */ /* 0x002fe200078e0203 */
[----:B--2---:R-:W-:Y:S02]  /*6120*/  @!P3 PRMT R5, R6, 0x9910, RZ ;  /* 0x000099100605b816 */ /* 0x004fe400000000ff */
[----:B------:R-:W-:Y:S02]  /*6130*/  @!P3 SHF.R.U32.HI R16, RZ, 0x18, R6 ;  /* 0x00000018ff10b819 */ /* 0x000fe40000011606 */
[----:B------:R-:W-:-:S02]  /*6140*/  @!P3 SHF.R.S32.HI R5, RZ, 0x8, R5 ;  /* 0x00000008ff05b819 */ /* 0x000fc40000011405 */
[----:B------:R-:W-:Y:S01]  /*6150*/  @!P3 SHF.R.U32.HI R7, RZ, 0x10, R6 ;  /* 0x00000010ff07b819 */ /* 0x000fe20000011606 */
[----:B------:R-:W3:Y:S08]  /*6160*/  @!P3 I2F.S8 R17, R6 ;  /* 0x000000060011b306 */ /* 0x000ef00000001400 */
[----:B------:R1:W2:Y:S08]  /*6170*/  @!P3 I2F.S8 R28, R7 ;  /* 0x00000007001cb306 */ /* 0x0002b00000001400 */
[----:B------:R-:W0:Y:S08]  /*6180*/  @!P3 I2F.S8 R16, R16 ;  /* 0x000000100010b306 */ /* 0x000e300000001400 */
[----:B------:R-:W0:Y:S01]  /*6190*/  @!P3 I2F.S16 R5, R5 ;  /* 0x000000050005b306 */ /* 0x000e220000101400 */
[----:B-1----:R-:W-:Y:S01]  /*61a0*/  SHF.R.S32.HI R7, RZ, 0x1f, R19 ;  /* 0x0000001fff077819 */ /* 0x002fe20000011413 */
[-C--:B---3--:R-:W-:Y:S01]  /*61b0*/  @!P3 FMUL.FTZ R20, R17, R18.reuse ;  /* 0x000000121114b220 */ /* 0x088fe20000410000 */
[----:B------:R-:W-:Y:S01]  /*61c0*/  IADD3 R19, P1, R2, R19, RZ ;  /* 0x0000001302137210 */ /* 0x000fe20007f3e0ff */
[----:B--2---:R-:W-:-:S02]  /*61d0*/  @!P3 FMUL.FTZ R22, R28, R18 ;  /* 0x000000121c16b220 */ /* 0x004fc40000410000 */
[-C--:B0-----:R-:W-:Y:S01]  /*61e0*/  @!P3 FMUL.FTZ R23, R16, R18.reuse ;  /* 0x000000121017b220 */ /* 0x081fe20000410000 */
[----:B------:R-:W-:Y:S01]  /*61f0*/  LEA.HI.X.SX32 R2, R2, R7, 0x1, P1 ;  /* 0x0000000702027211 */ /* 0x000fe200008f0eff */
[----:B-----5:R-:W-:Y:S01]  /*6200*/  FADD.FTZ R8, R20, R8 ;  /* 0x0000000814087221 */ /* 0x020fe20000010000 */
[----:B------:R-:W-:Y:S01]  /*6210*/  LEA R6, P1, R19, c[0x0][0x1a0], 0x2 ;  /* 0x0000680013067a11 */ /* 0x000fe200078210ff */
[----:B------:R-:W-:Y:S02]  /*6220*/  FADD.FTZ R10, R22, R10 ;  /* 0x0000000a160a7221 */ /* 0x000fe40000010000 */
[----:B------:R-:W-:Y:S02]  /*6230*/  @!P3 FMUL.FTZ R21, R5, R18 ;  /* 0x000000120515b220 */ /* 0x000fe40000410000 */
[----:B------:R-:W-:Y:S02]  /*6240*/  FADD.FTZ R11, R23, R11 ;  /* 0x0000000b170b7221 */ /* 0x000fe40000010000 */
[----:B------:R-:W-:Y:S01]  /*6250*/  FADD.FTZ R9, R21, R9 ;  /* 0x0000000915097221 */ /* 0x000fe20000010000 */
[----:B------:R-:W-:Y:S01]  /*6260*/  LEA.HI.X R7, R19, c[0x0][0x1a4], R2, 0x2, P1 ;  /* 0x0000690013077a11 */ /* 0x000fe200008f1402 */
[----:B----4-:R-:W-:-:S02]  /*6270*/  @P4 FMUL.FTZ R8, R8, R24 ;  /* 0x0000001808084220 */ /* 0x010fc40000410000 */
        /* <DEDUP_REMOVED lines=8> */
.L_x_3242:
[----:B------:R-:W-:Y:S05]  /*6300*/  BSYNC B0 ;  /* 0x0000000000007941 */ /* 0x000fea0003800000 */
.L_x_3241:
[----:B------:R-:W-:Y:S06]  /*6310*/  BAR.SYNC.DEFER_BLOCKING 0x0 ;  /* 0x0000000000007b1d */ /* 0x000fec0000010000 */
[----:B------:R-:W-:Y:S05]  /*6320*/  @P2 BRA `(.L_x_3243) ;  /* 0x000000e000002947 */ /* 0x000fea0003800000 */
[----:B------:R-:W3:Y:S01]  /*6330*/  S2R R4, SR_TID.X ;  /* 0x0000000000047919 */ /* 0x000ee20000002100 */
[----:B------:R-:W-:Y:S01]  /*6340*/  IMAD R0, R0, 0x50, R3 ;  /* 0x0000005000007824 */ /* 0x000fe200078e0203 */
[----:B------:R-:W-:Y:S01]  /*6350*/  WARPSYNC 0xffffffff ;  /* 0xffffffff00007948 */ /* 0x000fe20003800000 */
[----:B---3--:R-:W-:-:S02]  /*6360*/  LOP3.LUT R2, R4, 0xffffffe0, RZ, 0xc0, !PT ;  /* 0xffffffe004027812 */ /* 0x008fc400078ec0ff */
[----:B------:R-:W-:Y:S02]  /*6370*/  ISETP.GT.AND P2, PT, R4, 0x1f, PT ;  /* 0x0000001f0400780c */ /* 0x000fe40003f44270 */
[----:B------:R-:W-:-:S13]  /*6380*/  ISETP.NE.AND P1, PT, R2, 0x20, PT ;  /* 0x000000200200780c */ /* 0x000fda0003f25270 */
[----:B------:R-:W-:Y:S04]  /*6390*/  @!P1 STS.128 [R0.X4+0xd0], R12 ;  /* 0x0000d00c00009388 */ /* 0x000fe80000004c00 */
[----:B------:R-:W-:Y:S06]  /*63a0*/  BAR.SYNC.DEFER_BLOCKING 0x0 ;  /* 0x0000000000007b1d */ /* 0x000fec0000010000 */
[----:B0-----:R-:W0:Y:S02]  /*63b0*/  @!P2 LDS.128 R4, [R0.X4+0x210] ;  /* 0x000210000004a984 */ /* 0x001e240000004c00 */
[----:B0-----:R-:W-:-:S02]  /*63c0*/  @!P2 FADD.FTZ R12, R12, R4 ;  /* 0x000000040c0ca221 */ /* 0x001fc40000010000 */
[----:B------:R-:W-:Y:S02]  /*63d0*/  @!P2 FADD.FTZ R13, R13, R5 ;  /* 0x000000050d0da221 */ /* 0x000fe40000010000 */
[----:B------:R-:W-:Y:S02]  /*63e0*/  @!P2 FADD.FTZ R14, R14, R6 ;  /* 0x000000060e0ea221 */ /* 0x000fe40000010000 */
[----:B------:R-:W-:Y:S01]  /*63f0*/  @!P2 FADD.FTZ R15, R15, R7 ;  /* 0x000000070f0fa221 */ /* 0x000fe20000010000 */
[----:B------:R-:W-:Y:S06]  /*6400*/  BAR.SYNC.DEFER_BLOCKING 0x0 ;  /* 0x0000000000007b1d */ /* 0x000fec0000010000 */
.L_x_3243:
[----:B------:R-:W-:Y:S05]  /*6410*/  @P0 EXIT ;  /* 0x000000000000094d */ /* 0x000fea0003800000 */
[----:B------:R-:W-:-:S05]  /*6420*/  IMAD.MOV.U32 R0, RZ, RZ, c[0x0][0x258] ;  /* 0x00009600ff007624 */ /* 0x000fca00078e00ff */
[----:B------:R-:W-:-:S13]  /*6430*/  ISETP.NE.AND P0, PT, R0, 0x2, PT ;  /* 0x000000020000780c */ /* 0x000fda0003f05270 */
[----:B------:R-:W-:Y:S01]  /*6440*/  @P0 IADD3 R4, R3, UR41, RZ ;  /* 0x0000002903040c10 */ /* 0x000fe2000fffe0ff */
[----:B------:R-:W-:-:S04]  /*6450*/  @P0 IMAD.MOV.U32 R5, RZ, RZ, 0x4 ;  /* 0x00000004ff050424 */ /* 0x000fc800078e00ff */
[----:B------:R-:W-:-:S05]  /*6460*/  @P0 IMAD.WIDE R4, R4, R5, c[0x0][0x160] ;  /* 0x0000580004040625 */ /* 0x000fca00078e0205 */
[----:B------:R3:W-:Y:S01]  /*6470*/  @P0 STG.E.128 [R4.64], R12 ;  /* 0x0000000c04000986 */ /* 0x0007e2000c101d24 */
[----:B------:R-:W-:Y:S05]  /*6480*/  @P0 EXIT ;  /* 0x000000000000094d */ /* 0x000fea0003800000 */
[----:B---3--:R-:W-:Y:S02]  /*6490*/  IMAD.MOV.U32 R4, RZ, RZ, c[0x0][0x250] ;  /* 0x00009400ff047624 */ /* 0x008fe400078e00ff */
[----:B------:R-:W-:-:S05]  /*64a0*/  IMAD.MOV.U32 R5, RZ, RZ, c[0x0][0x254] ;  /* 0x00009500ff057624 */ /* 0x000fca00078e00ff */
[----:B------:R-:W3:Y:S01]  /*64b0*/  LDG.E R4, [R4.64] ;  /* 0x0000002404047981 */ /* 0x000ee2000c1e1900 */
[----:B------:R-:W-:Y:S01]  /*64c0*/  IADD3 R3, R3, UR41, RZ ;  /* 0x0000002903037c10 */ /* 0x000fe2000fffe0ff */
[C---:B---3--:R-:W-:Y:S02]  /*64d0*/  FMUL.FTZ R12, R4.reuse, R12 ;  /* 0x0000000c040c7220 */ /* 0x048fe40000410000 */
[C---:B------:R-:W-:Y:S02]  /*64e0*/  FMUL.FTZ R13, R4.reuse, R13 ;  /* 0x0000000d040d7220 */ /* 0x040fe40000410000 */
[C---:B------:R-:W-:Y:S02]  /*64f0*/  FMUL.FTZ R14, R4.reuse, R14 ;  /* 0x0000000e040e7220 */ /* 0x040fe40000410000 */
[----:B------:R-:W3:Y:S01]  /*6500*/  F2I.S8.NTZ R12, R12 ;  /* 0x0000000c000c7305 */ /* 0x000ee20000202100 */
[----:B------:R-:W-:-:S07]  /*6510*/  FMUL.FTZ R15, R4, R15 ;  /* 0x0000000f040f7220 */ /* 0x000fce0000410000 */
[----:B------:R-:W4:Y:S08]  /*6520*/  F2I.S8.NTZ R13, R13 ;  /* 0x0000000d000d7305 */ /* 0x000f300000202100 */
[----:B------:R-:W0:Y:S01]  /*6530*/  F2I.S8.NTZ R14, R14 ;  /* 0x0000000e000e7305 */ /* 0x000e220000202100 */
[----:B---3--:R-:W-:-:S04]  /*6540*/  PRMT R0, R12, 0x8880, RZ ;  /* 0x000088800c007816 */ /* 0x008fc800000000ff */
[----:B------:R-:W-:-:S03]  /*6550*/  PRMT R0, R0, 0x7710, RZ ;  /* 0x0000771000007816 */ /* 0x000fc600000000ff */
[----:B------:R-:W3:Y:S01]  /*6560*/  F2I.S8.NTZ R15, R15 ;  /* 0x0000000f000f7305 */ /* 0x000ee20000202100 */
[----:B----4-:R-:W-:Y:S02]  /*6570*/  PRMT R2, R13, 0x8880, RZ ;  /* 0x000088800d027816 */ /* 0x010fe400000000ff */
[----:B------:R-:W-:Y:S02]  /*6580*/  LOP3.LUT R5, R0, 0xff, RZ, 0xc0, !PT ;  /* 0x000000ff00057812 */ /* 0x000fe400078ec0ff */
[----:B------:R-:W-:Y:S02]  /*6590*/  PRMT R2, R2, 0x7710, RZ ;  /* 0x0000771002027816 */ /* 0x000fe400000000ff */
[----:B0-----:R-:W-:Y:S02]  /*65a0*/  PRMT R0, R14, 0x8880, RZ ;  /* 0x000088800e007816 */ /* 0x001fe400000000ff */
[----:B------:R-:W-:Y:S02]  /*65b0*/  PRMT R5, R2, 0x7604, R5 ;  /* 0x0000760402057816 */ /* 0x000fe40000000005 */
[----:B------:R-:W-:-:S02]  /*65c0*/  PRMT R0, R0, 0x7710, RZ ;  /* 0x0000771000007816 */ /* 0x000fc400000000ff */
[----:B------:R-:W-:Y:S02]  /*65d0*/  IADD3 R2, P0, R3, c[0x0][0x160], RZ ;  /* 0x0000580003027a10 */ /* 0x000fe40007f1e0ff */
[----:B---3--:R-:W-:Y:S02]  /*65e0*/  PRMT R4, R15, 0x8880, RZ ;  /* 0x000088800f047816 */ /* 0x008fe400000000ff */
[----:B------:R-:W-:Y:S02]  /*65f0*/  PRMT R5, R0, 0x7054, R5 ;  /* 0x0000705400057816 */ /* 0x000fe40000000005 */
[----:B------:R-:W-:Y:S02]  /*6600*/  PRMT R4, R4, 0x7710, RZ ;  /* 0x0000771004047816 */ /* 0x000fe400000000ff */
[----:B------:R-:W-:Y:S02]  /*6610*/  LEA.HI.X.SX32 R3, R3, c[0x0][0x164], 0x1, P0 ;  /* 0x0000590003037a11 */ /* 0x000fe400000f0eff */
[----:B------:R-:W-:-:S05]  /*6620*/  PRMT R5, R4, 0x654, R5 ;  /* 0x0000065404057816 */ /* 0x000fca0000000005 */
[----:B------:R-:W-:Y:S01]  /*6630*/  STG.E [R2.64], R5 ;  /* 0x0000000502007986 */ /* 0x000fe2000c101924 */
[----:B------:R-:W-:Y:S05]  /*6640*/  EXIT ;  /* 0x000000000000794d */ /* 0x000fea0003800000 */
.L_x_3192:
[----:B------:R-:W-:Y:S01]  /*6650*/  HFMA2.MMA R51, -RZ, RZ, 0, 1.847743988037109375e-06 ;  /* 0x0000001fff337435 */ /* 0x000fe200000001ff */
[----:B------:R-:W-:Y:S01]  /*6660*/  IMAD.MOV.U32 R52, RZ, RZ, 0x10 ;  /* 0x00000010ff347424 */ /* 0x000fe200078e00ff */
[----:B------:R-:W-:Y:S01]  /*6670*/  MOV R48, 0x66a0 ;  /* 0x000066a000307802 */ /* 0x000fe20000000f00 */
[----:B------:R-:W-:-:S03]  /*6680*/  IMAD.MOV.U32 R50, RZ, RZ, -0x1 ;  /* 0xffffffffff327424 */ /* 0x000fc600078e00ff */
[----:B0-----:R-:W-:Y:S05]  /*6690*/  CALL.REL.NOINC `($__internal_23_$__cuda_sm70_shflsync_bfly_p) ;  /* 0x000003a000007944 */ /* 0x001fea0003c00000 */
[----:B01----:R-:W-:Y:S05]  /*66a0*/  BRA `(.L_x_3244) ;  /* 0xffffb4a000007947 */ /* 0x003fea000383ffff */
.L_x_3193:
[----:B------:R-:W-:Y:S01]  /*66b0*/  IMAD.MOV.U32 R52, RZ, RZ, 0x8 ;  /* 0x00000008ff347424 */ /* 0x000fe200078e00ff */
[----:B------:R-:W-:Y:S01]  /*66c0*/  MOV R48, 0x6700 ;  /* 0x0000670000307802 */ /* 0x000fe20000000f00 */
[----:B------:R-:W-:Y:S02]  /*66d0*/  IMAD.MOV.U32 R51, RZ, RZ, 0x1f ;  /* 0x0000001fff337424 */ /* 0x000fe400078e00ff */
[----:B------:R-:W-:Y:S02]  /*66e0*/  IMAD.MOV.U32 R50, RZ, RZ, -0x1 ;  /* 0xffffffffff327424 */ /* 0x000fe400078e00ff */
[----:B0-----:R-:W-:Y:S05]  /*66f0*/  CALL.REL.NOINC `($__internal_23_$__cuda_sm70_shflsync_bfly_p) ;  /* 0x0000034000007944 */ /* 0x001fea0003c00000 */
[----:B01----:R-:W-:Y:S01]  /*6700*/  FADD.FTZ R53, R53, R51 ;  /* 0x0000003335357221 */ /* 0x003fe20000010000 */
[----:B------:R-:W-:Y:S01]  /*6710*/  MOV R48, 0x6760 ;  /* 0x0000676000307802 */ /* 0x000fe20000000f00 */
[----:B------:R-:W-:-:S02]  /*6720*/  IMAD.MOV.U32 R52, RZ, RZ, 0x4 ;  /* 0x00000004ff347424 */ /* 0x000fc400078e00ff */
[----:B------:R-:W-:Y:S02]  /*6730*/  IMAD.MOV.U32 R51, RZ, RZ, 0x1f ;  /* 0x0000001fff337424 */ /* 0x000fe400078e00ff */
[----:B------:R-:W-:Y:S02]  /*6740*/  IMAD.MOV.U32 R50, RZ, RZ, -0x1 ;  /* 0xffffffffff327424 */ /* 0x000fe400078e00ff */
[----:B------:R-:W-:Y:S05]  /*6750*/  CALL.REL.NOINC `($__internal_23_$__cuda_sm70_shflsync_bfly_p) ;  /* 0x000002e000007944 */ /* 0x000fea0003c00000 */
[----:B01----:R-:W-:Y:S01]  /*6760*/  FADD.FTZ R53, R53, R51 ;  /* 0x0000003335357221 */ /* 0x003fe20000010000 */
[----:B------:R-:W-:Y:S01]  /*6770*/  MOV R48, 0x67c0 ;  /* 0x000067c000307802 */ /* 0x000fe20000000f00 */
[----:B------:R-:W-:Y:S02]  /*6780*/  IMAD.MOV.U32 R52, RZ, RZ, 0x2 ;  /* 0x00000002ff347424 */ /* 0x000fe400078e00ff */
[----:B------:R-:W-:Y:S02]  /*6790*/  IMAD.MOV.U32 R51, RZ, RZ, 0x1f ;  /* 0x0000001fff337424 */ /* 0x000fe400078e00ff */
[----:B------:R-:W-:Y:S02]  /*67a0*/  IMAD.MOV.U32 R50, RZ, RZ, -0x1 ;  /* 0xffffffffff327424 */ /* 0x000fe400078e00ff */
[----:B------:R-:W-:Y:S05]  /*67b0*/  CALL.REL.NOINC `($__internal_23_$__cuda_sm70_shflsync_bfly_p) ;  /* 0x0000028000007944 */ /* 0x000fea0003c00000 */
[----:B-1----:R-:W-:Y:S01]  /*67c0*/  FADD.FTZ R4, R53, R51 ;  /* 0x0000003335047221 */ /* 0x002fe20000010000 */
[----:B------:R-:W-:Y:S01]  /*67d0*/  MOV R51, 0x1f ;  /* 0x0000001f00337802 */ /* 0x000fe20000000f00 */
[----:B0-----:R-:W-:Y:S01]  /*67e0*/  IMAD.MOV.U32 R52, RZ, RZ, 0x1 ;  /* 0x00000001ff347424 */ /* 0x001fe200078e00ff */
[----:B------:R-:W-:Y:S01]  /*67f0*/  MOV R48, 0x6830 ;  /* 0x0000683000307802 */ /* 0x000fe20000000f00 */
[----:B------:R-:W-:-:S02]  /*6800*/  IMAD.MOV.U32 R50, RZ, RZ, -0x1 ;  /* 0xffffffffff327424 */ /* 0x000fc400078e00ff */
[----:B------:R-:W-:Y:S02]  /*6810*/  IMAD.MOV.U32 R53, RZ, RZ, R4 ;  /* 0x000000ffff357224 */ /* 0x000fe400078e0004 */
[----:B------:R-:W-:Y:S05]  /*6820*/  CALL.REL.NOINC `($__internal_23_$__cuda_sm70_shflsync_bfly_p) ;  /* 0x0000021000007944 */ /* 0x000fea0003c00000 */
[----:B01----:R-:W-:Y:S05]  /*6830*/  BRA `(.L_x_3245) ;  /* 0xffffb3a000007947 */ /* 0x003fea000383ffff */
.L_x_3198:
[----:B------:R-:W-:Y:S01]  /*6840*/  IMAD.MOV.U32 R52, RZ, RZ, 0x2 ;  /* 0x00000002ff347424 */ /* 0x000fe200078e00ff */
[----:B------:R-:W-:Y:S01]  /*6850*/  MOV R48, 0x6890 ;  /* 0x0000689000307802 */ /* 0x000fe20000000f00 */
[----:B------:R-:W-:Y:S02]  /*6860*/  IMAD.MOV.U32 R51, RZ, RZ, 0x1f ;  /* 0x0000001fff337424 */ /* 0x000fe400078e00ff */
[----:B------:R-:W-:Y:S02]  /*6870*/  IMAD.MOV.U32 R50, RZ, RZ, -0x1 ;  /* 0xffffffffff327424 */ /* 0x000fe400078e00ff */
[----:B------:R-:W-:Y:S05]  /*6880*/  CALL.REL.NOINC `($__internal_23_$__cuda_sm70_shflsync_bfly_p) ;  /* 0x000001b000007944 */ /* 0x000fea0003c00000 */
[----:B01----:R-:W-:Y:S05]  /*6890*/  BRA `(.L_x_3246) ;  /* 0xffffced000007947 */ /* 0x003fea000383ffff */
.L_x_3199:
[----:B------:R-:W-:Y:S01]  /*68a0*/  IMAD.MOV.U32 R52, RZ, RZ, 0x1 ;  /* 0x00000001ff347424 */ /* 0x000fe200078e00ff */
[----:B------:R-:W-:Y:S01]  /*68b0*/  MOV R48, 0x68f0 ;  /* 0x000068f000307802 */ /* 0x000fe20000000f00 */
[----:B------:R-:W-:Y:S02]  /*68c0*/  IMAD.MOV.U32 R51, RZ, RZ, 0x1f ;  /* 0x0000001fff337424 */ /* 0x000fe400078e00ff */
[----:B------:R-:W-:Y:S02]  /*68d0*/  IMAD.MOV.U32 R50, RZ, RZ, -0x1 ;  /* 0xffffffffff327424 */ /* 0x000fe400078e00ff */
[----:B------:R-:W-:Y:S05]  /*68e0*/  CALL.REL.NOINC `($__internal_23_$__cuda_sm70_shflsync_bfly_p) ;  /* 0x0000015000007944 */ /* 0x000fea0003c00000 */
[----:B01----:R-:W-:Y:S05]  /*68f0*/  BRA `(.L_x_3247) ;  /* 0xffffcea000007947 */ /* 0x003fea000383ffff */
.L_x_3203:
[----:B------:R-:W-:Y:S01]  /*6900*/  HFMA2.MMA R51, -RZ, RZ, 0, 1.847743988037109375e-06 ;  /* 0x0000001fff337435 */ /* 0x000fe200000001ff */
[----:B------:R-:W-:Y:S01]  /*6910*/  IMAD.MOV.U32 R53, RZ, RZ, R3 ;  /* 0x000000ffff357224 */ /* 0x000fe200078e0003 */
[----:B------:R-:W-:Y:S01]  /*6920*/  MOV R48, 0x6960 ;  /* 0x0000696000307802 */ /* 0x000fe20000000f00 */
[----:B------:R-:W-:-:S02]  /*6930*/  IMAD.MOV.U32 R52, RZ, RZ, 0x10 ;  /* 0x00000010ff347424 */ /* 0x000fc400078e00ff */
[----:B------:R-:W-:Y:S02]  /*6940*/  IMAD.MOV.U32 R50, RZ, RZ, -0x1 ;  /* 0xffffffffff327424 */ /* 0x000fe400078e00ff */
[----:B012---:R-:W-:Y:S05]  /*6950*/  CALL.REL.NOINC `($__internal_23_$__cuda_sm70_shflsync_bfly_p) ;  /* 0x000000e000007944 */ /* 0x007fea0003c00000 */
[----:B01----:R-:W-:Y:S05]  /*6960*/  BRA `(.L_x_3248) ;  /* 0xffffd05000007947 */ /* 0x003fea000383ffff */
.L_x_3204:
[----:B------:R-:W-:Y:S01]  /*6970*/  IMAD.MOV.U32 R52, RZ, RZ, 0x8 ;  /* 0x00000008ff347424 */ /* 0x000fe200078e00ff */
[----:B------:R-:W-:Y:S01]  /*6980*/  MOV R48, 0x69c0 ;  /* 0x000069c000307802 */ /* 0x000fe20000000f00 */
[----:B------:R-:W-:Y:S02]  /*6990*/  IMAD.MOV.U32 R51, RZ, RZ, 0x1f ;  /* 0x0000001fff337424 */ /* 0x000fe400078e00ff */
[----:B------:R-:W-:Y:S02]  /*69a0*/  IMAD.MOV.U32 R50, RZ, RZ, -0x1 ;  /* 0xffffffffff327424 */ /* 0x000fe400078e00ff */
[----:B0123--:R-:W-:Y:S05]  /*69b0*/  CALL.REL.NOINC `($__internal_23_$__cuda_sm70_shflsync_bfly_p) ;  /* 0x0000008000007944 */ /* 0x00ffea0003c00000 */
[----:B-1----:R-:W-:Y:S01]  /*69c0*/  FMNMX.FTZ R0, R53, R51, !PT ;  /* 0x0000003335007209 */ /* 0x002fe20007810000 */
[----:B0-----:R-:W-:Y:S01]  /*69d0*/  IMAD.MOV.U32 R52, RZ, RZ, 0x4 ;  /* 0x00000004ff347424 */ /* 0x001fe200078e00ff */
[----:B------:R-:W-:Y:S01]  /*69e0*/  MOV R48, 0x6a30 ;  /* 0x00006a3000307802 */ /* 0x000fe20000000f00 */
[----:B------:R-:W-:Y:S02]  /*69f0*/  IMAD.MOV.U32 R51, RZ, RZ, 0x1f ;  /* 0x0000001fff337424 */ /* 0x000fe400078e00ff */
[----:B------:R-:W-:Y:S02]  /*6a00*/  IMAD.MOV.U32 R50, RZ, RZ, -0x1 ;  /* 0xffffffffff327424 */ /* 0x000fe400078e00ff */
[----:B------:R-:W-:-:S02]  /*6a10*/  IMAD.MOV.U32 R53, RZ, RZ, R0 ;  /* 0x000000ffff357224 */ /* 0x000fc400078e0000 */
[----:B------:R-:W-:Y:S05]  /*6a20*/  CALL.REL.NOINC `($__internal_23_$__cuda_sm70_shflsync_bfly_p) ;  /* 0x0000001000007944 */ /* 0x000fea0003c00000 */
[----:B01----:R-:W-:Y:S05]  /*6a30*/  BRA `(.L_x_3249) ;  /* 0xffffcfd000007947 */ /* 0x003fea000383ffff */
        .weak           $__internal_23_$__cuda_sm70_shflsync_bfly_p
        .type           $__internal_23_$__cuda_sm70_shflsync_bfly_p,@function
        .size           $__internal_23_$__cuda_sm70_shflsync_bfly_p,(.L_x_3274 - $__internal_23_$__cuda_sm70_shflsync_bfly_p)
$__internal_23_$__cuda_sm70_shflsync_bfly_p:
[----:B------:R-:W-:Y:S01]  /*6a40*/  IMAD.MOV.U32 R49, RZ, RZ, 0x0 ;  /* 0x00000000ff317424 */ /* 0x000fe200078e00ff */
[----:B------:R-:W-:Y:S04]  /*6a50*/  WARPSYNC R50 ;  /* 0x0000003200007348 */ /* 0x000fe80003800000 */
[----:B------:R0:W1:Y:S01]  /*6a60*/  SHFL.BFLY PT, R51, R53, R52, R51 ;  /* 0x0c00003435337389 */ /* 0x00006200000e0033 */
[----:B------:R-:W-:Y:S05]  /*6a70*/  RET.REL.NODEC R48 `(_ZN4mmha33masked_multihead_attention_kernelIfLi80ELi128ELi4ELi32ELi64ELb0ELb0EEEv26Multihead_attention_paramsIT_XT5_EE) ;  /* 0xffff958030007950 */ /* 0x000fea0003c3ffff */
.L_x_3250:
        /* <DEDUP_REMOVED lines=16> */
.L_x_3274:


//--------------------- .nv.global.init           --------------------------
	.section	.nv.global.init,"aw",@progbits
.nv.global.init:
	.type		$str,@object
	.size		$str,($str$1 - $str)
$str:
        /*0000*/ 	.byte	0x68, 0x61, 0x6c, 0x66, 0x5f, 0x72, 0x6f, 0x74, 0x61, 0x72, 0x79, 0x5f, 0x64, 0x69, 0x6d, 0x20
        /*0010*/ 	.byte	0x25, 0x20, 0x51, 0x4b, 0x5f, 0x56, 0x45, 0x43, 0x5f, 0x53, 0x49, 0x5a, 0x45, 0x20, 0x3d, 0x3d
        /*0020*/ 	.byte	0x20, 0x30, 0x00
	.type		$str$1,@object
	.size		$str$1,(__unnamed_16 - $str$1)
$str$1:
        /* <DEDUP_REMOVED lines=9> */
        /*00b3*/ 	.byte	0x6c, 0x61, 0x74, 0x65, 0x2e, 0x68, 0x70, 0x70, 0x00
	.type		__unnamed_16,@object
	.size		__unnamed_16,(__unnamed_17 - __unnamed_16)
__unnamed_16:
        /* <DEDUP_REMOVED lines=18> */
        /*01dc*/ 	.byte	0x5d, 0x00
	.type		__unnamed_17,@object
	.size		__unnamed_17,(__unnamed_13 - __unnamed_17)
__unnamed_17:
        /* <DEDUP_REMOVED lines=18> */
        /*02fe*/ 	.byte	0x65, 0x5d, 0x00
	.type		__unnamed_13,@object
	.size		__unnamed_13,(__unnamed_18 - __unnamed_13)
__unnamed_13:
        /* <DEDUP_REMOVED lines=19> */
	.type		__unnamed_18,@object
	.size		__unnamed_18,(__unnamed_4 - __unnamed_18)
__unnamed_18:
        /* <DEDUP_REMOVED lines=19> */
	.type		__unnamed_4,@object
	.size		__unnamed_4,(__unnamed_1 - __unnamed_4)
__unnamed_4:
        /* <DEDUP_REMOVED lines=19> */
	.type		__unnamed_1,@object
	.size		__unnamed_1,(__unnamed_5 - __unnamed_1)
__unnamed_1:
        /* <DEDUP_REMOVED lines=18> */
        /*078a*/ 	.byte	0x73, 0x65, 0x5d, 0x00
	.type		__unnamed_5,@object
	.size		__unnamed_5,(__unnamed_15 - __unnamed_5)
__unnamed_5:
        /* <DEDUP_REMOVED lines=19> */
	.type		__unnamed_15,@object
	.size		__unnamed_15,(__unnamed_6 - __unnamed_15)
__unnamed_15:
        /* <DEDUP_REMOVED lines=19> */
	.type		__unnamed_6,@object
	.size		__unnamed_6,(__unnamed_14 - __unnamed_6)
__unnamed_6:
        /* <DEDUP_REMOVED lines=19> */
	.type		__unnamed_14,@object
	.size		__unnamed_14,(__unnamed_3 - __unnamed_14)
__unnamed_14:
        /* <DEDUP_REMOVED lines=19> */
	.type		__unnamed_3,@object
	.size		__unnamed_3,(__unnamed_2 - __unnamed_3)
__unnamed_3:
        /* <DEDUP_REMOVED lines=19> */
	.type		__unnamed_2,@object
	.size		__unnamed_2,(__unnamed_22 - __unnamed_2)
__unnamed_2:
        /* <DEDUP_REMOVED lines=19> */
	.type		__unnamed_22,@object
	.size		__unnamed_22,(__unnamed_19 - __unnamed_22)
__unnamed_22:
        /* <DEDUP_REMOVED lines=18> */
        /*0f88*/ 	.byte	0x4d, 0x53, 0x20, 0x3d, 0x20, 0x74, 0x72, 0x75, 0x65, 0x5d, 0x00
	.type		__unnamed_19,@object
	.size		__unnamed_19,(__unnamed_23 - __unnamed_19)
__unnamed_19:
        /* <DEDUP_REMOVED lines=19> */
	.type		__unnamed_23,@object
	.size		__unnamed_23,(__unnamed_10 - __unnamed_23)
__unnamed_23:
        /* <DEDUP_REMOVED lines=19> */
	.type		__unnamed_10,@object
	.size		__unnamed_10,(__unnamed_24 - __unnamed_10)
__unnamed_10:
        /* <DEDUP_REMOVED lines=19> */
	.type		__unnamed_24,@object
	.size		__unnamed_24,(__unnamed_21 - __unnamed_24)
__unnamed_24:
        /* <DEDUP_REMOVED lines=19> */
	.type		__unnamed_21,@object
	.size		__unnamed_21,(__unnamed_11 - __unnamed_21)
__unnamed_21:
        /* <DEDUP_REMOVED lines=18> */
        /*1563*/ 	.byte	0x41, 0x4d, 0x53, 0x20, 0x3d, 0x20, 0x66, 0x61, 0x6c, 0x73, 0x65, 0x5d, 0x00
	.type		__unnamed_11,@object
	.size		__unnamed_11,(__unnamed_7 - __unnamed_11)
__unnamed_11:
        /* <DEDUP_REMOVED lines=19> */
	.type		__unnamed_7,@object
	.size		__unnamed_7,(__unnamed_20 - __unnamed_7)
__unnamed_7:
        /* <DEDUP_REMOVED lines=19> */
	.type		__unnamed_20,@object
	.size		__unnamed_20,(__unnamed_12 - __unnamed_20)
__unnamed_20:
        /* <DEDUP_REMOVED lines=19> */
	.type		__unnamed_12,@object
	.size		__unnamed_12,(__unnamed_9 - __unnamed_12)
__unnamed_12:
        /* <DEDUP_REMOVED lines=19> */
	.type		__unnamed_9,@object
	.size		__unnamed_9,(__unnamed_8 - __unnamed_9)
__unnamed_9:
        /* <DEDUP_REMOVED lines=18> */
        /*1b44*/ 	.byte	0x45, 0x41, 0x4d, 0x53, 0x20, 0x3d, 0x20, 0x66, 0x61, 0x6c, 0x73, 0x65, 0x5d, 0x00
	.type		__unnamed_8,@object
	.size		__unnamed_8,(.L_7 - __unnamed_8)
__unnamed_8:
        /* <DEDUP_REMOVED lines=19> */
.L_7:


//--------------------- .nv.shared._ZN4mmha33masked_multihead_attention_kernelItLi80ELi128ELi1ELi16ELi256ELb1ELb1EEEv26Multihead_attention_paramsIT_XT5_EE --------------------------
	.section	.nv.shared._ZN4mmha33masked_multihead_attention_kernelItLi80ELi128ELi1ELi16ELi256ELb1ELb1EEEv26Multihead_attention_paramsIT_XT5_EE,"aw",@nobits
	.sectionflags	@""
	.align	16
.nv.shared._ZN4mmha33masked_multihead_attention_kernelItLi80ELi128ELi1ELi16ELi256ELb1ELb1EEEv26Multihead_attention_paramsIT_XT5_EE:
	.zero		576


//--------------------- .nv.shared._ZN4mmha33masked_multihead_attention_kernelItLi80ELi128ELi2ELi16ELi128ELb1ELb1EEEv26Multihead_attention_paramsIT_XT5_EE --------------------------
	.section	.nv.shared._ZN4mmha33masked_multihead_attention_kernelItLi80ELi128ELi2ELi16ELi128ELb1ELb1EEEv26Multihead_attention_paramsIT_XT5_EE,"aw",@nobits
	.sectionflags	@""
	.align	16
.nv.shared._ZN4mmha33masked_multihead_attention_kernelItLi80ELi128ELi2ELi16ELi128ELb1ELb1EEEv26Multihead_attention_paramsIT_XT5_EE:
	.zero		544


//--------------------- .nv.shared._ZN4mmha33masked_multihead_attention_kernelItLi80ELi128ELi4ELi16ELi64ELb1ELb1EEEv26Multihead_attention_paramsIT_XT5_EE --------------------------
	.section	.nv.shared._ZN4mmha33masked_multihead_attention_kernelItLi80ELi128ELi4ELi16ELi64ELb1ELb1EEEv26Multihead_attention_paramsIT_XT5_EE,"aw",@nobits
	.sectionflags	@""
	.align	16
.nv.shared._ZN4mmha33masked_multihead_attention_kernelItLi80ELi128ELi4ELi16ELi64ELb1ELb1EEEv26Multihead_attention_paramsIT_XT5_EE:
	.zero		528


//--------------------- .nv.shared._ZN4mmha33masked_multihead_attention_kernelItLi80ELi128ELi1ELi16ELi256ELb1ELb0EEEv26Multihead_attention_paramsIT_XT5_EE --------------------------
	.section	.nv.shared._ZN4mmha33masked_multihead_attention_kernelItLi80ELi128ELi1ELi16ELi256ELb1ELb0EEEv26Multihead_attention_paramsIT_XT5_EE,"aw",@nobits
	.sectionflags	@""
	.align	16
.nv.shared._ZN4mmha33masked_multihead_attention_kernelItLi80ELi128ELi1ELi16ELi256ELb1ELb0EEEv26Multihead_attention_paramsIT_XT5_EE:
	.zero		576


//--------------------- .nv.shared._ZN4mmha33masked_multihead_attention_kernelItLi80ELi128ELi2ELi16ELi128ELb1ELb0EEEv26Multihead_attention_paramsIT_XT5_EE --------------------------
	.section	.nv.shared._ZN4mmha33masked_multihead_attention_kernelItLi80ELi128ELi2ELi16ELi128ELb1ELb0EEEv26Multihead_attention_paramsIT_XT5_EE,"aw",@nobits
	.sectionflags	@""
	.align	16
.nv.shared._ZN4mmha33masked_multihead_attention_kernelItLi80ELi128ELi2ELi16ELi128ELb1ELb0EEEv26Multihead_attention_paramsIT_XT5_EE:
	.zero		544


//--------------------- .nv.shared._ZN4mmha33masked_multihead_attention_kernelItLi80ELi128ELi4ELi16ELi64ELb1ELb0EEEv26Multihead_attention_paramsIT_XT5_EE --------------------------
	.section	.nv.shared._ZN4mmha33masked_multihead_attention_kernelItLi80ELi128ELi4ELi16ELi64ELb1ELb0EEEv26Multihead_attention_paramsIT_XT5_EE,"aw",@nobits
	.sectionflags	@""
	.align	16
.nv.shared._ZN4mmha33masked_multihead_attention_kernelItLi80ELi128ELi4ELi16ELi64ELb1ELb0EEEv26Multihead_attention_paramsIT_XT5_EE:
	.zero		528


//--------------------- .nv.shared._ZN4mmha33masked_multihead_attention_kernelIfLi80ELi128ELi1ELi32ELi256ELb1ELb1EEEv26Multihead_attention_paramsIT_XT5_EE --------------------------
	.section	.nv.shared._ZN4mmha33masked_multihead_attention_kernelIfLi80ELi128ELi1ELi32ELi256ELb1ELb1EEEv26Multihead_attention_paramsIT_XT5_EE,"aw",@nobits
	.sectionflags	@""
	.align	16
.nv.shared._ZN4mmha33masked_multihead_attention_kernelIfLi80ELi128ELi1ELi32ELi256ELb1ELb1EEEv26Multihead_attention_paramsIT_XT5_EE:
	.zero		1088


//--------------------- .nv.shared._ZN4mmha33masked_multihead_attention_kernelIfLi80ELi128ELi2ELi32ELi128ELb1ELb1EEEv26Multihead_attention_paramsIT_XT5_EE --------------------------
	.section	.nv.shared._ZN4mmha33masked_multihead_attention_kernelIfLi80ELi128ELi2ELi32ELi128ELb1ELb1EEEv26Multihead_attention_paramsIT_XT5_EE,"aw",@nobits
	.sectionflags	@""
	.align	16
.nv.shared._ZN4mmha33masked_multihead_attention_kernelIfLi80ELi128ELi2ELi32ELi128ELb1ELb1EEEv26Multihead_attention_paramsIT_XT5_EE:
	.zero		1056


//--------------------- .nv.shared._ZN4mmha33masked_multihead_attention_kernelIfLi80ELi128ELi4ELi32ELi64ELb1ELb1EEEv26Multihead_attention_paramsIT_XT5_EE --------------------------
	.section	.nv.shared._ZN4mmha33masked_multihead_attention_kernelIfLi80ELi128ELi4ELi32ELi64ELb1ELb1EEEv26Multihead_attention_paramsIT_XT5_EE,"aw",@nobits
	.sectionflags	@""
	.align	16
.nv.shared._ZN4mmha33masked_multihead_attention_kernelIfLi80ELi128ELi4ELi32ELi64ELb1ELb1EEEv26Multihead_attention_paramsIT_XT5_EE:
	.zero		1040


//--------------------- .nv.shared._ZN4mmha33masked_multihead_attention_kernelIfLi80ELi128ELi1ELi32ELi256ELb1ELb0EEEv26Multihead_attention_paramsIT_XT5_EE --------------------------
	.section	.nv.shared._ZN4mmha33masked_multihead_attention_kernelIfLi80ELi128ELi1ELi32ELi256ELb1ELb0EEEv26Multihead_attention_paramsIT_XT5_EE,"aw",@nobits
	.sectionflags	@""
	.align	16
.nv.shared._ZN4mmha33masked_multihead_attention_kernelIfLi80ELi128ELi1ELi32ELi256ELb1ELb0EEEv26Multihead_attention_paramsIT_XT5_EE:
	.zero		1088


//--------------------- .nv.shared._ZN4mmha33masked_multihead_attention_kernelIfLi80ELi128ELi2ELi32ELi128ELb1ELb0EEEv26Multihead_attention_paramsIT_XT5_EE --------------------------
	.section	.nv.shared._ZN4mmha33masked_multihead_attention_kernelIfLi80ELi128ELi2ELi32ELi128ELb1ELb0EEEv26Multihead_attention_paramsIT_XT5_EE,"aw",@nobits
	.sectionflags	@""
	.align	16
.nv.shared._ZN4mmha33masked_multihead_attention_kernelIfLi80ELi128ELi2ELi32ELi128ELb1ELb0EEEv26Multihead_attention_paramsIT_XT5_EE:
	.zero		1056


//--------------------- .nv.shared._ZN4mmha33masked_multihead_attention_kernelIfLi80ELi128ELi4ELi32ELi64ELb1ELb0EEEv26Multihead_attention_paramsIT_XT5_EE --------------------------
	.section	.nv.shared._ZN4mmha33masked_multihead_attention_kernelIfLi80ELi128ELi4ELi32ELi64ELb1ELb0EEEv26Multihead_attention_paramsIT_XT5_EE,"aw",@nobits
	.sectionflags	@""
	.align	16
.nv.shared._ZN4mmha33masked_multihead_attention_kernelIfLi80ELi128ELi4ELi32ELi64ELb1ELb0EEEv26Multihead_attention_paramsIT_XT5_EE:
	.zero		1040


//--------------------- .nv.shared._ZN4mmha33masked_multihead_attention_kernelItLi80ELi128ELi1ELi16ELi256ELb0ELb1EEEv26Multihead_attention_paramsIT_XT5_EE --------------------------
	.section	.nv.shared._ZN4mmha33masked_multihead_attention_kernelItLi80ELi128ELi1ELi16ELi256ELb0ELb1EEEv26Multihead_attention_paramsIT_XT5_EE,"aw",@nobits
	.sectionflags	@""
	.align	16
.nv.shared._ZN4mmha33masked_multihead_attention_kernelItLi80ELi128ELi1ELi16ELi256ELb0ELb1EEEv26Multihead_attention_paramsIT_XT5_EE:
	.zero		320


//--------------------- .nv.shared._ZN4mmha33masked_multihead_attention_kernelItLi80ELi128ELi2ELi16ELi128ELb0ELb1EEEv26Multihead_attention_paramsIT_XT5_EE --------------------------
	.section	.nv.shared._ZN4mmha33masked_multihead_attention_kernelItLi80ELi128ELi2ELi16ELi128ELb0ELb1EEEv26Multihead_attention_paramsIT_XT5_EE,"aw",@nobits
	.sectionflags	@""
	.align	16
.nv.shared._ZN4mmha33masked_multihead_attention_kernelItLi80ELi128ELi2ELi16ELi128ELb0ELb1EEEv26Multihead_attention_paramsIT_XT5_EE:
	.zero		288


//--------------------- .nv.shared._ZN4mmha33masked_multihead_attention_kernelItLi80ELi128ELi4ELi16ELi64ELb0ELb1EEEv26Multihead_attention_paramsIT_XT5_EE --------------------------
	.section	.nv.shared._ZN4mmha33masked_multihead_attention_kernelItLi80ELi128ELi4ELi16ELi64ELb0ELb1EEEv26Multihead_attention_paramsIT_XT5_EE,"aw",@nobits
	.sectionflags	@""
	.align	16
.nv.shared._ZN4mmha33masked_multihead_attention_kernelItLi80ELi128ELi4ELi16ELi64ELb0ELb1EEEv26Multihead_attention_paramsIT_XT5_EE:
	.zero		272


//--------------------- .nv.shared._ZN4mmha33masked_multihead_attention_kernelItLi80ELi128ELi1ELi16ELi256ELb0ELb0EEEv26Multihead_attention_paramsIT_XT5_EE --------------------------
	.section	.nv.shared._ZN4mmha33masked_multihead_attention_kernelItLi80ELi128ELi1ELi16ELi256ELb0ELb0EEEv26Multihead_attention_paramsIT_XT5_EE,"aw",@nobits
	.sectionflags	@""
	.align	16
.nv.shared._ZN4mmha33masked_multihead_attention_kernelItLi80ELi128ELi1ELi16ELi256ELb0ELb0EEEv26Multihead_attention_paramsIT_XT5_EE:
	.zero		320


//--------------------- .nv.shared._ZN4mmha33masked_multihead_attention_kernelItLi80ELi128ELi2ELi16ELi128ELb0ELb0EEEv26Multihead_attention_paramsIT_XT5_EE --------------------------
	.section	.nv.shared._ZN4mmha33masked_multihead_attention_kernelItLi80ELi128ELi2ELi16ELi128ELb0ELb0EEEv26Multihead_attention_paramsIT_XT5_EE,"aw",@nobits
	.sectionflags	@""
	.align	16
.nv.shared._ZN4mmha33masked_multihead_attention_kernelItLi80ELi128ELi2ELi16ELi128ELb0ELb0EEEv26Multihead_attention_paramsIT_XT5_EE:
	.zero		288


//--------------------- .nv.shared._ZN4mmha33masked_multihead_attention_kernelItLi80ELi128ELi4ELi16ELi64ELb0ELb0EEEv26Multihead_attention_paramsIT_XT5_EE --------------------------
	.section	.nv.shared._ZN4mmha33masked_multihead_attention_kernelItLi80ELi128ELi4ELi16ELi64ELb0ELb0EEEv26Multihead_attention_paramsIT_XT5_EE,"aw",@nobits
	.sectionflags	@""
	.align	16
.nv.shared._ZN4mmha33masked_multihead_attention_kernelItLi80ELi128ELi4ELi16ELi64ELb0ELb0EEEv26Multihead_attention_paramsIT_XT5_EE:
	.zero		272


//--------------------- .nv.shared._ZN4mmha33masked_multihead_attention_kernelIfLi80ELi128ELi1ELi32ELi256ELb0ELb1EEEv26Multihead_attention_paramsIT_XT5_EE --------------------------
	.section	.nv.shared._ZN4mmha33masked_multihead_attention_kernelIfLi80ELi128ELi1ELi32ELi256ELb0ELb1EEEv26Multihead_attention_paramsIT_XT5_EE,"aw",@nobits
	.sectionflags	@""
	.align	16
.nv.shared._ZN4mmha33masked_multihead_attention_kernelIfLi80ELi128ELi1ELi32ELi256ELb0ELb1EEEv26Multihead_attention_paramsIT_XT5_EE:
	.zero		576


//--------------------- .nv.shared._ZN4mmha33masked_multihead_attention_kernelIfLi80ELi128ELi2ELi32ELi128ELb0ELb1EEEv26Multihead_attention_paramsIT_XT5_EE --------------------------
	.section	.nv.shared._ZN4mmha33masked_multihead_attention_kernelIfLi80ELi128ELi2ELi32ELi128ELb0ELb1EEEv26Multihead_attention_paramsIT_XT5_EE,"aw",@nobits
	.sectionflags	@""
	.align	16
.nv.shared._ZN4mmha33masked_multihead_attention_kernelIfLi80ELi128ELi2ELi32ELi128ELb0ELb1EEEv26Multihead_attention_paramsIT_XT5_EE:
	.zero		544


//--------------------- .nv.shared._ZN4mmha33masked_multihead_attention_kernelIfLi80ELi128ELi4ELi32ELi64ELb0ELb1EEEv26Multihead_attention_paramsIT_XT5_EE --------------------------
	.section	.nv.shared._ZN4mmha33masked_multihead_attention_kernelIfLi80ELi128ELi4ELi32ELi64ELb0ELb1EEEv26Multihead_attention_paramsIT_XT5_EE,"aw",@nobits
	.sectionflags	@""
	.align	16
.nv.shared._ZN4mmha33masked_multihead_attention_kernelIfLi80ELi128ELi4ELi32ELi64ELb0ELb1EEEv26Multihead_attention_paramsIT_XT5_EE:
	.zero		528


//--------------------- .nv.shared._ZN4mmha33masked_multihead_attention_kernelIfLi80ELi128ELi1ELi32ELi256ELb0ELb0EEEv26Multihead_attention_paramsIT_XT5_EE --------------------------
	.section	.nv.shared._ZN4mmha33masked_multihead_attention_kernelIfLi80ELi128ELi1ELi32ELi256ELb0ELb0EEEv26Multihead_attention_paramsIT_XT5_EE,"aw",@nobits
	.sectionflags	@""
	.align	16
.nv.shared._ZN4mmha33masked_multihead_attention_kernelIfLi80ELi128ELi1ELi32ELi256ELb0ELb0EEEv26Multihead_attention_paramsIT_XT5_EE:
	.zero		576


//--------------------- .nv.shared._ZN4mmha33masked_multihead_attention_kernelIfLi80ELi128ELi2ELi32ELi128ELb0ELb0EEEv26Multihead_attention_paramsIT_XT5_EE --------------------------
	.section	.nv.shared._ZN4mmha33masked_multihead_attention_kernelIfLi80ELi128ELi2ELi32ELi128ELb0ELb0EEEv26Multihead_attention_paramsIT_XT5_EE,"aw",@nobits
	.sectionflags	@""
	.align	16
.nv.shared._ZN4mmha33masked_multihead_attention_kernelIfLi80ELi128ELi2ELi32ELi128ELb0ELb0EEEv26Multihead_attention_paramsIT_XT5_EE:
	.zero		544


//--------------------- .nv.shared._ZN4mmha33masked_multihead_attention_kernelIfLi80ELi128ELi4ELi32ELi64ELb0ELb0EEEv26Multihead_attention_paramsIT_XT5_EE --------------------------
	.section	.nv.shared._ZN4mmha33masked_multihead_attention_kernelIfLi80ELi128ELi4ELi32ELi64ELb0ELb0EEEv26Multihead_attention_paramsIT_XT5_EE,"aw",@nobits
	.sectionflags	@""
	.align	16
.nv.shared._ZN4mmha33masked_multihead_attention_kernelIfLi80ELi128ELi4ELi32ELi64ELb0ELb0EEEv26Multihead_attention_paramsIT_XT5_EE:
	.zero		528


//--------------------- SYMBOLS --------------------------

	.type		__assertfail,@function
